	.target	sm_100a

	.elftype	@"ET_EXEC"


//--------------------- .note.nv.tkinfo           --------------------------
	.section	.note.nv.tkinfo,"",@"SHT_NOTE"
	.sectionflags	@"SHF_NOTE_NV_TKINFO"
	.tkinfo
        /*0018*/ 	.word	0x00000002
        /*0030*/ 	.string	""
        /*0030*/ 	.string	"ptxas"
        /*0030*/ 	.string	"Cuda compilation tools, release 13.0, V13.0.88"
        /*0030*/ 	.string	"Build cuda_13.0.r13.0/compiler.36424714_0"
        /*0030*/ 	.string	"-arch sm_100a -m 64 "



//--------------------- .note.nv.cuinfo           --------------------------
	.section	.note.nv.cuinfo,"",@"SHT_NOTE"
	.sectionflags	@"SHF_NOTE_NV_CUINFO"
        /*0018*/ 	.short	0x0002
        /*001a*/ 	.short	0x0064
        /*001c*/ 	.short	0x0082
	.zero		2


//--------------------- .nv.info                  --------------------------
	.section	.nv.info,"",@"SHT_CUDA_INFO"
	.align	4


	//----- nvinfo : EIATTR_REGCOUNT
	.align		4
        /*0000*/ 	.byte	0x04, 0x2f
        /*0002*/ 	.short	(.L_19 - .L_18)
	.align		4
.L_18:
        /*0004*/ 	.word	index@(_ZN7cutlass13device_kernelINS_4gemm6kernel13GemmUniversalINS1_17GroupProblemShapeIN4cute5tupleIJiiiEEEEENS1_10collective13CollectiveMmaINS1_40MainloopSm100ArrayTmaUmmaWarpSpecializedILi2ELi8ELi4ENS6_IJNS5_1CILi1EEESD_SD_EEEEENS6_IJNSC_ILi128EEESG_SG_EEENS_6half_tEPNS6_IJlSD_NSC_ILi0EEEEEESI_SL_NS5_8TiledMMAINS5_8MMA_AtomIJNS5_20SM100_MMA_F16BF16_SSISI_SI_fLi128ELi128ELNS5_4UMMA5MajorE0ELSQ_0ELNSP_7ScaleInE0ELSR_0EEEEEENS5_6LayoutISE_NS6_IJSJ_SJ_SJ_EEEEENS6_IJNS5_10UnderscoreESX_SX_EEEEENS5_13SM90_TMA_LOADENS5_14ComposedLayoutINS5_7SwizzleILi3ELi4ELi3EEENS5_18smem_ptr_flag_bitsILi16EEENSU_INS6_IJNSC_ILi8EEENSC_ILi64EEEEEENS6_IJS17_SD_EEEEEEEvNS5_8identityES10_S1B_vS1C_EENS_8epilogue10collective18CollectiveEpilogueINS1E_31Sm100PtrArrayTmaWarpSpecializedILi4ELi2ELi32ELb1ELb0EEEJSH_NS6_IJNSU_ISG_SD_EENSU_INSC_ILi32EEESD_EEEEESI_PNS6_IJSD_lSJ_EEESI_S1O_NS1E_6fusion15FusionCallbacksIS1I_NS1P_17LinearCombinationISI_fSI_fLNS_15FloatRoundStyleE2EEESH_S1M_JEEENS5_5SM1004TMEM4LOAD26SM100_TMEM_LOAD_16dp256b4xES10_NS11_IS13_S15_NSU_INS6_IJS17_S16_EEENS6_IJSD_S17_EEEEEEENS5_17SM75_U16x8_LDSM_TENS5_14SM90_TMA_STOREES22_NS5_17SM90_U16x8_STSM_TENS5_39AutoVectorizingCopyWithAssumedAlignmentILi128EEEEEEvvEEEEvNT_6ParamsE)
        /*0008*/ 	.word	0x000000a8


	//----- nvinfo : EIATTR_FRAME_SIZE
	.align		4
.L_19:
        /*000c*/ 	.byte	0x04, 0x11
        /*000e*/ 	.short	(.L_21 - .L_20)
	.align		4
.L_20:
        /*0010*/ 	.word	index@($__internal_3_$__cuda_sm20_div_u64)
        /*0014*/ 	.word	0x00000000


	//----- nvinfo : EIATTR_FRAME_SIZE
	.align		4
.L_21:
        /*0018*/ 	.byte	0x04, 0x11
        /*001a*/ 	.short	(.L_23 - .L_22)
	.align		4
.L_22:
        /*001c*/ 	.word	index@($__internal_2_$__cuda_sm10x_tcgen05_guardrail_trap_unallocated_columns_being_dealloced)
        /*0020*/ 	.word	0x00000000


	//----- nvinfo : EIATTR_FRAME_SIZE
	.align		4
.L_23:
        /*0024*/ 	.byte	0x04, 0x11
        /*0026*/ 	.short	(.L_25 - .L_24)
	.align		4
.L_24:
        /*0028*/ 	.word	index@($__internal_1_$__cuda_sm10x_tcgen05_guardrail_trap_phase_invalid_during_alloc)
        /*002c*/ 	.word	0x00000000


	//----- nvinfo : EIATTR_FRAME_SIZE
	.align		4
.L_25:
        /*0030*/ 	.byte	0x04, 0x11
        /*0032*/ 	.short	(.L_27 - .L_26)
	.align		4
.L_26:
        /*0034*/ 	.word	index@($__internal_0_$__cuda_sm10x_tcgen05_guardrail_trap_col_being_dealloced_not_returned_by_alloc)
        /*0038*/ 	.word	0x00000000


	//----- nvinfo : EIATTR_FRAME_SIZE
	.align		4
.L_27:
        /*003c*/ 	.byte	0x04, 0x11
        /*003e*/ 	.short	(.L_29 - .L_28)
	.align		4
.L_28:
        /*0040*/ 	.word	index@(_ZN7cutlass13device_kernelINS_4gemm6kernel13GemmUniversalINS1_17GroupProblemShapeIN4cute5tupleIJiiiEEEEENS1_10collective13CollectiveMmaINS1_40MainloopSm100ArrayTmaUmmaWarpSpecializedILi2ELi8ELi4ENS6_IJNS5_1CILi1EEESD_SD_EEEEENS6_IJNSC_ILi128EEESG_SG_EEENS_6half_tEPNS6_IJlSD_NSC_ILi0EEEEEESI_SL_NS5_8TiledMMAINS5_8MMA_AtomIJNS5_20SM100_MMA_F16BF16_SSISI_SI_fLi128ELi128ELNS5_4UMMA5MajorE0ELSQ_0ELNSP_7ScaleInE0ELSR_0EEEEEENS5_6LayoutISE_NS6_IJSJ_SJ_SJ_EEEEENS6_IJNS5_10UnderscoreESX_SX_EEEEENS5_13SM90_TMA_LOADENS5_14ComposedLayoutINS5_7SwizzleILi3ELi4ELi3EEENS5_18smem_ptr_flag_bitsILi16EEENSU_INS6_IJNSC_ILi8EEENSC_ILi64EEEEEENS6_IJS17_SD_EEEEEEEvNS5_8identityES10_S1B_vS1C_EENS_8epilogue10collective18CollectiveEpilogueINS1E_31Sm100PtrArrayTmaWarpSpecializedILi4ELi2ELi32ELb1ELb0EEEJSH_NS6_IJNSU_ISG_SD_EENSU_INSC_ILi32EEESD_EEEEESI_PNS6_IJSD_lSJ_EEESI_S1O_NS1E_6fusion15FusionCallbacksIS1I_NS1P_17LinearCombinationISI_fSI_fLNS_15FloatRoundStyleE2EEESH_S1M_JEEENS5_5SM1004TMEM4LOAD26SM100_TMEM_LOAD_16dp256b4xES10_NS11_IS13_S15_NSU_INS6_IJS17_S16_EEENS6_IJSD_S17_EEEEEEENS5_17SM75_U16x8_LDSM_TENS5_14SM90_TMA_STOREES22_NS5_17SM90_U16x8_STSM_TENS5_39AutoVectorizingCopyWithAssumedAlignmentILi128EEEEEEvvEEEEvNT_6ParamsE)
        /*0044*/ 	.word	0x00000000


	//----- nvinfo : EIATTR_MIN_STACK_SIZE
	.align		4
.L_29:
        /*0048*/ 	.byte	0x04, 0x12
        /*004a*/ 	.short	(.L_31 - .L_30)
	.align		4
.L_30:
        /*004c*/ 	.word	index@(_ZN7cutlass13device_kernelINS_4gemm6kernel13GemmUniversalINS1_17GroupProblemShapeIN4cute5tupleIJiiiEEEEENS1_10collective13CollectiveMmaINS1_40MainloopSm100ArrayTmaUmmaWarpSpecializedILi2ELi8ELi4ENS6_IJNS5_1CILi1EEESD_SD_EEEEENS6_IJNSC_ILi128EEESG_SG_EEENS_6half_tEPNS6_IJlSD_NSC_ILi0EEEEEESI_SL_NS5_8TiledMMAINS5_8MMA_AtomIJNS5_20SM100_MMA_F16BF16_SSISI_SI_fLi128ELi128ELNS5_4UMMA5MajorE0ELSQ_0ELNSP_7ScaleInE0ELSR_0EEEEEENS5_6LayoutISE_NS6_IJSJ_SJ_SJ_EEEEENS6_IJNS5_10UnderscoreESX_SX_EEEEENS5_13SM90_TMA_LOADENS5_14ComposedLayoutINS5_7SwizzleILi3ELi4ELi3EEENS5_18smem_ptr_flag_bitsILi16EEENSU_INS6_IJNSC_ILi8EEENSC_ILi64EEEEEENS6_IJS17_SD_EEEEEEEvNS5_8identityES10_S1B_vS1C_EENS_8epilogue10collective18CollectiveEpilogueINS1E_31Sm100PtrArrayTmaWarpSpecializedILi4ELi2ELi32ELb1ELb0EEEJSH_NS6_IJNSU_ISG_SD_EENSU_INSC_ILi32EEESD_EEEEESI_PNS6_IJSD_lSJ_EEESI_S1O_NS1E_6fusion15FusionCallbacksIS1I_NS1P_17LinearCombinationISI_fSI_fLNS_15FloatRoundStyleE2EEESH_S1M_JEEENS5_5SM1004TMEM4LOAD26SM100_TMEM_LOAD_16dp256b4xES10_NS11_IS13_S15_NSU_INS6_IJS17_S16_EEENS6_IJSD_S17_EEEEEEENS5_17SM75_U16x8_LDSM_TENS5_14SM90_TMA_STOREES22_NS5_17SM90_U16x8_STSM_TENS5_39AutoVectorizingCopyWithAssumedAlignmentILi128EEEEEEvvEEEEvNT_6ParamsE)
        /*0050*/ 	.word	0x00000000
.L_31:


//--------------------- .nv.compat                --------------------------
	.section	.nv.compat,"",@"SHT_CUDA_COMPAT_INFO"
	.align	4
        /*0000*/ 	.byte	0x02, 0x09, 0x01, 0x00, 0x02, 0x02, 0x02, 0x00, 0x02, 0x05, 0x05, 0x00, 0x03, 0x07, 0x01, 0x01
        /*0010*/ 	.byte	0x02, 0x03, 0x03, 0x00, 0x02, 0x06, 0x01, 0x00, 0x04, 0x0b, 0x08, 0x00, 0x09, 0x00, 0x00, 0x00
        /*0020*/ 	.byte	0x00, 0x00, 0x00, 0x00


//--------------------- .nv.info._ZN7cutlass13device_kernelINS_4gemm6kernel13GemmUniversalINS1_17GroupProblemShapeIN4cute5tupleIJiiiEEEEENS1_10collective13CollectiveMmaINS1_40MainloopSm100ArrayTmaUmmaWarpSpecializedILi2ELi8ELi4ENS6_IJNS5_1CILi1EEESD_SD_EEEEENS6_IJNSC_ILi128EEESG_SG_EEENS_6half_tEPNS6_IJlSD_NSC_ILi0EEEEEESI_SL_NS5_8TiledMMAINS5_8MMA_AtomIJNS5_20SM100_MMA_F16BF16_SSISI_SI_fLi128ELi128ELNS5_4UMMA5MajorE0ELSQ_0ELNSP_7ScaleInE0ELSR_0EEEEEENS5_6LayoutISE_NS6_IJSJ_SJ_SJ_EEEEENS6_IJNS5_10UnderscoreESX_SX_EEEEENS5_13SM90_TMA_LOADENS5_14ComposedLayoutINS5_7SwizzleILi3ELi4ELi3EEENS5_18smem_ptr_flag_bitsILi16EEENSU_INS6_IJNSC_ILi8EEENSC_ILi64EEEEEENS6_IJS17_SD_EEEEEEEvNS5_8identityES10_S1B_vS1C_EENS_8epilogue10collective18CollectiveEpilogueINS1E_31Sm100PtrArrayTmaWarpSpecializedILi4ELi2ELi32ELb1ELb0EEEJSH_NS6_IJNSU_ISG_SD_EENSU_INSC_ILi32EEESD_EEEEESI_PNS6_IJSD_lSJ_EEESI_S1O_NS1E_6fusion15FusionCallbacksIS1I_NS1P_17LinearCombinationISI_fSI_fLNS_15FloatRoundStyleE2EEESH_S1M_JEEENS5_5SM1004TMEM4LOAD26SM100_TMEM_LOAD_16dp256b4xES10_NS11_IS13_S15_NSU_INS6_IJS17_S16_EEENS6_IJSD_S17_EEEEEEENS5_17SM75_U16x8_LDSM_TENS5_14SM90_TMA_STOREES22_NS5_17SM90_U16x8_STSM_TENS5_39AutoVectorizingCopyWithAssumedAlignmentILi128EEEEEEvvEEEEvNT_6ParamsE --------------------------
	.section	.nv.info._ZN7cutlass13device_kernelINS_4gemm6kernel13GemmUniversalINS1_17GroupProblemShapeIN4cute5tupleIJiiiEEEEENS1_10collective13CollectiveMmaINS1_40MainloopSm100ArrayTmaUmmaWarpSpecializedILi2ELi8ELi4ENS6_IJNS5_1CILi1EEESD_SD_EEEEENS6_IJNSC_ILi128EEESG_SG_EEENS_6half_tEPNS6_IJlSD_NSC_ILi0EEEEEESI_SL_NS5_8TiledMMAINS5_8MMA_AtomIJNS5_20SM100_MMA_F16BF16_SSISI_SI_fLi128ELi128ELNS5_4UMMA5MajorE0ELSQ_0ELNSP_7ScaleInE0ELSR_0EEEEEENS5_6LayoutISE_NS6_IJSJ_SJ_SJ_EEEEENS6_IJNS5_10UnderscoreESX_SX_EEEEENS5_13SM90_TMA_LOADENS5_14ComposedLayoutINS5_7SwizzleILi3ELi4ELi3EEENS5_18smem_ptr_flag_bitsILi16EEENSU_INS6_IJNSC_ILi8EEENSC_ILi64EEEEEENS6_IJS17_SD_EEEEEEEvNS5_8identityES10_S1B_vS1C_EENS_8epilogue10collective18CollectiveEpilogueINS1E_31Sm100PtrArrayTmaWarpSpecializedILi4ELi2ELi32ELb1ELb0EEEJSH_NS6_IJNSU_ISG_SD_EENSU_INSC_ILi32EEESD_EEEEESI_PNS6_IJSD_lSJ_EEESI_S1O_NS1E_6fusion15FusionCallbacksIS1I_NS1P_17LinearCombinationISI_fSI_fLNS_15FloatRoundStyleE2EEESH_S1M_JEEENS5_5SM1004TMEM4LOAD26SM100_TMEM_LOAD_16dp256b4xES10_NS11_IS13_S15_NSU_INS6_IJS17_S16_EEENS6_IJSD_S17_EEEEEEENS5_17SM75_U16x8_LDSM_TENS5_14SM90_TMA_STOREES22_NS5_17SM90_U16x8_STSM_TENS5_39AutoVectorizingCopyWithAssumedAlignmentILi128EEEEEEvvEEEEvNT_6ParamsE,"",@"SHT_CUDA_INFO"
	.sectionflags	@""
	.align	4


	//----- nvinfo : EIATTR_CUDA_API_VERSION
	.align		4
        /*0000*/ 	.byte	0x04, 0x37
        /*0002*/ 	.short	(.L_33 - .L_32)
.L_32:
        /*0004*/ 	.word	0x00000082


	//----- nvinfo : EIATTR_KPARAM_INFO
	.align		4
.L_33:
        /*0008*/ 	.byte	0x04, 0x17
        /*000a*/ 	.short	(.L_35 - .L_34)
.L_34:
        /*000c*/ 	.word	0x00000000
        /*0010*/ 	.short	0x0000
        /*0012*/ 	.short	0x0000
        /*0014*/ 	.byte	0x00, 0xf0, 0x01, 0x24


	//----- nvinfo : EIATTR_AT_ENTRY_FRAGMENTS
	.align		4
.L_35:
        /*0018*/ 	.byte	0x04, 0x4f
        /*001a*/ 	.short	(.L_37 - .L_36)


	//   ....[0]....
.L_36:
        /*001c*/ 	.word	0x00000006


	//----- nvinfo : EIATTR_RESERVED_SMEM_USED
	.align		4
.L_37:
        /*0020*/ 	.byte	0x01, 0x41
	.zero		2


	//----- nvinfo : EIATTR_SPARSE_MMA_MASK
	.align		4
        /*0024*/ 	.byte	0x03, 0x50
        /*0026*/ 	.short	0x0000


	//----- nvinfo : EIATTR_TCGEN05_1CTA_USED
	.align		4
        /*0028*/ 	.byte	0x01, 0x51
	.zero		2


	//----- nvinfo : EIATTR_MAXREG_COUNT
	.align		4
        /*002c*/ 	.byte	0x03, 0x1b
        /*002e*/ 	.short	0x00a8


	//----- nvinfo : EIATTR_NUM_BARRIERS
	.align		4
        /*0030*/ 	.byte	0x02, 0x4c
        /*0032*/ 	.byte	0x07
	.zero		1


	//----- nvinfo : EIATTR_EXTERNS
	.align		4
        /*0034*/ 	.byte	0x04, 0x0f
        /*0036*/ 	.short	(.L_39 - .L_38)


	//   ....[0]....
	.align		4
.L_38:
        /*0038*/ 	.word	index@(__assertfail)


	//----- nvinfo : EIATTR_MERCURY_ISA_VERSION
	.align		4
.L_39:
        /*003c*/ 	.byte	0x03, 0x5f
        /*003e*/ 	.short	0x0101


	//----- nvinfo : EIATTR_INT_WARP_WIDE_INSTR_OFFSETS
	.align		4
        /*0040*/ 	.byte	0x04, 0x31
        /*0042*/ 	.short	(.L_41 - .L_40)


	//   ....[0]....
.L_40:
        /*0044*/ 	.word	0x00010fc0


	//   ....[1]....
        /*0048*/ 	.word	0x00010fe0


	//   ....[2]....
        /*004c*/ 	.word	0x00011010


	//----- nvinfo : EIATTR_COOP_GROUP_MASK_REGIDS
	.align		4
.L_41:
        /*0050*/ 	.byte	0x04, 0x29
        /*0052*/ 	.short	(.L_43 - .L_42)


	//   ....[0]....
.L_42:
        /*0054*/ 	.word	0xffffffff


	//   ....[1]....
        /*0058*/ 	.word	0xffffffff


	//   ....[2]....
        /*005c*/ 	.word	0xffffffff


	//   ....[3]....
        /*0060*/ 	.word	0xffffffff


	//   ....[4]....
        /*0064*/ 	.word	0xffffffff


	//   ....[5]....
        /*0068*/ 	.word	0xffffffff


	//   ....[6]....
        /*006c*/ 	.word	0xffffffff


	//   ....[7]....
        /*0070*/ 	.word	0xffffffff


	//   ....[8]....
        /*0074*/ 	.word	0xffffffff


	//   ....[9]....
        /*0078*/ 	.word	0xffffffff


	//   ....[10]....
        /*007c*/ 	.word	0xffffffff


	//   ....[11]....
        /*0080*/ 	.word	0xffffffff


	//   ....[12]....
        /*0084*/ 	.word	0xffffffff


	//   ....[13]....
        /*0088*/ 	.word	0xffffffff


	//   ....[14]....
        /*008c*/ 	.word	0xffffffff


	//   ....[15]....
        /*0090*/ 	.word	0xffffffff


	//   ....[16]....
        /*0094*/ 	.word	0xffffffff


	//   ....[17]....
        /*0098*/ 	.word	0xffffffff


	//   ....[18]....
        /*009c*/ 	.word	0xffffffff


	//   ....[19]....
        /*00a0*/ 	.word	0xffffffff


	//   ....[20]....
        /*00a4*/ 	.word	0xffffffff


	//   ....[21]....
        /*00a8*/ 	.word	0xffffffff


	//   ....[22]....
        /*00ac*/ 	.word	0xffffffff


	//   ....[23]....
        /*00b0*/ 	.word	0xffffffff


	//   ....[24]....
        /*00b4*/ 	.word	0xffffffff


	//   ....[25]....
        /*00b8*/ 	.word	0xffffffff


	//   ....[26]....
        /*00bc*/ 	.word	0xffffffff


	//   ....[27]....
        /*00c0*/ 	.word	0xffffffff


	//   ....[28]....
        /*00c4*/ 	.word	0xffffffff


	//   ....[29]....
        /*00c8*/ 	.word	0xffffffff


	//   ....[30]....
        /*00cc*/ 	.word	0xffffffff


	//   ....[31]....
        /*00d0*/ 	.word	0xffffffff


	//   ....[32]....
        /*00d4*/ 	.word	0xffffffff


	//   ....[33]....
        /*00d8*/ 	.word	0xffffffff


	//   ....[34]....
        /*00dc*/ 	.word	0xffffffff


	//   ....[35]....
        /*00e0*/ 	.word	0xffffffff


	//   ....[36]....
        /*00e4*/ 	.word	0xffffffff


	//   ....[37]....
        /*00e8*/ 	.word	0xffffffff


	//   ....[38]....
        /*00ec*/ 	.word	0xffffffff


	//   ....[39]....
        /*00f0*/ 	.word	0xffffffff


	//   ....[40]....
        /*00f4*/ 	.word	0xffffffff


	//   ....[41]....
        /*00f8*/ 	.word	0xffffffff


	//   ....[42]....
        /*00fc*/ 	.word	0xffffffff


	//   ....[43]....
        /*0100*/ 	.word	0xffffffff


	//   ....[44]....
        /*0104*/ 	.word	0xffffffff


	//   ....[45]....
        /*0108*/ 	.word	0xffffffff


	//   ....[46]....
        /*010c*/ 	.word	0xffffffff


	//   ....[47]....
        /*0110*/ 	.word	0xffffffff


	//   ....[48]....
        /*0114*/ 	.word	0xffffffff


	//   ....[49]....
        /*0118*/ 	.word	0xffffffff


	//   ....[50]....
        /*011c*/ 	.word	0xffffffff


	//   ....[51]....
        /*0120*/ 	.word	0xffffffff


	//   ....[52]....
        /*0124*/ 	.word	0xffffffff


	//   ....[53]....
        /*0128*/ 	.word	0xffffffff


	//   ....[54]....
        /*012c*/ 	.word	0xffffffff


	//   ....[55]....
        /*0130*/ 	.word	0xffffffff


	//   ....[56]....
        /*0134*/ 	.word	0xffffffff


	//   ....[57]....
        /*0138*/ 	.word	0xffffffff


	//   ....[58]....
        /*013c*/ 	.word	0xffffffff


	//   ....[59]....
        /*0140*/ 	.word	0xffffffff


	//   ....[60]....
        /*0144*/ 	.word	0xffffffff


	//   ....[61]....
        /*0148*/ 	.word	0xffffffff


	//   ....[62]....
        /*014c*/ 	.word	0xffffffff


	//   ....[63]....
        /*0150*/ 	.word	0xffffffff


	//   ....[64]....
        /*0154*/ 	.word	0xffffffff


	//   ....[65]....
        /*0158*/ 	.word	0xffffffff


	//   ....[66]....
        /*015c*/ 	.word	0xffffffff


	//   ....[67]....
        /*0160*/ 	.word	0xffffffff


	//   ....[68]....
        /*0164*/ 	.word	0xffffffff


	//   ....[69]....
        /*0168*/ 	.word	0xffffffff


	//   ....[70]....
        /*016c*/ 	.word	0xffffffff


	//   ....[71]....
        /*0170*/ 	.word	0xffffffff


	//   ....[72]....
        /*0174*/ 	.word	0xffffffff


	//   ....[73]....
        /*0178*/ 	.word	0xffffffff


	//   ....[74]....
        /*017c*/ 	.word	0xffffffff


	//   ....[75]....
        /*0180*/ 	.word	0xffffffff


	//   ....[76]....
        /*0184*/ 	.word	0xffffffff


	//   ....[77]....
        /*0188*/ 	.word	0xffffffff


	//   ....[78]....
        /*018c*/ 	.word	0xffffffff


	//   ....[79]....
        /*0190*/ 	.word	0xffffffff


	//   ....[80]....
        /*0194*/ 	.word	0xffffffff


	//   ....[81]....
        /*0198*/ 	.word	0xffffffff


	//   ....[82]....
        /*019c*/ 	.word	0xffffffff


	//   ....[83]....
        /*01a0*/ 	.word	0xffffffff


	//   ....[84]....
        /*01a4*/ 	.word	0xffffffff


	//   ....[85]....
        /*01a8*/ 	.word	0xffffffff


	//   ....[86]....
        /*01ac*/ 	.word	0xffffffff


	//   ....[87]....
        /*01b0*/ 	.word	0xffffffff


	//   ....[88]....
        /*01b4*/ 	.word	0xffffffff


	//   ....[89]....
        /*01b8*/ 	.word	0xffffffff


	//   ....[90]....
        /*01bc*/ 	.word	0xffffffff


	//   ....[91]....
        /*01c0*/ 	.word	0xffffffff


	//   ....[92]....
        /*01c4*/ 	.word	0xffffffff


	//   ....[93]....
        /*01c8*/ 	.word	0xffffffff


	//   ....[94]....
        /*01cc*/ 	.word	0xffffffff


	//   ....[95]....
        /*01d0*/ 	.word	0xffffffff


	//   ....[96]....
        /*01d4*/ 	.word	0xffffffff


	//   ....[97]....
        /*01d8*/ 	.word	0xffffffff


	//   ....[98]....
        /*01dc*/ 	.word	0xffffffff


	//   ....[99]....
        /*01e0*/ 	.word	0xffffffff


	//   ....[100]....
        /*01e4*/ 	.word	0xffffffff


	//   ....[101]....
        /*01e8*/ 	.word	0xffffffff


	//   ....[102]....
        /*01ec*/ 	.word	0xffffffff


	//   ....[103]....
        /*01f0*/ 	.word	0xffffffff


	//   ....[104]....
        /*01f4*/ 	.word	0xffffffff


	//   ....[105]....
        /*01f8*/ 	.word	0xffffffff


	//   ....[106]....
        /*01fc*/ 	.word	0xffffffff


	//   ....[107]....
        /*0200*/ 	.word	0xffffffff


	//   ....[108]....
        /*0204*/ 	.word	0xffffffff


	//   ....[109]....
        /*0208*/ 	.word	0xffffffff


	//   ....[110]....
        /*020c*/ 	.word	0xffffffff


	//   ....[111]....
        /*0210*/ 	.word	0xffffffff


	//   ....[112]....
        /*0214*/ 	.word	0xffffffff


	//   ....[113]....
        /*0218*/ 	.word	0xffffffff


	//   ....[114]....
        /*021c*/ 	.word	0xffffffff


	//   ....[115]....
        /*0220*/ 	.word	0xffffffff


	//   ....[116]....
        /*0224*/ 	.word	0xffffffff


	//   ....[117]....
        /*0228*/ 	.word	0xffffffff


	//   ....[118]....
        /*022c*/ 	.word	0xffffffff


	//   ....[119]....
        /*0230*/ 	.word	0xffffffff


	//----- nvinfo : EIATTR_COOP_GROUP_INSTR_OFFSETS
	.align		4
.L_43:
        /*0234*/ 	.byte	0x04, 0x28
        /*0236*/ 	.short	(.L_45 - .L_44)


	//   ....[0]....
.L_44:
        /*0238*/ 	.word	0x00000090


	//   ....[1]....
        /*023c*/ 	.word	0x00000500


	//   ....[2]....
        /*0240*/ 	.word	0x00000720


	//   ....[3]....
        /*0244*/ 	.word	0x00000730


	//   ....[4]....
        /*0248*/ 	.word	0x00000880


	//   ....[5]....
        /*024c*/ 	.word	0x00000a20


	//   ....[6]....
        /*0250*/ 	.word	0x00000b20


	//   ....[7]....
        /*0254*/ 	.word	0x00000d70


	//   ....[8]....
        /*0258*/ 	.word	0x00000fc0


	//   ....[9]....
        /*025c*/ 	.word	0x00002290


	//   ....[10]....
        /*0260*/ 	.word	0x000022c0


	//   ....[11]....
        /*0264*/ 	.word	0x00002340


	//   ....[12]....
        /*0268*/ 	.word	0x00002350


	//   ....[13]....
        /*026c*/ 	.word	0x00002390


	//   ....[14]....
        /*0270*/ 	.word	0x000023b0


	//   ....[15]....
        /*0274*/ 	.word	0x000023f0


	//   ....[16]....
        /*0278*/ 	.word	0x00002410


	//   ....[17]....
        /*027c*/ 	.word	0x00002460


	//   ....[18]....
        /*0280*/ 	.word	0x00002480


	//   ....[19]....
        /*0284*/ 	.word	0x00002520


	//   ....[20]....
        /*0288*/ 	.word	0x00002630


	//   ....[21]....
        /*028c*/ 	.word	0x00002660


	//   ....[22]....
        /*0290*/ 	.word	0x00002c30


	//   ....[23]....
        /*0294*/ 	.word	0x00002c40


	//   ....[24]....
        /*0298*/ 	.word	0x00002c90


	//   ....[25]....
        /*029c*/ 	.word	0x00002ca0


	//   ....[26]....
        /*02a0*/ 	.word	0x00002cf0


	//   ....[27]....
        /*02a4*/ 	.word	0x00002d00


	//   ....[28]....
        /*02a8*/ 	.word	0x00002d50


	//   ....[29]....
        /*02ac*/ 	.word	0x00002d60


	//   ....[30]....
        /*02b0*/ 	.word	0x00002dc0


	//   ....[31]....
        /*02b4*/ 	.word	0x00002dd0


	//   ....[32]....
        /*02b8*/ 	.word	0x00002e60


	//   ....[33]....
        /*02bc*/ 	.word	0x00002eb0


	//   ....[34]....
        /*02c0*/ 	.word	0x00002ef0


	//   ....[35]....
        /*02c4*/ 	.word	0x00002f00


	//   ....[36]....
        /*02c8*/ 	.word	0x00002f50


	//   ....[37]....
        /*02cc*/ 	.word	0x00002f70


	//   ....[38]....
        /*02d0*/ 	.word	0x00002f80


	//   ....[39]....
        /*02d4*/ 	.word	0x00002f90


	//   ....[40]....
        /*02d8*/ 	.word	0x00003aa0


	//   ....[41]....
        /*02dc*/ 	.word	0x00004560


	//   ....[42]....
        /*02e0*/ 	.word	0x000051f0


	//   ....[43]....
        /*02e4*/ 	.word	0x00005220


	//   ....[44]....
        /*02e8*/ 	.word	0x000052a0


	//   ....[45]....
        /*02ec*/ 	.word	0x000052b0


	//   ....[46]....
        /*02f0*/ 	.word	0x000052f0


	//   ....[47]....
        /*02f4*/ 	.word	0x00005310


	//   ....[48]....
        /*02f8*/ 	.word	0x00005360


	//   ....[49]....
        /*02fc*/ 	.word	0x00005370


	//   ....[50]....
        /*0300*/ 	.word	0x000053b0


	//   ....[51]....
        /*0304*/ 	.word	0x000053d0


	//   ....[52]....
        /*0308*/ 	.word	0x00005470


	//   ....[53]....
        /*030c*/ 	.word	0x00005560


	//   ....[54]....
        /*0310*/ 	.word	0x00005590


	//   ....[55]....
        /*0314*/ 	.word	0x00005b50


	//   ....[56]....
        /*0318*/ 	.word	0x00005b60


	//   ....[57]....
        /*031c*/ 	.word	0x00005bb0


	//   ....[58]....
        /*0320*/ 	.word	0x00005bc0


	//   ....[59]....
        /*0324*/ 	.word	0x00005c10


	//   ....[60]....
        /*0328*/ 	.word	0x00005c20


	//   ....[61]....
        /*032c*/ 	.word	0x00005c80


	//   ....[62]....
        /*0330*/ 	.word	0x00005c90


	//   ....[63]....
        /*0334*/ 	.word	0x00005ce0


	//   ....[64]....
        /*0338*/ 	.word	0x00005cf0


	//   ....[65]....
        /*033c*/ 	.word	0x00005d80


	//   ....[66]....
        /*0340*/ 	.word	0x00005dd0


	//   ....[67]....
        /*0344*/ 	.word	0x00005e10


	//   ....[68]....
        /*0348*/ 	.word	0x00005e20


	//   ....[69]....
        /*034c*/ 	.word	0x00005e70


	//   ....[70]....
        /*0350*/ 	.word	0x00005e90


	//   ....[71]....
        /*0354*/ 	.word	0x00005ea0


	//   ....[72]....
        /*0358*/ 	.word	0x00005eb0


	//   ....[73]....
        /*035c*/ 	.word	0x00006d90


	//   ....[74]....
        /*0360*/ 	.word	0x00006dc0


	//   ....[75]....
        /*0364*/ 	.word	0x00006e40


	//   ....[76]....
        /*0368*/ 	.word	0x00006e50


	//   ....[77]....
        /*036c*/ 	.word	0x00006e90


	//   ....[78]....
        /*0370*/ 	.word	0x00006eb0


	//   ....[79]....
        /*0374*/ 	.word	0x00006ef0


	//   ....[80]....
        /*0378*/ 	.word	0x00006f10


	//   ....[81]....
        /*037c*/ 	.word	0x00006f60


	//   ....[82]....
        /*0380*/ 	.word	0x00006f80


	//   ....[83]....
        /*0384*/ 	.word	0x00007010


	//   ....[84]....
        /*0388*/ 	.word	0x00007100


	//   ....[85]....
        /*038c*/ 	.word	0x00007130


	//   ....[86]....
        /*0390*/ 	.word	0x000076f0


	//   ....[87]....
        /*0394*/ 	.word	0x00007700


	//   ....[88]....
        /*0398*/ 	.word	0x00007750


	//   ....[89]....
        /*039c*/ 	.word	0x00007760


	//   ....[90]....
        /*03a0*/ 	.word	0x000077b0


	//   ....[91]....
        /*03a4*/ 	.word	0x000077c0


	//   ....[92]....
        /*03a8*/ 	.word	0x00007810


	//   ....[93]....
        /*03ac*/ 	.word	0x00007820


	//   ....[94]....
        /*03b0*/ 	.word	0x00007880


	//   ....[95]....
        /*03b4*/ 	.word	0x00007890


	//   ....[96]....
        /*03b8*/ 	.word	0x00007920


	//   ....[97]....
        /*03bc*/ 	.word	0x00007970


	//   ....[98]....
        /*03c0*/ 	.word	0x000079b0


	//   ....[99]....
        /*03c4*/ 	.word	0x000079c0


	//   ....[100]....
        /*03c8*/ 	.word	0x00007a10


	//   ....[101]....
        /*03cc*/ 	.word	0x00007a30


	//   ....[102]....
        /*03d0*/ 	.word	0x00007a40


	//   ....[103]....
        /*03d4*/ 	.word	0x00007a50


	//   ....[104]....
        /*03d8*/ 	.word	0x00008760


	//   ....[105]....
        /*03dc*/ 	.word	0x00009590


	//   ....[106]....
        /*03e0*/ 	.word	0x00009950


	//   ....[107]....
        /*03e4*/ 	.word	0x00009e50


	//   ....[108]....
        /*03e8*/ 	.word	0x0000e280


	//   ....[109]....
        /*03ec*/ 	.word	0x0000e6d0


	//   ....[110]....
        /*03f0*/ 	.word	0x0000e920


	//   ....[111]....
        /*03f4*/ 	.word	0x0000eac0


	//   ....[112]....
        /*03f8*/ 	.word	0x0000f2d0


	//   ....[113]....
        /*03fc*/ 	.word	0x0000f770


	//   ....[114]....
        /*0400*/ 	.word	0x0000fb40


	//   ....[115]....
        /*0404*/ 	.word	0x0000ff00


	//   ....[116]....
        /*0408*/ 	.word	0x00010110


	//   ....[117]....
        /*040c*/ 	.word	0x00010140


	//   ....[118]....
        /*0410*/ 	.word	0x00010ea0


	//   ....[119]....
        /*0414*/ 	.word	0x000110d0


	//----- nvinfo : EIATTR_REG_RECONFIG
	.align		4
.L_45:
        /*0418*/ 	.byte	0x01, 0x54
	.zero		2


	//----- nvinfo : EIATTR_VRC_CTA_INIT_COUNT
	.align		4
        /*041c*/ 	.byte	0x02, 0x4a
        /*041e*/ 	.byte	0x80
	.zero		1


	//----- nvinfo : EIATTR_SYSCALL_OFFSETS
	.align		4
        /*0420*/ 	.byte	0x04, 0x46
        /*0422*/ 	.short	(.L_47 - .L_46)


	//   ....[0]....
.L_46:
        /*0424*/ 	.word	0x0000a230


	//   ....[1]....
        /*0428*/ 	.word	0x0000a320


	//   ....[2]....
        /*042c*/ 	.word	0x0000aa70


	//   ....[3]....
        /*0430*/ 	.word	0x0000abe0


	//   ....[4]....
        /*0434*/ 	.word	0x0000b8e0


	//   ....[5]....
        /*0438*/ 	.word	0x0000ba50


	//   ....[6]....
        /*043c*/ 	.word	0x0000c6e0


	//   ....[7]....
        /*0440*/ 	.word	0x0000c850


	//   ....[8]....
        /*0444*/ 	.word	0x0000d520


	//   ....[9]....
        /*0448*/ 	.word	0x0000d690


	//----- nvinfo : EIATTR_MBARRIER_INSTR_OFFSETS
	.align		4
.L_47:
        /*044c*/ 	.byte	0x04, 0x39
        /*044e*/ 	.short	(.L_49 - .L_48)


	//   ....[0]....
.L_48:
        /*0450*/ 	.word	0x00000830
        /*0454*/ 	.word	0x000000ff
        /*0458*/ 	.word	0x00000000
        /*045c*/ 	.short	0x0100
        /*045e*/ 	.byte	0x05
	.zero		1


	//   ....[1]....
        /*0460*/ 	.word	0x00000840
        /*0464*/ 	.word	0x000000ff
        /*0468*/ 	.word	0x00000010
        /*046c*/ 	.short	0x0100
        /*046e*/ 	.byte	0x05
	.zero		1


	//   ....[2]....
        /*0470*/ 	.word	0x00000850
        /*0474*/ 	.word	0x000000ff
        /*0478*/ 	.word	0x00000008
        /*047c*/ 	.short	0x0100
        /*047e*/ 	.byte	0x05
	.zero		1


	//   ....[3]....
        /*0480*/ 	.word	0x00000860
        /*0484*/ 	.word	0x000000ff
        /*0488*/ 	.word	0x00000018
        /*048c*/ 	.short	0x0100
        /*048e*/ 	.byte	0x05
	.zero		1


	//   ....[4]....
        /*0490*/ 	.word	0x00000990
        /*0494*/ 	.word	0x000000ff
        /*0498*/ 	.word	0x00000020
        /*049c*/ 	.short	0x0100
        /*049e*/ 	.byte	0x06
	.zero		1


	//   ....[5]....
        /*04a0*/ 	.word	0x000009a0
        /*04a4*/ 	.word	0x000000ff
        /*04a8*/ 	.word	0x00000040
        /*04ac*/ 	.short	0x0100
        /*04ae*/ 	.byte	0x06
	.zero		1


	//   ....[6]....
        /*04b0*/ 	.word	0x000009b0
        /*04b4*/ 	.word	0x000000ff
        /*04b8*/ 	.word	0x00000028
        /*04bc*/ 	.short	0x0100
        /*04be*/ 	.byte	0x06
	.zero		1


	//   ....[7]....
        /*04c0*/ 	.word	0x000009c0
        /*04c4*/ 	.word	0x000000ff
        /*04c8*/ 	.word	0x00000048
        /*04cc*/ 	.short	0x0100
        /*04ce*/ 	.byte	0x06
	.zero		1


	//   ....[8]....
        /*04d0*/ 	.word	0x000009d0
        /*04d4*/ 	.word	0x000000ff
        /*04d8*/ 	.word	0x00000030
        /*04dc*/ 	.short	0x0100
        /*04de*/ 	.byte	0x06
	.zero		1


	//   ....[9]....
        /*04e0*/ 	.word	0x000009e0
        /*04e4*/ 	.word	0x000000ff
        /*04e8*/ 	.word	0x00000050
        /*04ec*/ 	.short	0x0100
        /*04ee*/ 	.byte	0x06
	.zero		1


	//   ....[10]....
        /*04f0*/ 	.word	0x000009f0
        /*04f4*/ 	.word	0x000000ff
        /*04f8*/ 	.word	0x00000038
        /*04fc*/ 	.short	0x0100
        /*04fe*/ 	.byte	0x06
	.zero		1


	//   ....[11]....
        /*0500*/ 	.word	0x00000a00
        /*0504*/ 	.word	0x000000ff
        /*0508*/ 	.word	0x00000058
        /*050c*/ 	.short	0x0100
        /*050e*/ 	.byte	0x06
	.zero		1


	//   ....[12]....
        /*0510*/ 	.word	0x00000af0
        /*0514*/ 	.word	0x000000ff
        /*0518*/ 	.word	0x00000060
        /*051c*/ 	.short	0x0100
        /*051e*/ 	.byte	0x05
	.zero		1


	//   ....[13]....
        /*0520*/ 	.word	0x00000b00
        /*0524*/ 	.word	0x000000ff
        /*0528*/ 	.word	0x00000068
        /*052c*/ 	.short	0x0100
        /*052e*/ 	.byte	0x05
	.zero		1


	//   ....[14]....
        /*0530*/ 	.word	0x00000c50
        /*0534*/ 	.word	0x000000ff
        /*0538*/ 	.word	0x00000070
        /*053c*/ 	.short	0x0100
        /*053e*/ 	.byte	0x06
	.zero		1


	//   ....[15]....
        /*0540*/ 	.word	0x00000c60
        /*0544*/ 	.word	0x000000ff
        /*0548*/ 	.word	0x000000b0
        /*054c*/ 	.short	0x0100
        /*054e*/ 	.byte	0x06
	.zero		1


	//   ....[16]....
        /*0550*/ 	.word	0x00000c70
        /*0554*/ 	.word	0x000000ff
        /*0558*/ 	.word	0x00000078
        /*055c*/ 	.short	0x0100
        /*055e*/ 	.byte	0x06
	.zero		1


	//   ....[17]....
        /*0560*/ 	.word	0x00000c80
        /*0564*/ 	.word	0x000000ff
        /*0568*/ 	.word	0x000000b8
        /*056c*/ 	.short	0x0100
        /*056e*/ 	.byte	0x06
	.zero		1


	//   ....[18]....
        /*0570*/ 	.word	0x00000c90
        /*0574*/ 	.word	0x000000ff
        /*0578*/ 	.word	0x00000080
        /*057c*/ 	.short	0x0100
        /*057e*/ 	.byte	0x06
	.zero		1


	//   ....[19]....
        /*0580*/ 	.word	0x00000ca0
        /*0584*/ 	.word	0x000000ff
        /*0588*/ 	.word	0x000000c0
        /*058c*/ 	.short	0x0100
        /*058e*/ 	.byte	0x06
	.zero		1


	//   ....[20]....
        /*0590*/ 	.word	0x00000cb0
        /*0594*/ 	.word	0x000000ff
        /*0598*/ 	.word	0x00000088
        /*059c*/ 	.short	0x0100
        /*059e*/ 	.byte	0x06
	.zero		1


	//   ....[21]....
        /*05a0*/ 	.word	0x00000cc0
        /*05a4*/ 	.word	0x000000ff
        /*05a8*/ 	.word	0x000000c8
        /*05ac*/ 	.short	0x0100
        /*05ae*/ 	.byte	0x06
	.zero		1


	//   ....[22]....
        /*05b0*/ 	.word	0x00000cd0
        /*05b4*/ 	.word	0x000000ff
        /*05b8*/ 	.word	0x00000090
        /*05bc*/ 	.short	0x0100
        /*05be*/ 	.byte	0x06
	.zero		1


	//   ....[23]....
        /*05c0*/ 	.word	0x00000ce0
        /*05c4*/ 	.word	0x000000ff
        /*05c8*/ 	.word	0x000000d0
        /*05cc*/ 	.short	0x0100
        /*05ce*/ 	.byte	0x06
	.zero		1


	//   ....[24]....
        /*05d0*/ 	.word	0x00000cf0
        /*05d4*/ 	.word	0x000000ff
        /*05d8*/ 	.word	0x00000098
        /*05dc*/ 	.short	0x0100
        /*05de*/ 	.byte	0x06
	.zero		1


	//   ....[25]....
        /*05e0*/ 	.word	0x00000d00
        /*05e4*/ 	.word	0x000000ff
        /*05e8*/ 	.word	0x000000d8
        /*05ec*/ 	.short	0x0100
        /*05ee*/ 	.byte	0x06
	.zero		1


	//   ....[26]....
        /*05f0*/ 	.word	0x00000d10
        /*05f4*/ 	.word	0x000000ff
        /*05f8*/ 	.word	0x000000a0
        /*05fc*/ 	.short	0x0100
        /*05fe*/ 	.byte	0x06
	.zero		1


	//   ....[27]....
        /*0600*/ 	.word	0x00000d20
        /*0604*/ 	.word	0x000000ff
        /*0608*/ 	.word	0x000000e0
        /*060c*/ 	.short	0x0100
        /*060e*/ 	.byte	0x06
	.zero		1


	//   ....[28]....
        /*0610*/ 	.word	0x00000d30
        /*0614*/ 	.word	0x000000ff
        /*0618*/ 	.word	0x000000a8
        /*061c*/ 	.short	0x0100
        /*061e*/ 	.byte	0x06
	.zero		1


	//   ....[29]....
        /*0620*/ 	.word	0x00000d40
        /*0624*/ 	.word	0x000000ff
        /*0628*/ 	.word	0x000000e8
        /*062c*/ 	.short	0x0100
        /*062e*/ 	.byte	0x06
	.zero		1


	//   ....[30]....
        /*0630*/ 	.word	0x00000ea0
        /*0634*/ 	.word	0x000000ff
        /*0638*/ 	.word	0x00000150
        /*063c*/ 	.short	0x0100
        /*063e*/ 	.byte	0x06
	.zero		1


	//   ....[31]....
        /*0640*/ 	.word	0x00000eb0
        /*0644*/ 	.word	0x000000ff
        /*0648*/ 	.word	0x00000190
        /*064c*/ 	.short	0x0100
        /*064e*/ 	.byte	0x06
	.zero		1


	//   ....[32]....
        /*0650*/ 	.word	0x00000ec0
        /*0654*/ 	.word	0x000000ff
        /*0658*/ 	.word	0x00000158
        /*065c*/ 	.short	0x0100
        /*065e*/ 	.byte	0x06
	.zero		1


	//   ....[33]....
        /*0660*/ 	.word	0x00000ed0
        /*0664*/ 	.word	0x000000ff
        /*0668*/ 	.word	0x00000198
        /*066c*/ 	.short	0x0100
        /*066e*/ 	.byte	0x06
	.zero		1


	//   ....[34]....
        /*0670*/ 	.word	0x00000ee0
        /*0674*/ 	.word	0x000000ff
        /*0678*/ 	.word	0x00000160
        /*067c*/ 	.short	0x0100
        /*067e*/ 	.byte	0x06
	.zero		1


	//   ....[35]....
        /*0680*/ 	.word	0x00000ef0
        /*0684*/ 	.word	0x000000ff
        /*0688*/ 	.word	0x000001a0
        /*068c*/ 	.short	0x0100
        /*068e*/ 	.byte	0x06
	.zero		1


	//   ....[36]....
        /*0690*/ 	.word	0x00000f00
        /*0694*/ 	.word	0x000000ff
        /*0698*/ 	.word	0x00000168
        /*069c*/ 	.short	0x0100
        /*069e*/ 	.byte	0x06
	.zero		1


	//   ....[37]....
        /*06a0*/ 	.word	0x00000f10
        /*06a4*/ 	.word	0x000000ff
        /*06a8*/ 	.word	0x000001a8
        /*06ac*/ 	.short	0x0100
        /*06ae*/ 	.byte	0x06
	.zero		1


	//   ....[38]....
        /*06b0*/ 	.word	0x00000f20
        /*06b4*/ 	.word	0x000000ff
        /*06b8*/ 	.word	0x00000170
        /*06bc*/ 	.short	0x0100
        /*06be*/ 	.byte	0x06
	.zero		1


	//   ....[39]....
        /*06c0*/ 	.word	0x00000f30
        /*06c4*/ 	.word	0x000000ff
        /*06c8*/ 	.word	0x000001b0
        /*06cc*/ 	.short	0x0100
        /*06ce*/ 	.byte	0x06
	.zero		1


	//   ....[40]....
        /*06d0*/ 	.word	0x00000f40
        /*06d4*/ 	.word	0x000000ff
        /*06d8*/ 	.word	0x00000178
        /*06dc*/ 	.short	0x0100
        /*06de*/ 	.byte	0x06
	.zero		1


	//   ....[41]....
        /*06e0*/ 	.word	0x00000f50
        /*06e4*/ 	.word	0x000000ff
        /*06e8*/ 	.word	0x000001b8
        /*06ec*/ 	.short	0x0100
        /*06ee*/ 	.byte	0x06
	.zero		1


	//   ....[42]....
        /*06f0*/ 	.word	0x00000f60
        /*06f4*/ 	.word	0x000000ff
        /*06f8*/ 	.word	0x00000180
        /*06fc*/ 	.short	0x0100
        /*06fe*/ 	.byte	0x06
	.zero		1


	//   ....[43]....
        /*0700*/ 	.word	0x00000f70
        /*0704*/ 	.word	0x000000ff
        /*0708*/ 	.word	0x000001c0
        /*070c*/ 	.short	0x0100
        /*070e*/ 	.byte	0x06
	.zero		1


	//   ....[44]....
        /*0710*/ 	.word	0x00000f80
        /*0714*/ 	.word	0x000000ff
        /*0718*/ 	.word	0x00000188
        /*071c*/ 	.short	0x0100
        /*071e*/ 	.byte	0x06
	.zero		1


	//   ....[45]....
        /*0720*/ 	.word	0x00000f90
        /*0724*/ 	.word	0x000000ff
        /*0728*/ 	.word	0x000001c8
        /*072c*/ 	.short	0x0100
        /*072e*/ 	.byte	0x06
	.zero		1


	//   ....[46]....
        /*0730*/ 	.word	0x000010f0
        /*0734*/ 	.word	0x000000ff
        /*0738*/ 	.word	0x000000f0
        /*073c*/ 	.short	0x0100
        /*073e*/ 	.byte	0x06
	.zero		1


	//   ....[47]....
        /*0740*/ 	.word	0x00001100
        /*0744*/ 	.word	0x000000ff
        /*0748*/ 	.word	0x00000110
        /*074c*/ 	.short	0x0100
        /*074e*/ 	.byte	0x06
	.zero		1


	//   ....[48]....
        /*0750*/ 	.word	0x00001110
        /*0754*/ 	.word	0x000000ff
        /*0758*/ 	.word	0x000000f8
        /*075c*/ 	.short	0x0100
        /*075e*/ 	.byte	0x06
	.zero		1


	//   ....[49]....
        /*0760*/ 	.word	0x00001120
        /*0764*/ 	.word	0x000000ff
        /*0768*/ 	.word	0x00000118
        /*076c*/ 	.short	0x0100
        /*076e*/ 	.byte	0x06
	.zero		1


	//   ....[50]....
        /*0770*/ 	.word	0x00001130
        /*0774*/ 	.word	0x000000ff
        /*0778*/ 	.word	0x00000100
        /*077c*/ 	.short	0x0100
        /*077e*/ 	.byte	0x06
	.zero		1


	//   ....[51]....
        /*0780*/ 	.word	0x00001140
        /*0784*/ 	.word	0x000000ff
        /*0788*/ 	.word	0x00000120
        /*078c*/ 	.short	0x0100
        /*078e*/ 	.byte	0x06
	.zero		1


	//   ....[52]....
        /*0790*/ 	.word	0x00001150
        /*0794*/ 	.word	0x000000ff
        /*0798*/ 	.word	0x00000108
        /*079c*/ 	.short	0x0100
        /*079e*/ 	.byte	0x06
	.zero		1


	//   ....[53]....
        /*07a0*/ 	.word	0x00001160
        /*07a4*/ 	.word	0x000000ff
        /*07a8*/ 	.word	0x00000128
        /*07ac*/ 	.short	0x0100
        /*07ae*/ 	.byte	0x06
	.zero		1


	//   ....[54]....
        /*07b0*/ 	.word	0x00003de0
        /*07b4*/ 	.word	0x000000ff
        /*07b8*/ 	.word	0x00000010
        /*07bc*/ 	.short	0x010a
        /*07be*/ 	.byte	0x05
	.zero		1


	//   ....[55]....
        /*07c0*/ 	.word	0x00003f20
        /*07c4*/ 	.word	0x000000ff
        /*07c8*/ 	.word	0x00000010
        /*07cc*/ 	.short	0x010a
        /*07ce*/ 	.byte	0x0d
	.zero		1


	//   ....[56]....
        /*07d0*/ 	.word	0x000040c0
        /*07d4*/ 	.word	0x000000ff
        /*07d8*/ 	.word	0x00000010
        /*07dc*/ 	.short	0x010a
        /*07de*/ 	.byte	0x04
	.zero		1


	//   ....[57]....
        /*07e0*/ 	.word	0x00004200
        /*07e4*/ 	.word	0x000000ff
        /*07e8*/ 	.word	0x00000068
        /*07ec*/ 	.short	0x0101
        /*07ee*/ 	.byte	0x14
	.zero		1


	//   ....[58]....
        /*07f0*/ 	.word	0x00004220
        /*07f4*/ 	.word	0x000000ff
        /*07f8*/ 	.word	0x00000010
        /*07fc*/ 	.short	0x010a
        /*07fe*/ 	.byte	0x04
	.zero		1


	//   ....[59]....
        /*0800*/ 	.word	0x000042a0
        /*0804*/ 	.word	0x000000ff
        /*0808*/ 	.word	0x00000010
        /*080c*/ 	.short	0x010a
        /*080e*/ 	.byte	0x11
	.zero		1


	//   ....[60]....
        /*0810*/ 	.word	0x00004460
        /*0814*/ 	.word	0x000000ff
        /*0818*/ 	.word	0x00000010
        /*081c*/ 	.short	0x010a
        /*081e*/ 	.byte	0x04
	.zero		1


	//   ....[61]....
        /*0820*/ 	.word	0x000045b0
        /*0824*/ 	.word	0x000000ff
        /*0828*/ 	.word	0x00000150
        /*082c*/ 	.short	0x010a
        /*082e*/ 	.byte	0x04
	.zero		1


	//   ....[62]....
        /*0830*/ 	.word	0x00004720
        /*0834*/ 	.word	0x000000ff
        /*0838*/ 	.word	0x00000000
        /*083c*/ 	.short	0x0101
        /*083e*/ 	.byte	0x04
	.zero		1


	//   ....[63]....
        /*0840*/ 	.word	0x00004790
        /*0844*/ 	.word	0x000000ff
        /*0848*/ 	.word	0x00000000
        /*084c*/ 	.short	0x010a
        /*084e*/ 	.byte	0x04
	.zero		1


	//   ....[64]....
        /*0850*/ 	.word	0x00004830
        /*0854*/ 	.word	0x00000000
        /*0858*/ 	.word	0x00000000
        /*085c*/ 	.short	0x010a
        /*085e*/ 	.byte	0xff
	.zero		1


	//   ....[65]....
        /*0860*/ 	.word	0x00006370
        /*0864*/ 	.word	0x000000ff
        /*0868*/ 	.word	0x000000b0
        /*086c*/ 	.short	0x010a
        /*086e*/ 	.byte	0x04
	.zero		1


	//   ....[66]....
        /*0870*/ 	.word	0x00006510
        /*0874*/ 	.word	0x000000ff
        /*0878*/ 	.word	0x00000070
        /*087c*/ 	.short	0x0101
        /*087e*/ 	.byte	0x04
	.zero		1


	//   ....[67]....
        /*0880*/ 	.word	0x00007f20
        /*0884*/ 	.word	0x000000ff
        /*0888*/ 	.word	0x000000b0
        /*088c*/ 	.short	0x010a
        /*088e*/ 	.byte	0x04
	.zero		1


	//   ....[68]....
        /*0890*/ 	.word	0x000080a0
        /*0894*/ 	.word	0x000000ff
        /*0898*/ 	.word	0x00000070
        /*089c*/ 	.short	0x0101
        /*089e*/ 	.byte	0x04
	.zero		1


	//   ....[69]....
        /*08a0*/ 	.word	0x000087d0
        /*08a4*/ 	.word	0x00000013
        /*08a8*/ 	.word	0x00000068
        /*08ac*/ 	.short	0x010a
        /*08ae*/ 	.byte	0xff
	.zero		1


	//   ....[70]....
        /*08b0*/ 	.word	0x00008a60
        /*08b4*/ 	.word	0x000000ff
        /*08b8*/ 	.word	0x00000040
        /*08bc*/ 	.short	0x010a
        /*08be*/ 	.byte	0x15
	.zero		1


	//   ....[71]....
        /*08c0*/ 	.word	0x00008b80
        /*08c4*/ 	.word	0x000000ff
        /*08c8*/ 	.word	0x00000020
        /*08cc*/ 	.short	0x010b
        /*08ce*/ 	.byte	0x15
	.zero		1


	//   ....[72]....
        /*08d0*/ 	.word	0x00008bf0
        /*08d4*/ 	.word	0x000000ff
        /*08d8*/ 	.word	0x00000000
        /*08dc*/ 	.short	0x0101
        /*08de*/ 	.byte	0x04
	.zero		1


	//   ....[73]....
        /*08e0*/ 	.word	0x00008c20
        /*08e4*/ 	.word	0x000000ff
        /*08e8*/ 	.word	0x00000048
        /*08ec*/ 	.short	0x010a
        /*08ee*/ 	.byte	0x15
	.zero		1


	//   ....[74]....
        /*08f0*/ 	.word	0x00008d50
        /*08f4*/ 	.word	0x000000ff
        /*08f8*/ 	.word	0x00000028
        /*08fc*/ 	.short	0x010b
        /*08fe*/ 	.byte	0x15
	.zero		1


	//   ....[75]....
        /*0900*/ 	.word	0x00008db0
        /*0904*/ 	.word	0x000000ff
        /*0908*/ 	.word	0x00000000
        /*090c*/ 	.short	0x0101
        /*090e*/ 	.byte	0x04
	.zero		1


	//   ....[76]....
        /*0910*/ 	.word	0x00008de0
        /*0914*/ 	.word	0x000000ff
        /*0918*/ 	.word	0x00000050
        /*091c*/ 	.short	0x010a
        /*091e*/ 	.byte	0x15
	.zero		1


	//   ....[77]....
        /*0920*/ 	.word	0x00008f10
        /*0924*/ 	.word	0x000000ff
        /*0928*/ 	.word	0x00000030
        /*092c*/ 	.short	0x010b
        /*092e*/ 	.byte	0x15
	.zero		1


	//   ....[78]....
        /*0930*/ 	.word	0x00008f70
        /*0934*/ 	.word	0x000000ff
        /*0938*/ 	.word	0x00000000
        /*093c*/ 	.short	0x0101
        /*093e*/ 	.byte	0x04
	.zero		1


	//   ....[79]....
        /*0940*/ 	.word	0x00008fa0
        /*0944*/ 	.word	0x000000ff
        /*0948*/ 	.word	0x00000058
        /*094c*/ 	.short	0x010a
        /*094e*/ 	.byte	0x15
	.zero		1


	//   ....[80]....
        /*0950*/ 	.word	0x000090d0
        /*0954*/ 	.word	0x000000ff
        /*0958*/ 	.word	0x00000038
        /*095c*/ 	.short	0x010b
        /*095e*/ 	.byte	0x15
	.zero		1


	//   ....[81]....
        /*0960*/ 	.word	0x00009150
        /*0964*/ 	.word	0x000000ff
        /*0968*/ 	.word	0x00000000
        /*096c*/ 	.short	0x0101
        /*096e*/ 	.byte	0x04
	.zero		1


	//   ....[82]....
        /*0970*/ 	.word	0x000091a0
        /*0974*/ 	.word	0x000000ff
        /*0978*/ 	.word	0x00000150
        /*097c*/ 	.short	0x010a
        /*097e*/ 	.byte	0x08
	.zero		1


	//   ....[83]....
        /*0980*/ 	.word	0x000092d0
        /*0984*/ 	.word	0x000000ff
        /*0988*/ 	.word	0x00000000
        /*098c*/ 	.short	0x0101
        /*098e*/ 	.byte	0x08
	.zero		1


	//   ....[84]....
        /*0990*/ 	.word	0x00009380
        /*0994*/ 	.word	0x000000ff
        /*0998*/ 	.word	0x00000040
        /*099c*/ 	.short	0x010a
        /*099e*/ 	.byte	0x15
	.zero		1


	//   ....[85]....
        /*09a0*/ 	.word	0x000093c0
        /*09a4*/ 	.word	0x000000ff
        /*09a8*/ 	.word	0x00000048
        /*09ac*/ 	.short	0x010a
        /*09ae*/ 	.byte	0x15
	.zero		1


	//   ....[86]....
        /*09b0*/ 	.word	0x00009400
        /*09b4*/ 	.word	0x000000ff
        /*09b8*/ 	.word	0x00000050
        /*09bc*/ 	.short	0x010a
        /*09be*/ 	.byte	0x15
	.zero		1


	//   ....[87]....
        /*09c0*/ 	.word	0x00009460
        /*09c4*/ 	.word	0x00000000
        /*09c8*/ 	.word	0x00000058
        /*09cc*/ 	.short	0x010a
        /*09ce*/ 	.byte	0xff
	.zero		1


	//   ....[88]....
        /*09d0*/ 	.word	0x00009ef0
        /*09d4*/ 	.word	0x000000ff
        /*09d8*/ 	.word	0x00000150
        /*09dc*/ 	.short	0x010a
        /*09de*/ 	.byte	0x06
	.zero		1


	//   ....[89]....
        /*09e0*/ 	.word	0x0000a050
        /*09e4*/ 	.word	0x000000ff
        /*09e8*/ 	.word	0x00000000
        /*09ec*/ 	.short	0x0101
        /*09ee*/ 	.byte	0x04
	.zero		1


	//   ....[90]....
        /*09f0*/ 	.word	0x0000a610
        /*09f4*/ 	.word	0x000000ff
        /*09f8*/ 	.word	0x00000020
        /*09fc*/ 	.short	0x010a
        /*09fe*/ 	.byte	0x2b
	.zero		1


	//   ....[91]....
        /*0a00*/ 	.word	0x0000a670
        /*0a04*/ 	.word	0x00000061
        /*0a08*/ 	.word	0x000000f0
        /*0a0c*/ 	.short	0x010a
        /*0a0e*/ 	.byte	0xff
	.zero		1


	//   ....[92]....
        /*0a10*/ 	.word	0x0000a690
        /*0a14*/ 	.word	0x000000ff
        /*0a18*/ 	.word	0x00000020
        /*0a1c*/ 	.short	0x010a
        /*0a1e*/ 	.byte	0x2b
	.zero		1


	//   ....[93]....
        /*0a20*/ 	.word	0x0000a940
        /*0a24*/ 	.word	0x00000061
        /*0a28*/ 	.word	0x000000f0
        /*0a2c*/ 	.short	0x010a
        /*0a2e*/ 	.byte	0xff
	.zero		1


	//   ....[94]....
        /*0a30*/ 	.word	0x0000b580
        /*0a34*/ 	.word	0x000000ff
        /*0a38*/ 	.word	0x00000000
        /*0a3c*/ 	.short	0x0101
        /*0a3e*/ 	.byte	0x04
	.zero		1


	//   ....[95]....
        /*0a40*/ 	.word	0x0000b5d0
        /*0a44*/ 	.word	0x000000ff
        /*0a48*/ 	.word	0x00000028
        /*0a4c*/ 	.short	0x010a
        /*0a4e*/ 	.byte	0x2b
	.zero		1


	//   ....[96]....
        /*0a50*/ 	.word	0x0000b600
        /*0a54*/ 	.word	0x000000ff
        /*0a58*/ 	.word	0x00000028
        /*0a5c*/ 	.short	0x010a
        /*0a5e*/ 	.byte	0x2b
	.zero		1


	//   ....[97]....
        /*0a60*/ 	.word	0x0000c3c0
        /*0a64*/ 	.word	0x000000ff
        /*0a68*/ 	.word	0x00000000
        /*0a6c*/ 	.short	0x0101
        /*0a6e*/ 	.byte	0x04
	.zero		1


	//   ....[98]....
        /*0a70*/ 	.word	0x0000c3e0
        /*0a74*/ 	.word	0x000000ff
        /*0a78*/ 	.word	0x00000030
        /*0a7c*/ 	.short	0x010a
        /*0a7e*/ 	.byte	0x2b
	.zero		1


	//   ....[99]....
        /*0a80*/ 	.word	0x0000c400
        /*0a84*/ 	.word	0x000000ff
        /*0a88*/ 	.word	0x00000030
        /*0a8c*/ 	.short	0x010a
        /*0a8e*/ 	.byte	0x2b
	.zero		1


	//   ....[100]....
        /*0a90*/ 	.word	0x0000d200
        /*0a94*/ 	.word	0x000000ff
        /*0a98*/ 	.word	0x00000000
        /*0a9c*/ 	.short	0x0101
        /*0a9e*/ 	.byte	0x04
	.zero		1


	//   ....[101]....
        /*0aa0*/ 	.word	0x0000d220
        /*0aa4*/ 	.word	0x000000ff
        /*0aa8*/ 	.word	0x00000038
        /*0aac*/ 	.short	0x010a
        /*0aae*/ 	.byte	0x2b
	.zero		1


	//   ....[102]....
        /*0ab0*/ 	.word	0x0000d240
        /*0ab4*/ 	.word	0x000000ff
        /*0ab8*/ 	.word	0x00000038
        /*0abc*/ 	.short	0x010a
        /*0abe*/ 	.byte	0x2b
	.zero		1


	//   ....[103]....
        /*0ac0*/ 	.word	0x0000d930
        /*0ac4*/ 	.word	0x00000064
        /*0ac8*/ 	.word	0x00000000
        /*0acc*/ 	.short	0x0101
        /*0ace*/ 	.byte	0xff
	.zero		1


	//   ....[104]....
        /*0ad0*/ 	.word	0x0000e170
        /*0ad4*/ 	.word	0x000000ff
        /*0ad8*/ 	.word	0x00000000
        /*0adc*/ 	.short	0x0101
        /*0ade*/ 	.byte	0x04
	.zero		1


	//   ....[105]....
        /*0ae0*/ 	.word	0x0000e210
        /*0ae4*/ 	.word	0x000000ff
        /*0ae8*/ 	.word	0x00000000
        /*0aec*/ 	.short	0x0101
        /*0aee*/ 	.byte	0x04
	.zero		1


	//   ....[106]....
        /*0af0*/ 	.word	0x0000eb20
        /*0af4*/ 	.word	0x000000ff
        /*0af8*/ 	.word	0x00000070
        /*0afc*/ 	.short	0x010a
        /*0afe*/ 	.byte	0x18
	.zero		1


	//   ....[107]....
        /*0b00*/ 	.word	0x0000ec60
        /*0b04*/ 	.word	0x000000ff
        /*0b08*/ 	.word	0x00000000
        /*0b0c*/ 	.short	0x0101
        /*0b0e*/ 	.byte	0x06
	.zero		1


	//   ....[108]....
        /*0b10*/ 	.word	0x0000ecd0
        /*0b14*/ 	.word	0x000000ff
        /*0b18*/ 	.word	0x00000190
        /*0b1c*/ 	.short	0x010a
        /*0b1e*/ 	.byte	0x18
	.zero		1


	//   ....[109]....
        /*0b20*/ 	.word	0x0000fe00
        /*0b24*/ 	.word	0x000000ff
        /*0b28*/ 	.word	0x00000150
        /*0b2c*/ 	.short	0x0101
        /*0b2e*/ 	.byte	0x18
	.zero		1


	//   ....[110]....
        /*0b30*/ 	.word	0x00010330
        /*0b34*/ 	.word	0x000000ff
        /*0b38*/ 	.word	0x00000000
        /*0b3c*/ 	.short	0x010a
        /*0b3e*/ 	.byte	0x06
	.zero		1


	//   ....[111]....
        /*0b40*/ 	.word	0x000103b0
        /*0b44*/ 	.word	0x000000ff
        /*0b48*/ 	.word	0x00000110
        /*0b4c*/ 	.short	0x010a
        /*0b4e*/ 	.byte	0x07
	.zero		1


	//   ....[112]....
        /*0b50*/ 	.word	0x00010570
        /*0b54*/ 	.word	0x000000ff
        /*0b58*/ 	.word	0x00000000
        /*0b5c*/ 	.short	0x010a
        /*0b5e*/ 	.byte	0x0b
	.zero		1


	//   ....[113]....
        /*0b60*/ 	.word	0x000106a0
        /*0b64*/ 	.word	0x000000ff
        /*0b68*/ 	.word	0x00000000
        /*0b6c*/ 	.short	0x010a
        /*0b6e*/ 	.byte	0x15
	.zero		1


	//   ....[114]....
        /*0b70*/ 	.word	0x00010a30
        /*0b74*/ 	.word	0x000000ff
        /*0b78*/ 	.word	0x00000150
        /*0b7c*/ 	.short	0x010a
        /*0b7e*/ 	.byte	0x06
	.zero		1


	//   ....[115]....
        /*0b80*/ 	.word	0x00010b60
        /*0b84*/ 	.word	0x000000ff
        /*0b88*/ 	.word	0x00000000
        /*0b8c*/ 	.short	0x0101
        /*0b8e*/ 	.byte	0x06
	.zero		1


	//   ....[116]....
        /*0b90*/ 	.word	0x00010c80
        /*0b94*/ 	.word	0x000000ff
        /*0b98*/ 	.word	0x00000110
        /*0b9c*/ 	.short	0x010a
        /*0b9e*/ 	.byte	0x06
	.zero		1


	//   ....[117]....
        /*0ba0*/ 	.word	0x00010d30
        /*0ba4*/ 	.word	0x000000ff
        /*0ba8*/ 	.word	0x00000110
        /*0bac*/ 	.short	0x010a
        /*0bae*/ 	.byte	0x06
	.zero		1


	//   ....[118]....
        /*0bb0*/ 	.word	0x00010de0
        /*0bb4*/ 	.word	0x000000ff
        /*0bb8*/ 	.word	0x00000110
        /*0bbc*/ 	.short	0x010a
        /*0bbe*/ 	.byte	0x06
	.zero		1


	//   ....[119]....
        /*0bc0*/ 	.word	0x00010e80
        /*0bc4*/ 	.word	0x000000ff
        /*0bc8*/ 	.word	0x00000110
        /*0bcc*/ 	.short	0x010a
        /*0bce*/ 	.byte	0x07
	.zero		1


	//   ....[120]....
        /*0bd0*/ 	.word	0x00011100
        /*0bd4*/ 	.word	0x00000000
        /*0bd8*/ 	.word	0x00000010
        /*0bdc*/ 	.short	0x010a
        /*0bde*/ 	.byte	0xff
	.zero		1


	//   ....[121]....
        /*0be0*/ 	.word	0x00011160
        /*0be4*/ 	.word	0x00000000
        /*0be8*/ 	.word	0x00000010
        /*0bec*/ 	.short	0x010a
        /*0bee*/ 	.byte	0xff
	.zero		1


	//   ....[122]....
        /*0bf0*/ 	.word	0x000111c0
        /*0bf4*/ 	.word	0x00000000
        /*0bf8*/ 	.word	0x00000150
        /*0bfc*/ 	.short	0x010a
        /*0bfe*/ 	.byte	0xff
	.zero		1


	//   ....[123]....
        /*0c00*/ 	.word	0x00011220
        /*0c04*/ 	.word	0x00000000
        /*0c08*/ 	.word	0x00000000
        /*0c0c*/ 	.short	0x010a
        /*0c0e*/ 	.byte	0xff
	.zero		1


	//   ....[124]....
        /*0c10*/ 	.word	0x00011280
        /*0c14*/ 	.word	0x00000011
        /*0c18*/ 	.word	0x000000b0
        /*0c1c*/ 	.short	0x010a
        /*0c1e*/ 	.byte	0xff
	.zero		1


	//   ....[125]....
        /*0c20*/ 	.word	0x000112e0
        /*0c24*/ 	.word	0x00000017
        /*0c28*/ 	.word	0x000000b0
        /*0c2c*/ 	.short	0x010a
        /*0c2e*/ 	.byte	0xff
	.zero		1


	//   ....[126]....
        /*0c30*/ 	.word	0x00011330
        /*0c34*/ 	.word	0x00000013
        /*0c38*/ 	.word	0x00000068
        /*0c3c*/ 	.short	0x010a
        /*0c3e*/ 	.byte	0xff
	.zero		1


	//   ....[127]....
        /*0c40*/ 	.word	0x00011390
        /*0c44*/ 	.word	0x00000000
        /*0c48*/ 	.word	0x00000040
        /*0c4c*/ 	.short	0x010a
        /*0c4e*/ 	.byte	0xff
	.zero		1


	//   ....[128]....
        /*0c50*/ 	.word	0x000113f0
        /*0c54*/ 	.word	0x00000000
        /*0c58*/ 	.word	0x00000048
        /*0c5c*/ 	.short	0x010a
        /*0c5e*/ 	.byte	0xff
	.zero		1


	//   ....[129]....
        /*0c60*/ 	.word	0x00011450
        /*0c64*/ 	.word	0x00000000
        /*0c68*/ 	.word	0x00000050
        /*0c6c*/ 	.short	0x010a
        /*0c6e*/ 	.byte	0xff
	.zero		1


	//   ....[130]....
        /*0c70*/ 	.word	0x000114b0
        /*0c74*/ 	.word	0x00000000
        /*0c78*/ 	.word	0x00000058
        /*0c7c*/ 	.short	0x010a
        /*0c7e*/ 	.byte	0xff
	.zero		1


	//   ....[131]....
        /*0c80*/ 	.word	0x00011510
        /*0c84*/ 	.word	0x00000000
        /*0c88*/ 	.word	0x00000150
        /*0c8c*/ 	.short	0x010a
        /*0c8e*/ 	.byte	0xff
	.zero		1


	//   ....[132]....
        /*0c90*/ 	.word	0x00011570
        /*0c94*/ 	.word	0x00000000
        /*0c98*/ 	.word	0x00000040
        /*0c9c*/ 	.short	0x010a
        /*0c9e*/ 	.byte	0xff
	.zero		1


	//   ....[133]....
        /*0ca0*/ 	.word	0x000115d0
        /*0ca4*/ 	.word	0x00000000
        /*0ca8*/ 	.word	0x00000048
        /*0cac*/ 	.short	0x010a
        /*0cae*/ 	.byte	0xff
	.zero		1


	//   ....[134]....
        /*0cb0*/ 	.word	0x00011630
        /*0cb4*/ 	.word	0x00000000
        /*0cb8*/ 	.word	0x00000050
        /*0cbc*/ 	.short	0x010a
        /*0cbe*/ 	.byte	0xff
	.zero		1


	//   ....[135]....
        /*0cc0*/ 	.word	0x00011690
        /*0cc4*/ 	.word	0x00000000
        /*0cc8*/ 	.word	0x00000150
        /*0ccc*/ 	.short	0x010a
        /*0cce*/ 	.byte	0xff
	.zero		1


	//   ....[136]....
        /*0cd0*/ 	.word	0x00011750
        /*0cd4*/ 	.word	0x00000003
        /*0cd8*/ 	.word	0x00000020
        /*0cdc*/ 	.short	0x010a
        /*0cde*/ 	.byte	0xff
	.zero		1


	//   ....[137]....
        /*0ce0*/ 	.word	0x000117a0
        /*0ce4*/ 	.word	0x00000061
        /*0ce8*/ 	.word	0x000000f0
        /*0cec*/ 	.short	0x010a
        /*0cee*/ 	.byte	0xff
	.zero		1


	//   ....[138]....
        /*0cf0*/ 	.word	0x00011800
        /*0cf4*/ 	.word	0x00000003
        /*0cf8*/ 	.word	0x00000028
        /*0cfc*/ 	.short	0x010a
        /*0cfe*/ 	.byte	0xff
	.zero		1


	//   ....[139]....
        /*0d00*/ 	.word	0x00011860
        /*0d04*/ 	.word	0x00000000
        /*0d08*/ 	.word	0x00000030
        /*0d0c*/ 	.short	0x010a
        /*0d0e*/ 	.byte	0xff
	.zero		1


	//   ....[140]....
        /*0d10*/ 	.word	0x000118c0
        /*0d14*/ 	.word	0x00000000
        /*0d18*/ 	.word	0x00000038
        /*0d1c*/ 	.short	0x010a
        /*0d1e*/ 	.byte	0xff
	.zero		1


	//   ....[141]....
        /*0d20*/ 	.word	0x00011920
        /*0d24*/ 	.word	0x00000004
        /*0d28*/ 	.word	0x00000070
        /*0d2c*/ 	.short	0x010a
        /*0d2e*/ 	.byte	0xff
	.zero		1


	//   ....[142]....
        /*0d30*/ 	.word	0x00011980
        /*0d34*/ 	.word	0x00000004
        /*0d38*/ 	.word	0x00000190
        /*0d3c*/ 	.short	0x010a
        /*0d3e*/ 	.byte	0xff
	.zero		1


	//   ....[143]....
        /*0d40*/ 	.word	0x000119e0
        /*0d44*/ 	.word	0x00000004
        /*0d48*/ 	.word	0x00000110
        /*0d4c*/ 	.short	0x010a
        /*0d4e*/ 	.byte	0xff
	.zero		1


	//   ....[144]....
        /*0d50*/ 	.word	0x00011a40
        /*0d54*/ 	.word	0x00000004
        /*0d58*/ 	.word	0x00000000
        /*0d5c*/ 	.short	0x010a
        /*0d5e*/ 	.byte	0xff
	.zero		1


	//   ....[145]....
        /*0d60*/ 	.word	0x00011aa0
        /*0d64*/ 	.word	0x00000004
        /*0d68*/ 	.word	0x00000150
        /*0d6c*/ 	.short	0x010a
        /*0d6e*/ 	.byte	0xff
	.zero		1


	//   ....[146]....
        /*0d70*/ 	.word	0x00011b00
        /*0d74*/ 	.word	0x00000000
        /*0d78*/ 	.word	0x00000110
        /*0d7c*/ 	.short	0x010a
        /*0d7e*/ 	.byte	0xff
	.zero		1


	//   ....[147]....
        /*0d80*/ 	.word	0x00011b60
        /*0d84*/ 	.word	0x00000000
        /*0d88*/ 	.word	0x00000110
        /*0d8c*/ 	.short	0x010a
        /*0d8e*/ 	.byte	0xff
	.zero		1


	//   ....[148]....
        /*0d90*/ 	.word	0x00011bc0
        /*0d94*/ 	.word	0x00000000
        /*0d98*/ 	.word	0x00000110
        /*0d9c*/ 	.short	0x010a
        /*0d9e*/ 	.byte	0xff
	.zero		1


	//   ....[149]....
        /*0da0*/ 	.word	0x00011c20
        /*0da4*/ 	.word	0x00000000
        /*0da8*/ 	.word	0x00000110
        /*0dac*/ 	.short	0x010a
        /*0dae*/ 	.byte	0xff
	.zero		1


	//----- nvinfo : EIATTR_NUM_MBARRIERS
	.align		4
.L_49:
        /*0db0*/ 	.byte	0x03, 0x38
        /*0db2*/ 	.short	0x0036


	//----- nvinfo : EIATTR_EXIT_INSTR_OFFSETS
	.align		4
        /*0db4*/ 	.byte	0x04, 0x1c
        /*0db6*/ 	.short	(.L_51 - .L_50)


	//   ....[0]....
.L_50:
        /*0db8*/ 	.word	0x000033f0


	//   ....[1]....
        /*0dbc*/ 	.word	0x00004860


	//   ....[2]....
        /*0dc0*/ 	.word	0x00008140


	//   ....[3]....
        /*0dc4*/ 	.word	0x00009490


	//   ....[4]....
        /*0dc8*/ 	.word	0x0000e220


	//   ....[5]....
        /*0dcc*/ 	.word	0x0000e250


	//   ....[6]....
        /*0dd0*/ 	.word	0x0000fed0


	//   ....[7]....
        /*0dd4*/ 	.word	0x000110e0


	//----- nvinfo : EIATTR_INDIRECT_BRANCH_TARGETS
	.align		4
.L_51:
        /*0dd8*/ 	.byte	0x04, 0x34
        /*0dda*/ 	.short	(.L_53 - .L_52)


	//   ....[0]....
.L_52:
        /*0ddc*/ 	.word	.L_x_272@srel
        /*0de0*/ 	.short	0x0
        /*0de2*/ 	.short	0x0
        /*0de4*/ 	.word	0xa
        /*0de8*/ 	.word	.L_x_273@srel
        /* <DEDUP_REMOVED lines=9> */


	//----- nvinfo : EIATTR_MAX_THREADS
	.align		4
.L_53:
        /*0e10*/ 	.byte	0x04, 0x05
        /*0e12*/ 	.short	(.L_55 - .L_54)
.L_54:
        /*0e14*/ 	.word	0x00000180
        /*0e18*/ 	.word	0x00000001
        /*0e1c*/ 	.word	0x00000001


	//----- nvinfo : EIATTR_CRS_STACK_SIZE
	.align		4
.L_55:
        /*0e20*/ 	.byte	0x04, 0x1e
        /*0e22*/ 	.short	(.L_57 - .L_56)
.L_56:
        /*0e24*/ 	.word	0x00000000


	//----- nvinfo : EIATTR_CBANK_PARAM_SIZE
	.align		4
.L_57:
        /*0e28*/ 	.byte	0x03, 0x19
        /*0e2a*/ 	.short	0x0900


	//----- nvinfo : EIATTR_PARAM_CBANK
	.align		4
        /*0e2c*/ 	.byte	0x04, 0x0a
        /*0e2e*/ 	.short	(.L_59 - .L_58)
	.align		4
.L_58:
        /*0e30*/ 	.word	index@(.nv.constant0._ZN7cutlass13device_kernelINS_4gemm6kernel13GemmUniversalINS1_17GroupProblemShapeIN4cute5tupleIJiiiEEEEENS1_10collective13CollectiveMmaINS1_40MainloopSm100ArrayTmaUmmaWarpSpecializedILi2ELi8ELi4ENS6_IJNS5_1CILi1EEESD_SD_EEEEENS6_IJNSC_ILi128EEESG_SG_EEENS_6half_tEPNS6_IJlSD_NSC_ILi0EEEEEESI_SL_NS5_8TiledMMAINS5_8MMA_AtomIJNS5_20SM100_MMA_F16BF16_SSISI_SI_fLi128ELi128ELNS5_4UMMA5MajorE0ELSQ_0ELNSP_7ScaleInE0ELSR_0EEEEEENS5_6LayoutISE_NS6_IJSJ_SJ_SJ_EEEEENS6_IJNS5_10UnderscoreESX_SX_EEEEENS5_13SM90_TMA_LOADENS5_14ComposedLayoutINS5_7SwizzleILi3ELi4ELi3EEENS5_18smem_ptr_flag_bitsILi16EEENSU_INS6_IJNSC_ILi8EEENSC_ILi64EEEEEENS6_IJS17_SD_EEEEEEEvNS5_8identityES10_S1B_vS1C_EENS_8epilogue10collective18CollectiveEpilogueINS1E_31Sm100PtrArrayTmaWarpSpecializedILi4ELi2ELi32ELb1ELb0EEEJSH_NS6_IJNSU_ISG_SD_EENSU_INSC_ILi32EEESD_EEEEESI_PNS6_IJSD_lSJ_EEESI_S1O_NS1E_6fusion15FusionCallbacksIS1I_NS1P_17LinearCombinationISI_fSI_fLNS_15FloatRoundStyleE2EEESH_S1M_JEEENS5_5SM1004TMEM4LOAD26SM100_TMEM_LOAD_16dp256b4xES10_NS11_IS13_S15_NSU_INS6_IJS17_S16_EEENS6_IJSD_S17_EEEEEEENS5_17SM75_U16x8_LDSM_TENS5_14SM90_TMA_STOREES22_NS5_17SM90_U16x8_STSM_TENS5_39AutoVectorizingCopyWithAssumedAlignmentILi128EEEEEEvvEEEEvNT_6ParamsE)
        /*0e34*/ 	.short	0x0380
        /*0e36*/ 	.short	0x0900


	//----- nvinfo : EIATTR_SW_WAR
	.align		4
.L_59:
        /*0e38*/ 	.byte	0x04, 0x36
        /*0e3a*/ 	.short	(.L_61 - .L_60)
.L_60:
        /*0e3c*/ 	.word	0x00000008
.L_61:


//--------------------- .nv.callgraph             --------------------------
	.section	.nv.callgraph,"",@"SHT_CUDA_CALLGRAPH"
	.align	4
	.sectionentsize	8
	.align		4
        /*0000*/ 	.word	0x00000000
	.align		4
        /*0004*/ 	.word	0xffffffff
	.align		4
        /*0008*/ 	.word	index@(_ZN7cutlass13device_kernelINS_4gemm6kernel13GemmUniversalINS1_17GroupProblemShapeIN4cute5tupleIJiiiEEEEENS1_10collective13CollectiveMmaINS1_40MainloopSm100ArrayTmaUmmaWarpSpecializedILi2ELi8ELi4ENS6_IJNS5_1CILi1EEESD_SD_EEEEENS6_IJNSC_ILi128EEESG_SG_EEENS_6half_tEPNS6_IJlSD_NSC_ILi0EEEEEESI_SL_NS5_8TiledMMAINS5_8MMA_AtomIJNS5_20SM100_MMA_F16BF16_SSISI_SI_fLi128ELi128ELNS5_4UMMA5MajorE0ELSQ_0ELNSP_7ScaleInE0ELSR_0EEEEEENS5_6LayoutISE_NS6_IJSJ_SJ_SJ_EEEEENS6_IJNS5_10UnderscoreESX_SX_EEEEENS5_13SM90_TMA_LOADENS5_14ComposedLayoutINS5_7SwizzleILi3ELi4ELi3EEENS5_18smem_ptr_flag_bitsILi16EEENSU_INS6_IJNSC_ILi8EEENSC_ILi64EEEEEENS6_IJS17_SD_EEEEEEEvNS5_8identityES10_S1B_vS1C_EENS_8epilogue10collective18CollectiveEpilogueINS1E_31Sm100PtrArrayTmaWarpSpecializedILi4ELi2ELi32ELb1ELb0EEEJSH_NS6_IJNSU_ISG_SD_EENSU_INSC_ILi32EEESD_EEEEESI_PNS6_IJSD_lSJ_EEESI_S1O_NS1E_6fusion15FusionCallbacksIS1I_NS1P_17LinearCombinationISI_fSI_fLNS_15FloatRoundStyleE2EEESH_S1M_JEEENS5_5SM1004TMEM4LOAD26SM100_TMEM_LOAD_16dp256b4xES10_NS11_IS13_S15_NSU_INS6_IJS17_S16_EEENS6_IJSD_S17_EEEEEEENS5_17SM75_U16x8_LDSM_TENS5_14SM90_TMA_STOREES22_NS5_17SM90_U16x8_STSM_TENS5_39AutoVectorizingCopyWithAssumedAlignmentILi128EEEEEEvvEEEEvNT_6ParamsE)
	.align		4
        /*000c*/ 	.word	index@(__assertfail)
	.align		4
        /*0010*/ 	.word	0x00000000
	.align		4
        /*0014*/ 	.word	0xfffffffe
	.align		4
        /*0018*/ 	.word	0x00000000
	.align		4
        /*001c*/ 	.word	0xfffffffd
	.align		4
        /*0020*/ 	.word	0x00000000
	.align		4
        /*0024*/ 	.word	0xfffffffc


//--------------------- .nv.constant4             --------------------------
	.section	.nv.constant4,"a",@progbits
	.align	8
	.align		8
.nv.constant4:
        /*0000*/ 	.dword	__assertfail
	.align		8
        /*0008*/ 	.dword	__unnamed_1
	.align		8
        /*0010*/ 	.dword	__unnamed_2
	.align		8
        /*0018*/ 	.dword	_ZN39_INTERNAL_a77ac914_4_k_cu_4e92fe3e_26074cuda3std3__45__cpo5beginE
	.align		8
        /*0020*/ 	.dword	_ZN39_INTERNAL_a77ac914_4_k_cu_4e92fe3e_26074cuda3std3__45__cpo3endE
	.align		8
        /*0028*/ 	.dword	_ZN39_INTERNAL_a77ac914_4_k_cu_4e92fe3e_26074cuda3std3__45__cpo6cbeginE
	.align		8
        /*0030*/ 	.dword	_ZN39_INTERNAL_a77ac914_4_k_cu_4e92fe3e_26074cuda3std3__45__cpo4cendE
	.align		8
        /*0038*/ 	.dword	_ZN39_INTERNAL_a77ac914_4_k_cu_4e92fe3e_26074cuda3std3__441_GLOBAL__N__a77ac914_4_k_cu_4e92fe3e_26076ignoreE
	.align		8
        /*0040*/ 	.dword	_ZN39_INTERNAL_a77ac914_4_k_cu_4e92fe3e_26074cuda3std3__419piecewise_constructE
	.align		8
        /*0048*/ 	.dword	_ZN39_INTERNAL_a77ac914_4_k_cu_4e92fe3e_26074cuda3std3__48in_placeE
	.align		8
        /*0050*/ 	.dword	_ZN39_INTERNAL_a77ac914_4_k_cu_4e92fe3e_26074cuda3std6ranges3__45__cpo4swapE
	.align		8
        /*0058*/ 	.dword	_ZN39_INTERNAL_a77ac914_4_k_cu_4e92fe3e_26074cuda3std6ranges3__45__cpo9iter_moveE
	.align		8
        /*0060*/ 	.dword	_ZN39_INTERNAL_a77ac914_4_k_cu_4e92fe3e_26074cute7productE
	.align		8
        /*0068*/ 	.dword	_ZN39_INTERNAL_a77ac914_4_k_cu_4e92fe3e_26074cute1_E
	.align		8
        /*0070*/ 	.dword	$str$24
	.align		8
        /*0078*/ 	.dword	$str$25
	.align		8
        /*0080*/ 	.dword	$str$26
	.align		8
        /*0088*/ 	.dword	$str$27


//--------------------- .nv.constant2._ZN7cutlass13device_kernelINS_4gemm6kernel13GemmUniversalINS1_17GroupProblemShapeIN4cute5tupleIJiiiEEEEENS1_10collective13CollectiveMmaINS1_40MainloopSm100ArrayTmaUmmaWarpSpecializedILi2ELi8ELi4ENS6_IJNS5_1CILi1EEESD_SD_EEEEENS6_IJNSC_ILi128EEESG_SG_EEENS_6half_tEPNS6_IJlSD_NSC_ILi0EEEEEESI_SL_NS5_8TiledMMAINS5_8MMA_AtomIJNS5_20SM100_MMA_F16BF16_SSISI_SI_fLi128ELi128ELNS5_4UMMA5MajorE0ELSQ_0ELNSP_7ScaleInE0ELSR_0EEEEEENS5_6LayoutISE_NS6_IJSJ_SJ_SJ_EEEEENS6_IJNS5_10UnderscoreESX_SX_EEEEENS5_13SM90_TMA_LOADENS5_14ComposedLayoutINS5_7SwizzleILi3ELi4ELi3EEENS5_18smem_ptr_flag_bitsILi16EEENSU_INS6_IJNSC_ILi8EEENSC_ILi64EEEEEENS6_IJS17_SD_EEEEEEEvNS5_8identityES10_S1B_vS1C_EENS_8epilogue10collective18CollectiveEpilogueINS1E_31Sm100PtrArrayTmaWarpSpecializedILi4ELi2ELi32ELb1ELb0EEEJSH_NS6_IJNSU_ISG_SD_EENSU_INSC_ILi32EEESD_EEEEESI_PNS6_IJSD_lSJ_EEESI_S1O_NS1E_6fusion15FusionCallbacksIS1I_NS1P_17LinearCombinationISI_fSI_fLNS_15FloatRoundStyleE2EEESH_S1M_JEEENS5_5SM1004TMEM4LOAD26SM100_TMEM_LOAD_16dp256b4xES10_NS11_IS13_S15_NSU_INS6_IJS17_S16_EEENS6_IJSD_S17_EEEEEEENS5_17SM75_U16x8_LDSM_TENS5_14SM90_TMA_STOREES22_NS5_17SM90_U16x8_STSM_TENS5_39AutoVectorizingCopyWithAssumedAlignmentILi128EEEEEEvvEEEEvNT_6ParamsE --------------------------
	.section	.nv.constant2._ZN7cutlass13device_kernelINS_4gemm6kernel13GemmUniversalINS1_17GroupProblemShapeIN4cute5tupleIJiiiEEEEENS1_10collective13CollectiveMmaINS1_40MainloopSm100ArrayTmaUmmaWarpSpecializedILi2ELi8ELi4ENS6_IJNS5_1CILi1EEESD_SD_EEEEENS6_IJNSC_ILi128EEESG_SG_EEENS_6half_tEPNS6_IJlSD_NSC_ILi0EEEEEESI_SL_NS5_8TiledMMAINS5_8MMA_AtomIJNS5_20SM100_MMA_F16BF16_SSISI_SI_fLi128ELi128ELNS5_4UMMA5MajorE0ELSQ_0ELNSP_7ScaleInE0ELSR_0EEEEEENS5_6LayoutISE_NS6_IJSJ_SJ_SJ_EEEEENS6_IJNS5_10UnderscoreESX_SX_EEEEENS5_13SM90_TMA_LOADENS5_14ComposedLayoutINS5_7SwizzleILi3ELi4ELi3EEENS5_18smem_ptr_flag_bitsILi16EEENSU_INS6_IJNSC_ILi8EEENSC_ILi64EEEEEENS6_IJS17_SD_EEEEEEEvNS5_8identityES10_S1B_vS1C_EENS_8epilogue10collective18CollectiveEpilogueINS1E_31Sm100PtrArrayTmaWarpSpecializedILi4ELi2ELi32ELb1ELb0EEEJSH_NS6_IJNSU_ISG_SD_EENSU_INSC_ILi32EEESD_EEEEESI_PNS6_IJSD_lSJ_EEESI_S1O_NS1E_6fusion15FusionCallbacksIS1I_NS1P_17LinearCombinationISI_fSI_fLNS_15FloatRoundStyleE2EEESH_S1M_JEEENS5_5SM1004TMEM4LOAD26SM100_TMEM_LOAD_16dp256b4xES10_NS11_IS13_S15_NSU_INS6_IJS17_S16_EEENS6_IJSD_S17_EEEEEEENS5_17SM75_U16x8_LDSM_TENS5_14SM90_TMA_STOREES22_NS5_17SM90_U16x8_STSM_TENS5_39AutoVectorizingCopyWithAssumedAlignmentILi128EEEEEEvvEEEEvNT_6ParamsE,"a",@progbits
	.sectionflags	@""
	.align	4
.nv.constant2._ZN7cutlass13device_kernelINS_4gemm6kernel13GemmUniversalINS1_17GroupProblemShapeIN4cute5tupleIJiiiEEEEENS1_10collective13CollectiveMmaINS1_40MainloopSm100ArrayTmaUmmaWarpSpecializedILi2ELi8ELi4ENS6_IJNS5_1CILi1EEESD_SD_EEEEENS6_IJNSC_ILi128EEESG_SG_EEENS_6half_tEPNS6_IJlSD_NSC_ILi0EEEEEESI_SL_NS5_8TiledMMAINS5_8MMA_AtomIJNS5_20SM100_MMA_F16BF16_SSISI_SI_fLi128ELi128ELNS5_4UMMA5MajorE0ELSQ_0ELNSP_7ScaleInE0ELSR_0EEEEEENS5_6LayoutISE_NS6_IJSJ_SJ_SJ_EEEEENS6_IJNS5_10UnderscoreESX_SX_EEEEENS5_13SM90_TMA_LOADENS5_14ComposedLayoutINS5_7SwizzleILi3ELi4ELi3EEENS5_18smem_ptr_flag_bitsILi16EEENSU_INS6_IJNSC_ILi8EEENSC_ILi64EEEEEENS6_IJS17_SD_EEEEEEEvNS5_8identityES10_S1B_vS1C_EENS_8epilogue10collective18CollectiveEpilogueINS1E_31Sm100PtrArrayTmaWarpSpecializedILi4ELi2ELi32ELb1ELb0EEEJSH_NS6_IJNSU_ISG_SD_EENSU_INSC_ILi32EEESD_EEEEESI_PNS6_IJSD_lSJ_EEESI_S1O_NS1E_6fusion15FusionCallbacksIS1I_NS1P_17LinearCombinationISI_fSI_fLNS_15FloatRoundStyleE2EEESH_S1M_JEEENS5_5SM1004TMEM4LOAD26SM100_TMEM_LOAD_16dp256b4xES10_NS11_IS13_S15_NSU_INS6_IJS17_S16_EEENS6_IJSD_S17_EEEEEEENS5_17SM75_U16x8_LDSM_TENS5_14SM90_TMA_STOREES22_NS5_17SM90_U16x8_STSM_TENS5_39AutoVectorizingCopyWithAssumedAlignmentILi128EEEEEEvvEEEEvNT_6ParamsE:
        /*0000*/ 	.byte	0xf0, 0xfe, 0x00, 0x00, 0xe0, 0x48, 0x00, 0x00, 0xe0, 0x48, 0x00, 0x00, 0xe0, 0x48, 0x00, 0x00
        /*0010*/ 	.byte	0xe0, 0x48, 0x00, 0x00, 0xe0, 0x48, 0x00, 0x00, 0xe0, 0x48, 0x00, 0x00, 0xe0, 0x48, 0x00, 0x00
        /*0020*/ 	.byte	0x60, 0xe2, 0x00, 0x00, 0xe0, 0x48, 0x00, 0x00


//--------------------- .text._ZN7cutlass13device_kernelINS_4gemm6kernel13GemmUniversalINS1_17GroupProblemShapeIN4cute5tupleIJiiiEEEEENS1_10collective13CollectiveMmaINS1_40MainloopSm100ArrayTmaUmmaWarpSpecializedILi2ELi8ELi4ENS6_IJNS5_1CILi1EEESD_SD_EEEEENS6_IJNSC_ILi128EEESG_SG_EEENS_6half_tEPNS6_IJlSD_NSC_ILi0EEEEEESI_SL_NS5_8TiledMMAINS5_8MMA_AtomIJNS5_20SM100_MMA_F16BF16_SSISI_SI_fLi128ELi128ELNS5_4UMMA5MajorE0ELSQ_0ELNSP_7ScaleInE0ELSR_0EEEEEENS5_6LayoutISE_NS6_IJSJ_SJ_SJ_EEEEENS6_IJNS5_10UnderscoreESX_SX_EEEEENS5_13SM90_TMA_LOADENS5_14ComposedLayoutINS5_7SwizzleILi3ELi4ELi3EEENS5_18smem_ptr_flag_bitsILi16EEENSU_INS6_IJNSC_ILi8EEENSC_ILi64EEEEEENS6_IJS17_SD_EEEEEEEvNS5_8identityES10_S1B_vS1C_EENS_8epilogue10collective18CollectiveEpilogueINS1E_31Sm100PtrArrayTmaWarpSpecializedILi4ELi2ELi32ELb1ELb0EEEJSH_NS6_IJNSU_ISG_SD_EENSU_INSC_ILi32EEESD_EEEEESI_PNS6_IJSD_lSJ_EEESI_S1O_NS1E_6fusion15FusionCallbacksIS1I_NS1P_17LinearCombinationISI_fSI_fLNS_15FloatRoundStyleE2EEESH_S1M_JEEENS5_5SM1004TMEM4LOAD26SM100_TMEM_LOAD_16dp256b4xES10_NS11_IS13_S15_NSU_INS6_IJS17_S16_EEENS6_IJSD_S17_EEEEEEENS5_17SM75_U16x8_LDSM_TENS5_14SM90_TMA_STOREES22_NS5_17SM90_U16x8_STSM_TENS5_39AutoVectorizingCopyWithAssumedAlignmentILi128EEEEEEvvEEEEvNT_6ParamsE --------------------------
	.section	.text._ZN7cutlass13device_kernelINS_4gemm6kernel13GemmUniversalINS1_17GroupProblemShapeIN4cute5tupleIJiiiEEEEENS1_10collective13CollectiveMmaINS1_40MainloopSm100ArrayTmaUmmaWarpSpecializedILi2ELi8ELi4ENS6_IJNS5_1CILi1EEESD_SD_EEEEENS6_IJNSC_ILi128EEESG_SG_EEENS_6half_tEPNS6_IJlSD_NSC_ILi0EEEEEESI_SL_NS5_8TiledMMAINS5_8MMA_AtomIJNS5_20SM100_MMA_F16BF16_SSISI_SI_fLi128ELi128ELNS5_4UMMA5MajorE0ELSQ_0ELNSP_7ScaleInE0ELSR_0EEEEEENS5_6LayoutISE_NS6_IJSJ_SJ_SJ_EEEEENS6_IJNS5_10UnderscoreESX_SX_EEEEENS5_13SM90_TMA_LOADENS5_14ComposedLayoutINS5_7SwizzleILi3ELi4ELi3EEENS5_18smem_ptr_flag_bitsILi16EEENSU_INS6_IJNSC_ILi8EEENSC_ILi64EEEEEENS6_IJS17_SD_EEEEEEEvNS5_8identityES10_S1B_vS1C_EENS_8epilogue10collective18CollectiveEpilogueINS1E_31Sm100PtrArrayTmaWarpSpecializedILi4ELi2ELi32ELb1ELb0EEEJSH_NS6_IJNSU_ISG_SD_EENSU_INSC_ILi32EEESD_EEEEESI_PNS6_IJSD_lSJ_EEESI_S1O_NS1E_6fusion15FusionCallbacksIS1I_NS1P_17LinearCombinationISI_fSI_fLNS_15FloatRoundStyleE2EEESH_S1M_JEEENS5_5SM1004TMEM4LOAD26SM100_TMEM_LOAD_16dp256b4xES10_NS11_IS13_S15_NSU_INS6_IJS17_S16_EEENS6_IJSD_S17_EEEEEEENS5_17SM75_U16x8_LDSM_TENS5_14SM90_TMA_STOREES22_NS5_17SM90_U16x8_STSM_TENS5_39AutoVectorizingCopyWithAssumedAlignmentILi128EEEEEEvvEEEEvNT_6ParamsE,"ax",@progbits
	.align	128
.text._ZN7cutlass13device_kernelINS_4gemm6kernel13GemmUniversalINS1_17GroupProblemShapeIN4cute5tupleIJiiiEEEEENS1_10collective13CollectiveMmaINS1_40MainloopSm100ArrayTmaUmmaWarpSpecializedILi2ELi8ELi4ENS6_IJNS5_1CILi1EEESD_SD_EEEEENS6_IJNSC_ILi128EEESG_SG_EEENS_6half_tEPNS6_IJlSD_NSC_ILi0EEEEEESI_SL_NS5_8TiledMMAINS5_8MMA_AtomIJNS5_20SM100_MMA_F16BF16_SSISI_SI_fLi128ELi128ELNS5_4UMMA5MajorE0ELSQ_0ELNSP_7ScaleInE0ELSR_0EEEEEENS5_6LayoutISE_NS6_IJSJ_SJ_SJ_EEEEENS6_IJNS5_10UnderscoreESX_SX_EEEEENS5_13SM90_TMA_LOADENS5_14ComposedLayoutINS5_7SwizzleILi3ELi4ELi3EEENS5_18smem_ptr_flag_bitsILi16EEENSU_INS6_IJNSC_ILi8EEENSC_ILi64EEEEEENS6_IJS17_SD_EEEEEEEvNS5_8identityES10_S1B_vS1C_EENS_8epilogue10collective18CollectiveEpilogueINS1E_31Sm100PtrArrayTmaWarpSpecializedILi4ELi2ELi32ELb1ELb0EEEJSH_NS6_IJNSU_ISG_SD_EENSU_INSC_ILi32EEESD_EEEEESI_PNS6_IJSD_lSJ_EEESI_S1O_NS1E_6fusion15FusionCallbacksIS1I_NS1P_17LinearCombinationISI_fSI_fLNS_15FloatRoundStyleE2EEESH_S1M_JEEENS5_5SM1004TMEM4LOAD26SM100_TMEM_LOAD_16dp256b4xES10_NS11_IS13_S15_NSU_INS6_IJS17_S16_EEENS6_IJSD_S17_EEEEEEENS5_17SM75_U16x8_LDSM_TENS5_14SM90_TMA_STOREES22_NS5_17SM90_U16x8_STSM_TENS5_39AutoVectorizingCopyWithAssumedAlignmentILi128EEEEEEvvEEEEvNT_6ParamsE:
        .type           _ZN7cutlass13device_kernelINS_4gemm6kernel13GemmUniversalINS1_17GroupProblemShapeIN4cute5tupleIJiiiEEEEENS1_10collective13CollectiveMmaINS1_40MainloopSm100ArrayTmaUmmaWarpSpecializedILi2ELi8ELi4ENS6_IJNS5_1CILi1EEESD_SD_EEEEENS6_IJNSC_ILi128EEESG_SG_EEENS_6half_tEPNS6_IJlSD_NSC_ILi0EEEEEESI_SL_NS5_8TiledMMAINS5_8MMA_AtomIJNS5_20SM100_MMA_F16BF16_SSISI_SI_fLi128ELi128ELNS5_4UMMA5MajorE0ELSQ_0ELNSP_7ScaleInE0ELSR_0EEEEEENS5_6LayoutISE_NS6_IJSJ_SJ_SJ_EEEEENS6_IJNS5_10UnderscoreESX_SX_EEEEENS5_13SM90_TMA_LOADENS5_14ComposedLayoutINS5_7SwizzleILi3ELi4ELi3EEENS5_18smem_ptr_flag_bitsILi16EEENSU_INS6_IJNSC_ILi8EEENSC_ILi64EEEEEENS6_IJS17_SD_EEEEEEEvNS5_8identityES10_S1B_vS1C_EENS_8epilogue10collective18CollectiveEpilogueINS1E_31Sm100PtrArrayTmaWarpSpecializedILi4ELi2ELi32ELb1ELb0EEEJSH_NS6_IJNSU_ISG_SD_EENSU_INSC_ILi32EEESD_EEEEESI_PNS6_IJSD_lSJ_EEESI_S1O_NS1E_6fusion15FusionCallbacksIS1I_NS1P_17LinearCombinationISI_fSI_fLNS_15FloatRoundStyleE2EEESH_S1M_JEEENS5_5SM1004TMEM4LOAD26SM100_TMEM_LOAD_16dp256b4xES10_NS11_IS13_S15_NSU_INS6_IJS17_S16_EEENS6_IJSD_S17_EEEEEEENS5_17SM75_U16x8_LDSM_TENS5_14SM90_TMA_STOREES22_NS5_17SM90_U16x8_STSM_TENS5_39AutoVectorizingCopyWithAssumedAlignmentILi128EEEEEEvvEEEEvNT_6ParamsE,@function
        .size           _ZN7cutlass13device_kernelINS_4gemm6kernel13GemmUniversalINS1_17GroupProblemShapeIN4cute5tupleIJiiiEEEEENS1_10collective13CollectiveMmaINS1_40MainloopSm100ArrayTmaUmmaWarpSpecializedILi2ELi8ELi4ENS6_IJNS5_1CILi1EEESD_SD_EEEEENS6_IJNSC_ILi128EEESG_SG_EEENS_6half_tEPNS6_IJlSD_NSC_ILi0EEEEEESI_SL_NS5_8TiledMMAINS5_8MMA_AtomIJNS5_20SM100_MMA_F16BF16_SSISI_SI_fLi128ELi128ELNS5_4UMMA5MajorE0ELSQ_0ELNSP_7ScaleInE0ELSR_0EEEEEENS5_6LayoutISE_NS6_IJSJ_SJ_SJ_EEEEENS6_IJNS5_10UnderscoreESX_SX_EEEEENS5_13SM90_TMA_LOADENS5_14ComposedLayoutINS5_7SwizzleILi3ELi4ELi3EEENS5_18smem_ptr_flag_bitsILi16EEENSU_INS6_IJNSC_ILi8EEENSC_ILi64EEEEEENS6_IJS17_SD_EEEEEEEvNS5_8identityES10_S1B_vS1C_EENS_8epilogue10collective18CollectiveEpilogueINS1E_31Sm100PtrArrayTmaWarpSpecializedILi4ELi2ELi32ELb1ELb0EEEJSH_NS6_IJNSU_ISG_SD_EENSU_INSC_ILi32EEESD_EEEEESI_PNS6_IJSD_lSJ_EEESI_S1O_NS1E_6fusion15FusionCallbacksIS1I_NS1P_17LinearCombinationISI_fSI_fLNS_15FloatRoundStyleE2EEESH_S1M_JEEENS5_5SM1004TMEM4LOAD26SM100_TMEM_LOAD_16dp256b4xES10_NS11_IS13_S15_NSU_INS6_IJS17_S16_EEENS6_IJSD_S17_EEEEEEENS5_17SM75_U16x8_LDSM_TENS5_14SM90_TMA_STOREES22_NS5_17SM90_U16x8_STSM_TENS5_39AutoVectorizingCopyWithAssumedAlignmentILi128EEEEEEvvEEEEvNT_6ParamsE,(.L_x_283 - _ZN7cutlass13device_kernelINS_4gemm6kernel13GemmUniversalINS1_17GroupProblemShapeIN4cute5tupleIJiiiEEEEENS1_10collective13CollectiveMmaINS1_40MainloopSm100ArrayTmaUmmaWarpSpecializedILi2ELi8ELi4ENS6_IJNS5_1CILi1EEESD_SD_EEEEENS6_IJNSC_ILi128EEESG_SG_EEENS_6half_tEPNS6_IJlSD_NSC_ILi0EEEEEESI_SL_NS5_8TiledMMAINS5_8MMA_AtomIJNS5_20SM100_MMA_F16BF16_SSISI_SI_fLi128ELi128ELNS5_4UMMA5MajorE0ELSQ_0ELNSP_7ScaleInE0ELSR_0EEEEEENS5_6LayoutISE_NS6_IJSJ_SJ_SJ_EEEEENS6_IJNS5_10UnderscoreESX_SX_EEEEENS5_13SM90_TMA_LOADENS5_14ComposedLayoutINS5_7SwizzleILi3ELi4ELi3EEENS5_18smem_ptr_flag_bitsILi16EEENSU_INS6_IJNSC_ILi8EEENSC_ILi64EEEEEENS6_IJS17_SD_EEEEEEEvNS5_8identityES10_S1B_vS1C_EENS_8epilogue10collective18CollectiveEpilogueINS1E_31Sm100PtrArrayTmaWarpSpecializedILi4ELi2ELi32ELb1ELb0EEEJSH_NS6_IJNSU_ISG_SD_EENSU_INSC_ILi32EEESD_EEEEESI_PNS6_IJSD_lSJ_EEESI_S1O_NS1E_6fusion15FusionCallbacksIS1I_NS1P_17LinearCombinationISI_fSI_fLNS_15FloatRoundStyleE2EEESH_S1M_JEEENS5_5SM1004TMEM4LOAD26SM100_TMEM_LOAD_16dp256b4xES10_NS11_IS13_S15_NSU_INS6_IJS17_S16_EEENS6_IJSD_S17_EEEEEEENS5_17SM75_U16x8_LDSM_TENS5_14SM90_TMA_STOREES22_NS5_17SM90_U16x8_STSM_TENS5_39AutoVectorizingCopyWithAssumedAlignmentILi128EEEEEEvvEEEEvNT_6ParamsE)
        .other          _ZN7cutlass13device_kernelINS_4gemm6kernel13GemmUniversalINS1_17GroupProblemShapeIN4cute5tupleIJiiiEEEEENS1_10collective13CollectiveMmaINS1_40MainloopSm100ArrayTmaUmmaWarpSpecializedILi2ELi8ELi4ENS6_IJNS5_1CILi1EEESD_SD_EEEEENS6_IJNSC_ILi128EEESG_SG_EEENS_6half_tEPNS6_IJlSD_NSC_ILi0EEEEEESI_SL_NS5_8TiledMMAINS5_8MMA_AtomIJNS5_20SM100_MMA_F16BF16_SSISI_SI_fLi128ELi128ELNS5_4UMMA5MajorE0ELSQ_0ELNSP_7ScaleInE0ELSR_0EEEEEENS5_6LayoutISE_NS6_IJSJ_SJ_SJ_EEEEENS6_IJNS5_10UnderscoreESX_SX_EEEEENS5_13SM90_TMA_LOADENS5_14ComposedLayoutINS5_7SwizzleILi3ELi4ELi3EEENS5_18smem_ptr_flag_bitsILi16EEENSU_INS6_IJNSC_ILi8EEENSC_ILi64EEEEEENS6_IJS17_SD_EEEEEEEvNS5_8identityES10_S1B_vS1C_EENS_8epilogue10collective18CollectiveEpilogueINS1E_31Sm100PtrArrayTmaWarpSpecializedILi4ELi2ELi32ELb1ELb0EEEJSH_NS6_IJNSU_ISG_SD_EENSU_INSC_ILi32EEESD_EEEEESI_PNS6_IJSD_lSJ_EEESI_S1O_NS1E_6fusion15FusionCallbacksIS1I_NS1P_17LinearCombinationISI_fSI_fLNS_15FloatRoundStyleE2EEESH_S1M_JEEENS5_5SM1004TMEM4LOAD26SM100_TMEM_LOAD_16dp256b4xES10_NS11_IS13_S15_NSU_INS6_IJS17_S16_EEENS6_IJSD_S17_EEEEEEENS5_17SM75_U16x8_LDSM_TENS5_14SM90_TMA_STOREES22_NS5_17SM90_U16x8_STSM_TENS5_39AutoVectorizingCopyWithAssumedAlignmentILi128EEEEEEvvEEEEvNT_6ParamsE,@"STO_CUDA_ENTRY STV_DEFAULT"
_ZN7cutlass13device_kernelINS_4gemm6kernel13GemmUniversalINS1_17GroupProblemShapeIN4cute5tupleIJiiiEEEEENS1_10collective13CollectiveMmaINS1_40MainloopSm100ArrayTmaUmmaWarpSpecializedILi2ELi8ELi4ENS6_IJNS5_1CILi1EEESD_SD_EEEEENS6_IJNSC_ILi128EEESG_SG_EEENS_6half_tEPNS6_IJlSD_NSC_ILi0EEEEEESI_SL_NS5_8TiledMMAINS5_8MMA_AtomIJNS5_20SM100_MMA_F16BF16_SSISI_SI_fLi128ELi128ELNS5_4UMMA5MajorE0ELSQ_0ELNSP_7ScaleInE0ELSR_0EEEEEENS5_6LayoutISE_NS6_IJSJ_SJ_SJ_EEEEENS6_IJNS5_10UnderscoreESX_SX_EEEEENS5_13SM90_TMA_LOADENS5_14ComposedLayoutINS5_7SwizzleILi3ELi4ELi3EEENS5_18smem_ptr_flag_bitsILi16EEENSU_INS6_IJNSC_ILi8EEENSC_ILi64EEEEEENS6_IJS17_SD_EEEEEEEvNS5_8identityES10_S1B_vS1C_EENS_8epilogue10collective18CollectiveEpilogueINS1E_31Sm100PtrArrayTmaWarpSpecializedILi4ELi2ELi32ELb1ELb0EEEJSH_NS6_IJNSU_ISG_SD_EENSU_INSC_ILi32EEESD_EEEEESI_PNS6_IJSD_lSJ_EEESI_S1O_NS1E_6fusion15FusionCallbacksIS1I_NS1P_17LinearCombinationISI_fSI_fLNS_15FloatRoundStyleE2EEESH_S1M_JEEENS5_5SM1004TMEM4LOAD26SM100_TMEM_LOAD_16dp256b4xES10_NS11_IS13_S15_NSU_INS6_IJS17_S16_EEENS6_IJSD_S17_EEEEEEENS5_17SM75_U16x8_LDSM_TENS5_14SM90_TMA_STOREES22_NS5_17SM90_U16x8_STSM_TENS5_39AutoVectorizingCopyWithAssumedAlignmentILi128EEEEEEvvEEEEvNT_6ParamsE:
[----:B------:R-:W1:Y:S01]  /*0000*/  LDC R1, c[0x0][0x37c] ;  /* 0x0000df00ff017b82 */ /* 0x000e620000000800 */
[----:B------:R-:W2:Y:S07]  /*0010*/  S2R R0, SR_TID.X ;  /* 0x0000000000007919 */ /* 0x000eae0000002100 */
[----:B------:R-:W-:Y:S01]  /*0020*/  S2UR UR35, SR_CTAID.X ;  /* 0x00000000002379c3 */ /* 0x000fe20000002500 */
[----:B------:R-:W-:Y:S01]  /*0030*/  UMOV UR4, 0x4 ;  /* 0x0000000400047882 */ /* 0x000fe20000000000 */
[----:B------:R-:W3:Y:S01]  /*0040*/  LDCU UR32, c[0x0][0x370] ;  /* 0x00006e00ff2077ac */ /* 0x000ee20008000800 */
[----:B------:R-:W-:-:S05]  /*0050*/  ELECT P2, URZ, PT ;  /* 0x0000000000ff782f */ /* 0x000fca0003840000 */
[----:B------:R-:W3:Y:S01]  /*0060*/  S2UR UR17, SR_CTAID.Y ;  /* 0x00000000001179c3 */ /* 0x000ee20000002600 */
[----:B--2---:R-:W-:Y:S01]  /*0070*/  SHF.R.U32.HI R80, RZ, 0x5, R0 ;  /* 0x00000005ff507819 */ /* 0x004fe20000011600 */
[----:B---3--:R-:W-:-:S04]  /*0080*/  UIMAD UR30, UR17, UR32, UR35 ;  /* 0x00000020111e72a4 */ /* 0x008fc8000f8e0223 */
[----:B------:R-:W2:Y:S02]  /*0090*/  SHFL.IDX PT, R2, R80, RZ, 0x1f ;  /* 0x00001fff50027589 */ /* 0x000ea400000e0000 */
[----:B--2---:R-:W-:-:S13]  /*00a0*/  R2UR UR20, R2 ;  /* 0x00000000021472ca */ /* 0x004fda00000e0000 */
[----:B------:R-:W-:Y:S02]  /*00b0*/  UISETP.GE.AND UP0, UPT, UR20, 0x8, UPT ;  /* 0x000000081400788c */ /* 0x000fe4000bf06270 */
[----:B------:R-:W-:Y:S02]  /*00c0*/  UISETP.GT.AND UP1, UPT, UR20, 0x3, UPT ;  /* 0x000000031400788c */ /* 0x000fe4000bf24270 */
[----:B------:R-:W-:-:S04]  /*00d0*/  USEL UR4, UR4, 0x8, !UP0 ;  /* 0x0000000804047887 */ /* 0x000fc8000c000000 */
[----:B------:R-:W-:Y:S02]  /*00e0*/  USEL UR37, UR4, UR20, UP1 ;  /* 0x0000001404257287 */ /* 0x000fe40008800000 */
[----:B------:R-:W-:Y:S02]  /*00f0*/  ULOP3.LUT UR20, UR20, 0xfffffffc, URZ, 0xc0, !UPT ;  /* 0xfffffffc14147892 */ /* 0x000fe4000f8ec0ff */
[----:B------:R-:W-:-:S09]  /*0100*/  UISETP.NE.AND UP0, UPT, UR37, 0x2, UPT ;  /* 0x000000022500788c */ /* 0x000fd2000bf05270 */
[----:B-1----:R-:W-:Y:S05]  /*0110*/  BRA.U UP0, `(.L_x_0) ;  /* 0x0000000100fc7547 */ /* 0x002fea000b800000 */
[----:B------:R-:W1:Y:S01]  /*0120*/  LDCU UR24, c[0x0][0xc1c] ;  /* 0x00018380ff1877ac */ /* 0x000e620008000800 */
[----:B------:R-:W-:Y:S01]  /*0130*/  BSSY.RECONVERGENT B0, `(.L_x_1) ;  /* 0x000003c000007945 */ /* 0x000fe20003800200 */
[----:B------:R-:W2:Y:S01]  /*0140*/  LDCU.64 UR4, c[0x0][0x820] ;  /* 0x00010400ff0477ac */ /* 0x000ea20008000a00 */
[----:B------:R-:W-:Y:S01]  /*0150*/  ELECT P0, URZ, PT ;  /* 0x0000000000ff782f */ /* 0x000fe20003800000 */
[----:B------:R-:W-:Y:S02]  /*0160*/  UIMAD UR26, UR30, 0xc, URZ ;  /* 0x0000000c1e1a78a4 */ /* 0x000fe4000f8e02ff */
[----:B-1----:R-:W-:-:S04]  /*0170*/  UIADD3 UR24, UPT, UPT, UR30, UR24, URZ ;  /* 0x000000181e187290 */ /* 0x002fc8000fffe0ff */
[----:B------:R-:W-:Y:S02]  /*0180*/  UIMAD UR24, UR24, 0xc, URZ ;  /* 0x0000000c181878a4 */ /* 0x000fe4000f8e02ff */
[----:B--2---:R-:W-:Y:S02]  /*0190*/  UIMAD.WIDE.U32 UR26, UR26, 0x80, UR4 ;  /* 0x000000801a1a78a5 */ /* 0x004fe4000f8e0004 */
[----:B------:R-:W-:Y:S02]  /*01a0*/  UIMAD.WIDE.U32 UR24, UR24, 0x80, UR4 ;  /* 0x00000080181878a5 */ /* 0x000fe4000f8e0004 */
[----:B------:R-:W-:Y:S10]  /*01b0*/  @!P0 BRA `(.L_x_2) ;  /* 0x0000000000cc8947 */ /* 0x000ff40003800000 */
[----:B------:R-:W1:Y:S01]  /*01c0*/  S2UR UR4, SR_CgaCtaId ;  /* 0x00000000000479c3 */ /* 0x000e620000008800 */
[----:B------:R-:W-:-:S07]  /*01d0*/  UMOV UR5, 0x400 ;  /* 0x0000040000057882 */ /* 0x000fce0000000000 */
[----:B------:R-:W2:Y:S08]  /*01e0*/  LDC.64 R64, c[0x0][0x400] ;  /* 0x00010000ff407b82 */ /* 0x000eb00000000a00 */
[----:B------:R-:W2:Y:S08]  /*01f0*/  LDC.64 R66, c[0x0][0x408] ;  /* 0x00010200ff427b82 */ /* 0x000eb00000000a00 */
[----:B------:R-:W3:Y:S01]  /*0200*/  LDC.64 R60, c[0x0][0x410] ;  /* 0x00010400ff3c7b82 */ /* 0x000ee20000000a00 */
[----:B-1----:R-:W-:-:S07]  /*0210*/  ULEA UR4, UR4, UR5, 0x18 ;  /* 0x0000000504047291 */ /* 0x002fce000f8ec0ff */
[----:B------:R-:W3:Y:S08]  /*0220*/  LDC.64 R62, c[0x0][0x418] ;  /* 0x00010600ff3e7b82 */ /* 0x000ef00000000a00 */
[----:B------:R-:W1:Y:S01]  /*0230*/  LDC.64 R56, c[0x0][0x420] ;  /* 0x00010800ff387b82 */ /* 0x000e620000000a00 */
[----:B--2---:R2:W-:Y:S07]  /*0240*/  STS.128 [UR4+0x480], R64 ;  /* 0x00048040ff007988 */ /* 0x0045ee0008000c04 */
[----:B------:R-:W1:Y:S08]  /*0250*/  LDC.64 R58, c[0x0][0x428] ;  /* 0x00010a00ff3a7b82 */ /* 0x000e700000000a00 */
[----:B------:R-:W4:Y:S01]  /*0260*/  LDC.64 R52, c[0x0][0x430] ;  /* 0x00010c00ff347b82 */ /* 0x000f220000000a00 */
[----:B---3--:R2:W-:Y:S07]  /*0270*/  STS.128 [UR4+0x490], R60 ;  /* 0x0004903cff007988 */ /* 0x0085ee0008000c04 */
[----:B------:R-:W4:Y:S08]  /*0280*/  LDC.64 R54, c[0x0][0x438] ;  /* 0x00010e00ff367b82 */ /* 0x000f300000000a00 */
[----:B------:R-:W3:Y:S01]  /*0290*/  LDC.64 R48, c[0x0][0x440] ;  /* 0x00011000ff307b82 */ /* 0x000ee20000000a00 */
[----:B-1----:R2:W-:Y:S07]  /*02a0*/  STS.128 [UR4+0x4a0], R56 ;  /* 0x0004a038ff007988 */ /* 0x0025ee0008000c04 */
[----:B------:R-:W3:Y:S08]  /*02b0*/  LDC.64 R50, c[0x0][0x448] ;  /* 0x00011200ff327b82 */ /* 0x000ef00000000a00 */
[----:B------:R-:W1:Y:S01]  /*02c0*/  LDC.64 R44, c[0x0][0x450] ;  /* 0x00011400ff2c7b82 */ /* 0x000e620000000a00 */
[----:B----4-:R2:W-:Y:S07]  /*02d0*/  STS.128 [UR4+0x4b0], R52 ;  /* 0x0004b034ff007988 */ /* 0x0105ee0008000c04 */
        /* <DEDUP_REMOVED lines=30> */
[----:B------:R-:W4:Y:S01]  /*04c0*/  LDC.64 R6, c[0x0][0x578] ;  /* 0x00015e00ff067b82 */ /* 0x000f220000000a00 */
[----:B-1----:R2:W-:Y:S04]  /*04d0*/  STS.128 [UR4+0x560], R8 ;  /* 0x00056008ff007988 */ /* 0x0025e80008000c04 */
[----:B----4-:R2:W-:Y:S02]  /*04e0*/  STS.128 [UR4+0x570], R4 ;  /* 0x00057004ff007988 */ /* 0x0105e40008000c04 */
.L_x_2:
[----:B------:R-:W-:Y:S05]  /*04f0*/  BSYNC.RECONVERGENT B0 ;  /* 0x0000000000007941 */ /* 0x000fea0003800200 */
.L_x_1:
[----:B------:R-:W-:Y:S01]  /*0500*/  NOP ;  /* 0x0000000000007918 */ /* 0x000fe20000000000 */
.L_x_0:
[----:B------:R-:W-:-:S09]  /*0510*/  UISETP.NE.AND UP0, UPT, UR37, 0x3, UPT ;  /* 0x000000032500788c */ /* 0x000fd2000bf05270 */
[----:B------:R-:W-:Y:S05]  /*0520*/  BRA.U UP0, `(.L_x_3) ;  /* 0x0000000100807547 */ /* 0x000fea000b800000 */
[----:B------:R-:W1:Y:S01]  /*0530*/  S2UR UR4, SR_CgaCtaId ;  /* 0x00000000000479c3 */ /* 0x000e620000008800 */
[----:B------:R-:W3:Y:S01]  /*0540*/  LDCU.64 UR6, c[0x0][0xb00] ;  /* 0x00016000ff0677ac */ /* 0x000ee20008000a00 */
[----:B------:R-:W-:Y:S01]  /*0550*/  ELECT P0, URZ, PT ;  /* 0x0000000000ff782f */ /* 0x000fe20003800000 */
[----:B------:R-:W-:-:S05]  /*0560*/  UMOV UR5, 0x400 ;  /* 0x0000040000057882 */ /* 0x000fca0000000000 */
[----:B--2---:R-:W2:Y:S01]  /*0570*/  LDC.64 R32, c[0x0][0x900] ;  /* 0x00024000ff207b82 */ /* 0x004ea20000000a00 */
[----:B------:R-:W-:-:S07]  /*0580*/  UIMAD UR22, UR30, 0xe, URZ ;  /* 0x0000000e1e1678a4 */ /* 0x000fce000f8e02ff */
[----:B------:R-:W2:Y:S01]  /*0590*/  LDC.64 R34, c[0x0][0x908] ;  /* 0x00024200ff227b82 */ /* 0x000ea20000000a00 */
[----:B---3--:R-:W-:-:S07]  /*05a0*/  UIMAD.WIDE.U32 UR22, UR22, 0x80, UR6 ;  /* 0x00000080161678a5 */ /* 0x008fce000f8e0006 */
[----:B------:R-:W3:Y:S01]  /*05b0*/  LDC.64 R28, c[0x0][0x910] ;  /* 0x00024400ff1c7b82 */ /* 0x000ee20000000a00 */
[----:B-1----:R-:W-:-:S07]  /*05c0*/  ULEA UR4, UR4, UR5, 0x18 ;  /* 0x0000000504047291 */ /* 0x002fce000f8ec0ff */
[----:B------:R-:W3:Y:S08]  /*05d0*/  LDC.64 R30, c[0x0][0x918] ;  /* 0x00024600ff1e7b82 */ /* 0x000ef00000000a00 */
[----:B------:R-:W1:Y:S01]  /*05e0*/  LDC.64 R24, c[0x0][0x920] ;  /* 0x00024800ff187b82 */ /* 0x000e620000000a00 */
[----:B--2---:R4:W-:Y:S07]  /*05f0*/  @P0 STS.128 [UR4+0x380], R32 ;  /* 0x00038020ff000988 */ /* 0x0049ee0008000c04 */
[----:B------:R-:W1:Y:S08]  /*0600*/  LDC.64 R26, c[0x0][0x928] ;  /* 0x00024a00ff1a7b82 */ /* 0x000e700000000a00 */
[----:B------:R-:W2:Y:S01]  /*0610*/  LDC.64 R20, c[0x0][0x930] ;  /* 0x00024c00ff147b82 */ /* 0x000ea20000000a00 */
[----:B---3--:R4:W-:Y:S07]  /*0620*/  @P0 STS.128 [UR4+0x390], R28 ;  /* 0x0003901cff000988 */ /* 0x0089ee0008000c04 */
[----:B------:R-:W2:Y:S08]  /*0630*/  LDC.64 R22, c[0x0][0x938] ;  /* 0x00024e00ff167b82 */ /* 0x000eb00000000a00 */
[----:B------:R-:W3:Y:S01]  /*0640*/  LDC.64 R16, c[0x0][0x940] ;  /* 0x00025000ff107b82 */ /* 0x000ee20000000a00 */
[----:B-1----:R4:W-:Y:S07]  /*0650*/  @P0 STS.128 [UR4+0x3a0], R24 ;  /* 0x0003a018ff000988 */ /* 0x0029ee0008000c04 */
        /* <DEDUP_REMOVED lines=9> */
[----:B------:R-:W3:Y:S01]  /*06f0*/  LDC.64 R6, c[0x0][0x978] ;  /* 0x00025e00ff067b82 */ /* 0x000ee20000000a00 */
[----:B--2---:R4:W-:Y:S04]  /*0700*/  @P0 STS.128 [UR4+0x3e0], R8 ;  /* 0x0003e008ff000988 */ /* 0x0049e80008000c04 */
[----:B---3--:R4:W-:Y:S01]  /*0710*/  @P0 STS.128 [UR4+0x3f0], R4 ;  /* 0x0003f004ff000988 */ /* 0x0089e20008000c04 */
[----:B------:R-:W-:Y:S01]  /*0720*/  NOP ;  /* 0x0000000000007918 */ /* 0x000fe20000000000 */
.L_x_3:
[----:B------:R-:W1:Y:S01]  /*0730*/  SHFL.IDX PT, R2, R80, RZ, 0x1f ;  /* 0x00001fff50027589 */ /* 0x000e6200000e0000 */
[----:B------:R-:W-:Y:S02]  /*0740*/  UISETP.NE.AND UP4, UPT, UR37, 0x2, UPT ;  /* 0x000000022500788c */ /* 0x000fe4000bf85270 */
[----:B------:R-:W-:Y:S02]  /*0750*/  UISETP.NE.AND UP0, UPT, UR37, URZ, UPT ;  /* 0x000000ff2500728c */ /* 0x000fe4000bf05270 */
[----:B------:R-:W-:-:S04]  /*0760*/  USEL UR21, URZ, 0x1, UP4 ;  /* 0x00000001ff157887 */ /* 0x000fc8000a000000 */
[----:B------:R-:W-:Y:S01]  /*0770*/  USEL UR21, UR21, 0x2, UP0 ;  /* 0x0000000215157887 */ /* 0x000fe20008000000 */
[----:B-1----:R-:W-:-:S13]  /*0780*/  ISETP.NE.AND P0, PT, R2, RZ, PT ;  /* 0x000000ff0200720c */ /* 0x002fda0003f05270 */
[----:B------:R-:W-:Y:S05]  /*0790*/  @P0 BRA `(.L_x_4) ;  /* 0x0000000000380947 */ /* 0x000fea0003800000 */
[----:B------:R-:W1:Y:S01]  /*07a0*/  S2UR UR5, SR_CgaCtaId ;  /* 0x00000000000579c3 */ /* 0x000e620000008800 */
[----:B------:R-:W-:Y:S01]  /*07b0*/  UMOV UR6, 0x400 ;  /* 0x0000040000067882 */ /* 0x000fe20000000000 */
[----:B------:R-:W-:Y:S01]  /*07c0*/  UMOV UR4, 0x1 ;  /* 0x0000000100047882 */ /* 0x000fe20000000000 */
[----:B------:R-:W-:Y:S01]  /*07d0*/  ELECT P0, URZ, PT ;  /* 0x0000000000ff782f */ /* 0x000fe20003800000 */
[----:B-1----:R-:W-:Y:S02]  /*07e0*/  ULEA UR5, UR5, UR6, 0x18 ;  /* 0x0000000605057291 */ /* 0x002fe4000f8ec0ff */
[----:B------:R-:W-:-:S04]  /*07f0*/  UIADD3 UR6, UPT, UPT, -UR4, 0x100000, URZ ;  /* 0x0010000004067890 */ /* 0x000fc8000fffe1ff */
[----:B------:R-:W-:Y:S02]  /*0800*/  USHF.L.U32 UR7, UR6, 0xb, URZ ;  /* 0x0000000b06077899 */ /* 0x000fe400080006ff */
[----:B------:R-:W-:Y:S01]  /*0810*/  USHF.L.U32 UR6, UR6, 0x1, URZ ;  /* 0x0000000106067899 */ /* 0x000fe200080006ff */
[----:B------:R-:W1:Y:S11]  /*0820*/  FENCE.VIEW.ASYNC.S ;  /* 0x00000000000073c6 */ /* 0x000e760000000000 */
[----:B-1----:R1:W3:Y:S01]  /*0830*/  SYNCS.EXCH.64 URZ, [UR5], UR6 ;  /* 0x0000000605ff75b2 */ /* 0x0022e20008000100 */
[----:B------:R1:W1:Y:S01]  /*0840*/  SYNCS.EXCH.64 URZ, [UR5+0x10], UR6 ;  /* 0x0000100605ff75b2 */ /* 0x0002620008000100 */
[----:B------:R1:W1:Y:S01]  /*0850*/  SYNCS.EXCH.64 URZ, [UR5+0x8], UR6 ;  /* 0x0000080605ff75b2 */ /* 0x0002620008000100 */
[----:B------:R1:W1:Y:S01]  /*0860*/  SYNCS.EXCH.64 URZ, [UR5+0x18], UR6 ;  /* 0x0000180605ff75b2 */ /* 0x0002620008000100 */
[----:B------:R-:W-:Y:S01]  /*0870*/  NOP ;  /* 0x0000000000007918 */ /* 0x000fe20000000000 */
.L_x_4:
[----:B------:R-:W5:Y:S01]  /*0880*/  SHFL.IDX PT, R2, R80, RZ, 0x1f ;  /* 0x00001fff50027589 */ /* 0x000f6200000e0000 */
[----:B------:R-:W-:Y:S01]  /*0890*/  NOP ;  /* 0x0000000000007918 */ /* 0x000fe20000000000 */
[----:B-----5:R-:W-:-:S13]  /*08a0*/  ISETP.NE.AND P0, PT, R2, 0x1, PT ;  /* 0x000000010200780c */ /* 0x020fda0003f05270 */
[----:B------:R-:W-:Y:S05]  /*08b0*/  @P0 BRA `(.L_x_5) ;  /* 0x0000000000580947 */ /* 0x000fea0003800000 */
[----:B-1----:R-:W1:Y:S01]  /*08c0*/  S2UR UR6, SR_CgaCtaId ;  /* 0x00000000000679c3 */ /* 0x002e620000008800 */
[----:B------:R-:W-:Y:S01]  /*08d0*/  UMOV UR7, 0x400 ;  /* 0x0000040000077882 */ /* 0x000fe20000000000 */
[----:B------:R-:W-:Y:S01]  /*08e0*/  UMOV UR5, 0x20 ;  /* 0x0000002000057882 */ /* 0x000fe20000000000 */
[----:B------:R-:W-:Y:S01]  /*08f0*/  UMOV UR4, 0x80 ;  /* 0x0000008000047882 */ /* 0x000fe20000000000 */
[----:B------:R-:W-:-:S04]  /*0900*/  UIADD3 UR8, UPT, UPT, -UR5, 0x100000, URZ ;  /* 0x0010000005087890 */ /* 0x000fc8000fffe1ff */
[----:B------:R-:W-:Y:S02]  /*0910*/  USHF.L.U32 UR9, UR8, 0xb, URZ ;  /* 0x0000000b08097899 */ /* 0x000fe400080006ff */
[----:B------:R-:W-:Y:S02]  /*0920*/  USHF.L.U32 UR8, UR8, 0x1, URZ ;  /* 0x0000000108087899 */ /* 0x000fe400080006ff */
[----:B------:R-:W-:-:S04]  /*0930*/  UIADD3 UR4, UPT, UPT, -UR4, 0x100000, URZ ;  /* 0x0010000004047890 */ /* 0x000fc8000fffe1ff */
[----:B------:R-:W-:Y:S02]  /*0940*/  USHF.L.U32 UR5, UR4, 0xb, URZ ;  /* 0x0000000b04057899 */ /* 0x000fe400080006ff */
[----:B------:R-:W-:Y:S01]  /*0950*/  USHF.L.U32 UR4, UR4, 0x1, URZ ;  /* 0x0000000104047899 */ /* 0x000fe200080006ff */
[----:B------:R-:W-:Y:S01]  /*0960*/  ELECT P0, URZ, PT ;  /* 0x0000000000ff782f */ /* 0x000fe20003800000 */
[----:B-1----:R-:W-:Y:S01]  /*0970*/  ULEA UR6, UR6, UR7, 0x18 ;  /* 0x0000000706067291 */ /* 0x002fe2000f8ec0ff */
[----:B------:R-:W1:Y:S11]  /*0980*/  FENCE.VIEW.ASYNC.S ;  /* 0x00000000000073c6 */ /* 0x000e760000000000 */
[----:B-1----:R1:W1:Y:S01]  /*0990*/  SYNCS.EXCH.64 URZ, [UR6+0x20], UR8 ;  /* 0x0000200806ff75b2 */ /* 0x0022620008000100 */
[----:B------:R1:W1:Y:S01]  /*09a0*/  SYNCS.EXCH.64 URZ, [UR6+0x40], UR4 ;  /* 0x0000400406ff75b2 */ /* 0x0002620008000100 */
[----:B------:R1:W1:Y:S01]  /*09b0*/  SYNCS.EXCH.64 URZ, [UR6+0x28], UR8 ;  /* 0x0000280806ff75b2 */ /* 0x0002620008000100 */
[----:B------:R1:W1:Y:S01]  /*09c0*/  SYNCS.EXCH.64 URZ, [UR6+0x48], UR4 ;  /* 0x0000480406ff75b2 */ /* 0x0002620008000100 */
[----:B------:R1:W1:Y:S01]  /*09d0*/  SYNCS.EXCH.64 URZ, [UR6+0x30], UR8 ;  /* 0x0000300806ff75b2 */ /* 0x0002620008000100 */
[----:B------:R1:W1:Y:S01]  /*09e0*/  SYNCS.EXCH.64 URZ, [UR6+0x50], UR4 ;  /* 0x0000500406ff75b2 */ /* 0x0002620008000100 */
[----:B------:R1:W1:Y:S01]  /*09f0*/  SYNCS.EXCH.64 URZ, [UR6+0x38], UR8 ;  /* 0x0000380806ff75b2 */ /* 0x0002620008000100 */
[----:B------:R1:W1:Y:S01]  /*0a00*/  SYNCS.EXCH.64 URZ, [UR6+0x58], UR4 ;  /* 0x0000580406ff75b2 */ /* 0x0002620008000100 */
[----:B------:R-:W-:Y:S01]  /*0a10*/  NOP ;  /* 0x0000000000007918 */ /* 0x000fe20000000000 */
.L_x_5:
[----:B------:R-:W5:Y:S01]  /*0a20*/  SHFL.IDX PT, R2, R80, RZ, 0x1f ;  /* 0x00001fff50027589 */ /* 0x000f6200000e0000 */
[----:B------:R-:W-:Y:S01]  /*0a30*/  NOP ;  /* 0x0000000000007918 */ /* 0x000fe20000000000 */
[----:B-----5:R-:W-:-:S13]  /*0a40*/  ISETP.NE.AND P0, PT, R2, 0x3, PT ;  /* 0x000000030200780c */ /* 0x020fda0003f05270 */
[----:B------:R-:W-:Y:S05]  /*0a50*/  @P0 BRA `(.L_x_6) ;  /* 0x0000000000300947 */ /* 0x000fea0003800000 */
[----:B-1----:R-:W1:Y:S01]  /*0a60*/  S2UR UR5, SR_CgaCtaId ;  /* 0x00000000000579c3 */ /* 0x002e620000008800 */
        /* <DEDUP_REMOVED lines=8> */
[----:B-1----:R1:W1:Y:S01]  /*0af0*/  SYNCS.EXCH.64 URZ, [UR5+0x60], UR6 ;  /* 0x0000600605ff75b2 */ /* 0x0022620008000100 */
[----:B------:R1:W1:Y:S01]  /*0b00*/  SYNCS.EXCH.64 URZ, [UR5+0x68], UR6 ;  /* 0x0000680605ff75b2 */ /* 0x0002620008000100 */
[----:B------:R-:W-:Y:S01]  /*0b10*/  NOP ;  /* 0x0000000000007918 */ /* 0x000fe20000000000 */
.L_x_6:
[----:B------:R-:W5:Y:S01]  /*0b20*/  SHFL.IDX PT, R2, R80, RZ, 0x1f ;  /* 0x00001fff50027589 */ /* 0x000f6200000e0000 */
[----:B------:R-:W-:Y:S01]  /*0b30*/  NOP ;  /* 0x0000000000007918 */ /* 0x000fe20000000000 */
[----:B-----5:R-:W-:-:S13]  /*0b40*/  ISETP.NE.AND P0, PT, R2, 0x4, PT ;  /* 0x000000040200780c */ /* 0x020fda0003f05270 */
[----:B------:R-:W-:Y:S05]  /*0b50*/  @P0 BRA `(.L_x_7) ;  /* 0x0000000000840947 */ /* 0x000fea0003800000 */
[----:B------:R-:W-:Y:S01]  /*0b60*/  ELECT P0, URZ, PT ;  /* 0x0000000000ff782f */ /* 0x000fe20003800000 */
[----:B------:R-:W-:-:S12]  /*0b70*/  BSSY.RECONVERGENT B0, `(.L_x_7) ;  /* 0x000001f000007945 */ /* 0x000fd80003800200 */
[----:B------:R-:W-:Y:S05]  /*0b80*/  @!P0 BRA `(.L_x_8) ;  /* 0x0000000000748947 */ /* 0x000fea0003800000 */
        /* <DEDUP_REMOVED lines=9> */
[----:B------:R-:W-:Y:S02]  /*0c20*/  USHF.L.U32 UR4, UR4, 0x1, URZ ;  /* 0x0000000104047899 */ /* 0x000fe400080006ff */
        /* <DEDUP_REMOVED lines=19> */
.L_x_8:
[----:B-1----:R-:W-:Y:S05]  /*0d60*/  BSYNC.RECONVERGENT B0 ;  /* 0x0000000000007941 */ /* 0x002fea0003800200 */
.L_x_7:
        /* <DEDUP_REMOVED lines=36> */
.L_x_10:
[----:B-1----:R-:W-:Y:S05]  /*0fb0*/  BSYNC.RECONVERGENT B0 ;  /* 0x0000000000007941 */ /* 0x002fea0003800200 */
.L_x_9:
[----:B------:R-:W5:Y:S01]  /*0fc0*/  SHFL.IDX PT, R2, R80, RZ, 0x1f ;  /* 0x00001fff50027589 */ /* 0x000f6200000e0000 */
[----:B--2-4-:R-:W2:Y:S01]  /*0fd0*/  LDC.64 R4, c[0x0][0xbf0] ;  /* 0x0002fc00ff047b82 */ /* 0x014ea20000000a00 */
[----:B------:R-:W4:Y:S01]  /*0fe0*/  LDCU.64 UR50, c[0x0][0x358] ;  /* 0x00006b00ff3277ac */ /* 0x000f220008000a00 */
[----:B------:R-:W-:Y:S01]  /*0ff0*/  NOP ;  /* 0x0000000000007918 */ /* 0x000fe20000000000 */
[----:B-----5:R-:W-:-:S13]  /*1000*/  ISETP.NE.AND P0, PT, R2, 0x5, PT ;  /* 0x000000050200780c */ /* 0x020fda0003f05270 */
[----:B----4-:R-:W-:Y:S05]  /*1010*/  @P0 BRA `(.L_x_11) ;  /* 0x0000000000580947 */ /* 0x010fea0003800000 */
        /* <DEDUP_REMOVED lines=20> */
[----:B------:R4:W1:Y:S02]  /*1160*/  SYNCS.EXCH.64 URZ, [UR6+0x128], UR4 ;  /* 0x0001280406ff75b2 */ /* 0x0008640008000100 */
[----:B----4-:R-:W-:Y:S01]  /*1170*/  NOP ;  /* 0x0000000000007918 */ /* 0x010fe20000000000 */
.L_x_11:
[----:B------:R-:W-:Y:S01]  /*1180*/  NOP ;  /* 0x0000000000007918 */ /* 0x000fe20000000000 */
[----:B-1-3--:R-:W-:Y:S06]  /*1190*/  BAR.SYNC.DEFER_BLOCKING 0x0 ;  /* 0x0000000000007b1d */ /* 0x00afec0000010000 */
[----:B------:R-:W1:Y:S01]  /*11a0*/  LDCU UR29, c[0x0][0xc0c] ;  /* 0x00018180ff1d77ac */ /* 0x000e620008000800 */
[----:B------:R-:W1:Y:S01]  /*11b0*/  LDCU UR4, c[0x0][0xbdc] ;  /* 0x00017b80ff0477ac */ /* 0x000e620008000800 */
[----:B------:R-:W3:Y:S01]  /*11c0*/  LDCU UR31, c[0x0][0xbe8] ;  /* 0x00017d00ff1f77ac */ /* 0x000ee20008000800 */
[----:B------:R-:W4:Y:S01]  /*11d0*/  LDCU UR28, c[0x0][0xc10] ;  /* 0x00018200ff1c77ac */ /* 0x000f220008000800 */
[----:B------:R-:W-:Y:S01]  /*11e0*/  LOP3.LUT R8, R0, 0x1f, RZ, 0xc0, !PT ;  /* 0x0000001f00087812 */ /* 0x000fe200078ec0ff */
[----:B------:R-:W4:Y:S01]  /*11f0*/  LDCU.128 UR12, c[0x0][0xba0] ;  /* 0x00017400ff0c77ac */ /* 0x000f220008000c00 */
[----:B--2---:R-:W2:Y:S01]  /*1200*/  LDG.E R2, desc[UR50][R4.64] ;  /* 0x0000003204027981 */ /* 0x004ea2000c1e1900 */
[----:B------:R-:W2:Y:S03]  /*1210*/  LDCU.128 UR8, c[0x0][0xbb0] ;  /* 0x00017600ff0877ac */ /* 0x000ea60008000c00 */
[----:B------:R4:W2:Y:S01]  /*1220*/  LDG.E R3, desc[UR50][R4.64+0x4] ;  /* 0x0000043204037981 */ /* 0x0008a2000c1e1900 */
[----:B------:R-:W-:Y:S01]  /*1230*/  CS2R R6, SRZ ;  /* 0x0000000000067805 */ /* 0x000fe2000001ff00 */
[----:B-1----:R-:W-:Y:S01]  /*1240*/  USHF.L.U32 UR29, UR29, UR4, URZ ;  /* 0x000000041d1d7299 */ /* 0x002fe200080006ff */
[----:B---3--:R-:W-:Y:S01]  /*1250*/  ISETP.GE.AND P0, PT, R8, UR31, PT ;  /* 0x0000001f08007c0c */ /* 0x008fe2000bf06270 */
[----:B----4-:R-:W-:Y:S01]  /*1260*/  USHF.L.U32 UR28, UR28, UR4, URZ ;  /* 0x000000041c1c7299 */ /* 0x010fe200080006ff */
[----:B------:R-:W1:Y:S11]  /*1270*/  LDCU.128 UR4, c[0x0][0xbc0] ;  /* 0x00017800ff0477ac */ /* 0x000e760008000c00 */
[----:B------:R-:W3:Y:S01]  /*1280*/  @!P0 LDC.64 R10, c[0x0][0xbf0] ;  /* 0x0002fc00ff0a8b82 */ /* 0x000ee20000000a00 */
[----:B------:R-:W-:-:S05]  /*1290*/  IMAD.U32 R5, RZ, RZ, UR29 ;  /* 0x0000001dff057e24 */ /* 0x000fca000f8e00ff */
[----:B------:R-:W-:Y:S01]  /*12a0*/  IABS R9, R5 ;  /* 0x0000000500097213 */ /* 0x000fe20000000000 */
[----:B------:R-:W-:-:S03]  /*12b0*/  IMAD.U32 R4, RZ, RZ, UR28 ;  /* 0x0000001cff047e24 */ /* 0x000fc6000f8e00ff */
[----:B------:R-:W-:Y:S01]  /*12c0*/  R2UR UR40, R9 ;  /* 0x00000000092872ca */ /* 0x000fe200000e0000 */
[----:B------:R-:W-:Y:S02]  /*12d0*/  IMAD.U32 R12, RZ, RZ, UR14 ;  /* 0x0000000eff0c7e24 */ /* 0x000fe4000f8e00ff */
[----:B---3--:R-:W-:-:S05]  /*12e0*/  @!P0 IMAD.WIDE.U32 R10, R8, 0xc, R10 ;  /* 0x0000000c080a8825 */ /* 0x008fca00078e000a */
[----:B------:R-:W5:Y:S05]  /*12f0*/  @!P0 LDG.E R6, desc[UR50][R10.64] ;  /* 0x000000320a068981 */ /* 0x000f6a000c1e1900 */
[----:B------:R-:W3:Y:S01]  /*1300*/  I2F.RP R9, UR40 ;  /* 0x0000002800097d06 */ /* 0x000ee20008209400 */
[----:B------:R4:W5:Y:S01]  /*1310*/  @!P0 LDG.E R7, desc[UR50][R10.64+0x4] ;  /* 0x000004320a078981 */ /* 0x000962000c1e1900 */
[----:B------:R-:W-:Y:S01]  /*1320*/  UISETP.NE.U32.AND UP2, UPT, UR14, URZ, UPT ;  /* 0x000000ff0e00728c */ /* 0x000fe2000bf45070 */
[----:B------:R-:W-:Y:S01]  /*1330*/  IMAD.MOV.U32 R20, RZ, RZ, RZ ;  /* 0x000000ffff147224 */ /* 0x000fe200078e00ff */
[----:B-1----:R-:W-:Y:S01]  /*1340*/  UISETP.NE.U32.AND UP1, UPT, UR4, URZ, UPT ;  /* 0x000000ff0400728c */ /* 0x002fe2000bf25070 */
[----:B------:R-:W-:Y:S01]  /*1350*/  PLOP3.LUT P1, PT, PT, PT, PT, 0x80, 0x8 ;  /* 0x000000000008781c */ /* 0x000fe20003f2f070 */
[----:B------:R-:W-:Y:S01]  /*1360*/  UISETP.NE.AND.EX UP2, UPT, UR15, URZ, UPT, UP2 ;  /* 0x000000ff0f00728c */ /* 0x000fe2000bf45320 */
[----:B------:R-:W-:Y:S01]  /*1370*/  LOP3.LUT R16, R16, 0xfffffffd, RZ, 0xc0, !PT ;  /* 0xfffffffd10107812 */ /* 0x000fe200078ec0ff */
[----:B------:R-:W-:Y:S01]  /*1380*/  UISETP.NE.AND.EX UP1, UPT, UR5, URZ, UPT, UP1 ;  /* 0x000000ff0500728c */ /* 0x000fe2000bf25310 */
[----:B------:R-:W-:Y:S01]  /*1390*/  IMAD.MOV.U32 R15, RZ, RZ, -0x1 ;  /* 0xffffffffff0f7424 */ /* 0x000fe200078e00ff */
[----:B------:R-:W-:Y:S01]  /*13a0*/  UISETP.NE.AND UP6, UPT, UR37, 0x8, UPT ;  /* 0x000000082500788c */ /* 0x000fe2000bfc5270 */
[----:B------:R-:W-:Y:S01]  /*13b0*/  IMAD.MOV.U32 R14, RZ, RZ, -0x1 ;  /* 0xffffffffff0e7424 */ /* 0x000fe200078e00ff */
[----:B------:R-:W-:Y:S01]  /*13c0*/  UISETP.NE.AND UP5, UPT, UR37, 0x1, UPT ;  /* 0x000000012500788c */ /* 0x000fe2000bfa5270 */
[----:B---3--:R-:W1:Y:S01]  /*13d0*/  MUFU.RCP R9, R9 ;  /* 0x0000000900097308 */ /* 0x008e620000001000 */
[----:B------:R-:W-:-:S04]  /*13e0*/  IMAD.MOV.U32 R17, RZ, RZ, -0x1 ;  /* 0xffffffffff117424 */ /* 0x000fc800078e00ff */
[----:B------:R-:W-:Y:S01]  /*13f0*/  @P1 LOP3.LUT R16, R16, 0x2, RZ, 0xfc, !PT ;  /* 0x0000000210101812 */ /* 0x000fe200078efcff */
[----:B----4-:R-:W-:Y:S02]  /*1400*/  IMAD.U32 R10, RZ, RZ, UR15 ;  /* 0x0000000fff0a7e24 */ /* 0x010fe4000f8e00ff */
[----:B-1----:R-:W-:-:S04]  /*1410*/  VIADD R9, R9, 0xffffffe ;  /* 0x0ffffffe09097836 */ /* 0x002fc80000000000 */
[----:B------:R1:W-:Y:S02]  /*1420*/  F2I.FTZ.U32.TRUNC.NTZ R21, R9 ;  /* 0x0000000900157305 */ /* 0x0003e4000021f000 */
[----:B-1----:R-:W-:-:S05]  /*1430*/  IABS R9, R5 ;  /* 0x0000000500097213 */ /* 0x002fca0000000000 */
[----:B------:R-:W-:Y:S01]  /*1440*/  IMAD.MOV R9, RZ, RZ, -R9 ;  /* 0x000000ffff097224 */ /* 0x000fe200078e0a09 */
[----:B--2---:R-:W-:Y:S02]  /*1450*/  R2UR UR19, R2 ;  /* 0x00000000021372ca */ /* 0x004fe400000e0000 */
[----:B------:R-:W-:Y:S02]  /*1460*/  IABS R2, R4 ;  /* 0x0000000400027213 */ /* 0x000fe40000000000 */
[----:B------:R-:W-:Y:S02]  /*1470*/  R2UR UR16, R3 ;  /* 0x00000000031072ca */ /* 0x000fe400000e0000 */
[----:B------:R-:W-:-:S07]  /*1480*/  R2UR UR39, R2 ;  /* 0x00000000022772ca */ /* 0x000fce00000e0000 */
[----:B------:R-:W-:-:S04]  /*1490*/  UIADD3 UR33, UP0, UPT, UR19, UR12, URZ ;  /* 0x0000000c13217290 */ /* 0x000fc8000ff1e0ff */
[----:B------:R-:W-:Y:S02]  /*14a0*/  ULEA.HI.X.SX32 UR19, UR19, UR13, 0x1, UP0 ;  /* 0x0000000d13137291 */ /* 0x000fe400080f0eff */
[----:B------:R-:W-:Y:S01]  /*14b0*/  UIADD3 UR33, UP0, UPT, UR33, -0x1, URZ ;  /* 0xffffffff21217890 */ /* 0x000fe2000ff1e0ff */
[----:B------:R-:W1:Y:S03]  /*14c0*/  I2F.RP R2, UR39 ;  /* 0x0000002700027d06 */ /* 0x000e660008209400 */
[----:B------:R-:W-:Y:S02]  /*14d0*/  UIADD3.X UR19, UPT, UPT, UR19, -0x1, URZ, UP0, !UPT ;  /* 0xffffffff13137890 */ /* 0x000fe400087fe4ff */
[----:B------:R-:W-:-:S04]  /*14e0*/  UIADD3 UR36, UP0, UPT, UR33, UR9, URZ ;  /* 0x0000000921247290 */ /* 0x000fc8000ff1e0ff */
[----:B------:R-:W-:Y:S02]  /*14f0*/  UIADD3.X UR34, UPT, UPT, URZ, UR19, URZ, UP0, !UPT ;  /* 0x00000013ff227290 */ /* 0x000fe400087fe4ff */
[----:B------:R-:W-:Y:S02]  /*1500*/  UIADD3 UR18, UP0, UPT, UR16, UR10, URZ ;  /* 0x0000000a10127290 */ /* 0x000fe4000ff1e0ff */
[----:B------:R-:W-:Y:S02]  /*1510*/  UIMAD.WIDE.U32 UR52, UR36, UR14, URZ ;  /* 0x0000000e243472a5 */ /* 0x000fe4000f8e00ff */
[----:B------:R-:W-:Y:S01]  /*1520*/  IMAD.WIDE.U32 R12, R12, UR34, RZ ;  /* 0x000000220c0c7c25 */ /* 0x000fe2000f8e00ff */
[----:B-1----:R-:W1:Y:S01]  /*1530*/  MUFU.RCP R2, R2 ;  /* 0x0000000200027308 */ /* 0x002e620000001000 */
[----:B------:R-:W-:Y:S02]  /*1540*/  ULEA.HI.X.SX32 UR16, UR16, UR11, 0x1, UP0 ;  /* 0x0000000b10107291 */ /* 0x000fe400080f0eff */
[----:B------:R-:W-:Y:S01]  /*1550*/  UIADD3 UR18, UP0, UPT, UR18, -0x1, URZ ;  /* 0xffffffff12127890 */ /* 0x000fe2000ff1e0ff */
[----:B------:R-:W-:Y:S01]  /*1560*/  IMAD.WIDE.U32 R10, P0, R10, UR36, R12 ;  /* 0x000000240a0a7c25 */ /* 0x000fe2000f80000c */
[----:B------:R-:W2:Y:S02]  /*1570*/  S2UR UR36, SR_CgaCtaId ;  /* 0x00000000002479c3 */ /* 0x000ea40000008800 */
[----:B------:R-:W-:Y:S01]  /*1580*/  UIADD3.X UR16, UPT, UPT, UR16, -0x1, URZ, UP0, !UPT ;  /* 0xffffffff10107890 */ /* 0x000fe200087fe4ff */
[----:B------:R-:W-:Y:S01]  /*1590*/  IMAD.X R3, RZ, RZ, RZ, P0 ;  /* 0x000000ffff037224 */ /* 0x000fe200000e06ff */
[----:B------:R-:W-:Y:S01]  /*15a0*/  R2UR UR44, R10 ;  /* 0x000000000a2c72ca */ /* 0x000fe200000e0000 */
[----:B------:R-:W-:Y:S01]  /*15b0*/  UIADD3 UR41, UP0, UPT, UR18, UR7, URZ ;  /* 0x0000000712297290 */ /* 0x000fe2000ff1e0ff */
[----:B------:R-:W-:-:S02]  /*15c0*/  R2UR UR45, R11 ;  /* 0x000000000b2d72ca */ /* 0x000fc400000e0000 */
[----:B------:R-:W-:Y:S02]  /*15d0*/  CS2R R10, SRZ ;  /* 0x00000000000a7805 */ /* 0x000fe4000001ff00 */
[----:B------:R-:W-:Y:S01]  /*15e0*/  R2UR UR43, R3 ;  /* 0x00000000032b72ca */ /* 0x000fe200000e0000 */
[----:B------:R-:W-:Y:S01]  /*15f0*/  UIADD3.X UR38, UPT, UPT, URZ, UR16, URZ, UP0, !UPT ;  /* 0x00000010ff267290 */ /* 0x000fe200087fe4ff */
[----:B------:R-:W-:Y:S01]  /*1600*/  IMAD.MOV R3, RZ, RZ, -R21 ;  /* 0x000000ffff037224 */ /* 0x000fe200078e0a15 */
[----:B------:R-:W-:Y:S01]  /*1610*/  UIMAD.WIDE.U32 UR46, UR41, UR4, URZ ;  /* 0x00000004292e72a5 */ /* 0x000fe2000f8e00ff */
[----:B-1----:R-:W-:Y:S01]  /*1620*/  VIADD R2, R2, 0xffffffe ;  /* 0x0ffffffe02027836 */ /* 0x002fe20000000000 */
[----:B------:R-:W-:Y:S01]  /*1630*/  UIMAD.WIDE.U32 UR48, UR38, UR4, URZ ;  /* 0x00000004263072a5 */ /* 0x000fe2000f8e00ff */
[----:B------:R-:W-:Y:S01]  /*1640*/  IMAD R3, R3, UR40, RZ ;  /* 0x0000002803037c24 */ /* 0x000fe2000f8e02ff */
[----:B------:R-:W-:-:S03]  /*1650*/  UIADD3 URZ, UP3, UPT, UR53, UR44, URZ ;  /* 0x0000002c35ff7290 */ /* 0x000fc6000ff7e0ff */
[----:B------:R-:W1:Y:S01]  /*1660*/  F2I.FTZ.U32.TRUNC.NTZ R2, R2 ;  /* 0x0000000200027305 */ /* 0x000e62000021f000 */
[----:B------:R-:W-:Y:S01]  /*1670*/  UMOV UR42, UR45 ;  /* 0x0000002d002a7c82 */ /* 0x000fe20008000000 */
[----:B------:R-:W-:Y:S01]  /*1680*/  UIMAD.WIDE.U32 UR48, UP0, UR41, UR5, UR48 ;  /* 0x00000005293072a5 */ /* 0x000fe2000f800030 */
[----:B------:R-:W-:Y:S01]  /*1690*/  R2UR UR46, R9 ;  /* 0x00000000092e72ca */ /* 0x000fe200000e0000 */
[----:B------:R-:W-:Y:S01]  /*16a0*/  UIMAD.WIDE.U32.X UR44, UR34, UR15, UR42, UP3 ;  /* 0x0000000f222c72a5 */ /* 0x000fe200098e042a */
[----:B------:R-:W-:Y:S01]  /*16b0*/  IMAD.U32 R9, RZ, RZ, UR37 ;  /* 0x00000025ff097e24 */ /* 0x000fe2000f8e00ff */
[----:B------:R-:W-:Y:S02]  /*16c0*/  UIADD3.X UR43, UPT, UPT, URZ, URZ, URZ, UP0, !UPT ;  /* 0x000000ffff2b7290 */ /* 0x000fe400087fe4ff */
[----:B------:R-:W-:Y:S02]  /*16d0*/  USEL UR33, UR33, UR44, !UP2 ;  /* 0x0000002c21217287 */ /* 0x000fe4000d000000 */
[----:B------:R-:W-:Y:S01]  /*16e0*/  USEL UR19, UR19, UR45, !UP2 ;  /* 0x0000002d13137287 */ /* 0x000fe2000d000000 */
[----:B------:R-:W-:Y:S01]  /*16f0*/  R2UR UR44, R20 ;  /* 0x00000000142c72ca */ /* 0x000fe200000e0000 */
[----:B------:R-:W-:Y:S01]  /*1700*/  UIADD3 URZ, UP0, UPT, UR47, UR48, URZ ;  /* 0x000000302fff7290 */ /* 0x000fe2000ff1e0ff */
[----:B------:R-:W-:Y:S01]  /*1710*/  R2UR UR45, R21 ;  /* 0x00000000152d72ca */ /* 0x000fe200000e0000 */
[----:B------:R-:W-:Y:S01]  /*1720*/  UMOV UR42, UR49 ;  /* 0x00000031002a7c82 */ /* 0x000fe20008000000 */
[----:B------:R-:W-:Y:S01]  /*1730*/  USHF.R.U64 UR19, UR33, UR8, UR19 ;  /* 0x0000000821137299 */ /* 0x000fe20008001213 */
[----:B------:R-:W-:Y:S01]  /*1740*/  ISETP.NE.OR P2, PT, R9, 0x2, !P2 ;  /* 0x000000020900780c */ /* 0x000fe20005745670 */
[----:B------:R-:W-:Y:S01]  /*1750*/  UIMAD.WIDE.U32.X UR42, UR38, UR5, UR42, UP0 ;  /* 0x00000005262a72a5 */ /* 0x000fe200080e042a */
[----:B------:R-:W-:Y:S01]  /*1760*/  IMAD.MOV.U32 R9, RZ, RZ, RZ ;  /* 0x000000ffff097224 */ /* 0x000fe200078e00ff */
[----:B------:R-:W-:-:S02]  /*1770*/  UIADD3 UR47, UPT, UPT, UR29, -0x1, UR19 ;  /* 0xffffffff1d2f7890 */ /* 0x000fc4000fffe013 */
[----:B------:R-:W-:Y:S02]  /*1780*/  USEL UR18, UR18, UR42, !UP1 ;  /* 0x0000002a12127287 */ /* 0x000fe4000c800000 */
[----:B------:R-:W-:Y:S01]  /*1790*/  USEL UR16, UR16, UR43, !UP1 ;  /* 0x0000002b10107287 */ /* 0x000fe2000c800000 */
[----:B-1----:R-:W-:Y:S01]  /*17a0*/  R2UR UR43, R2 ;  /* 0x00000000022b72ca */ /* 0x002fe200000e0000 */
[----:B------:R-:W-:Y:S01]  /*17b0*/  IMAD.U32 R2, RZ, RZ, UR47 ;  /* 0x0000002fff027e24 */ /* 0x000fe2000f8e00ff */
[----:B------:R-:W-:Y:S01]  /*17c0*/  UMOV UR42, URZ ;  /* 0x000000ff002a7c82 */ /* 0x000fe20008000000 */
[----:B------:R-:W-:Y:S01]  /*17d0*/  USHF.R.U64 UR16, UR18, UR6, UR16 ;  /* 0x0000000612107299 */ /* 0x000fe20008001210 */
[----:B------:R-:W-:Y:S01]  /*17e0*/  IMAD.HI.U32 R3, R21, R3, UR44 ;  /* 0x0000002c15037e27 */ /* 0x000fe2000f8e0003 */
[----:B------:R-:W1:Y:S01]  /*17f0*/  LDCU UR33, c[0x0][0xbe0] ;  /* 0x00017c00ff2177ac */ /* 0x000e620008000800 */
[----:B------:R-:W-:Y:S01]  /*1800*/  IABS R2, R2 ;  /* 0x0000000200027213 */ /* 0x000fe20000000000 */
[----:B------:R-:W-:-:S02]  /*1810*/  UIADD3 UR45, UPT, UPT, UR28, -0x1, UR16 ;  /* 0xffffffff1c2d7890 */ /* 0x000fc4000fffe010 */
[----:B------:R-:W-:Y:S01]  /*1820*/  R2UR UR19, R3 ;  /* 0x00000000031372ca */ /* 0x000fe200000e0000 */
[----:B------:R-:W-:Y:S01]  /*1830*/  ULOP3.LUT UR41, URZ, UR28, URZ, 0x33, !UPT ;  /* 0x0000001cff297292 */ /* 0x000fe2000f8e33ff */
[----:B------:R-:W-:Y:S02]  /*1840*/  R2UR UR16, R2 ;  /* 0x00000000021072ca */ /* 0x000fe400000e0000 */
[----:B------:R-:W-:Y:S01]  /*1850*/  UIADD3 UR18, UPT, UPT, URZ, -UR43, URZ ;  /* 0x8000002bff127290 */ /* 0x000fe2000fffe0ff */
[----:B------:R-:W-:Y:S01]  /*1860*/  IABS R2, R4 ;  /* 0x0000000400027213 */ /* 0x000fe20000000000 */
[----:B------:R-:W-:Y:S02]  /*1870*/  IMAD.U32 R3, RZ, RZ, UR45 ;  /* 0x0000002dff037e24 */ /* 0x000fe4000f8e00ff */
[----:B------:R-:W-:Y:S02]  /*1880*/  UIMAD UR18, UR18, UR39, URZ ;  /* 0x00000027121272a4 */ /* 0x000fe4000f8e02ff */
[----:B------:R-:W-:Y:S01]  /*1890*/  IMAD.MOV R2, RZ, RZ, -R2 ;  /* 0x000000ffff027224 */ /* 0x000fe200078e0a02 */
[----:B------:R-:W-:Y:S01]  /*18a0*/  IABS R3, R3 ;  /* 0x0000000300037213 */ /* 0x000fe20000000000 */
[----:B------:R-:W-:-:S02]  /*18b0*/  UIMAD.WIDE.U32 UR42, UR43, UR18, UR42 ;  /* 0x000000122b2a72a5 */ /* 0x000fc4000f8e002a */
[----:B------:R-:W-:Y:S01]  /*18c0*/  ULOP3.LUT UR42, URZ, UR29, URZ, 0x33, !UPT ;  /* 0x0000001dff2a7292 */ /* 0x000fe2000f8e33ff */
[----:B------:R-:W-:Y:S01]  /*18d0*/  R2UR UR44, R3 ;  /* 0x00000000032c72ca */ /* 0x000fe200000e0000 */
[----:B------:R-:W-:Y:S01]  /*18e0*/  UIMAD.WIDE.U32 UR48, UR19, UR16, URZ ;  /* 0x00000010133072a5 */ /* 0x000fe2000f8e00ff */
[----:B------:R-:W-:Y:S02]  /*18f0*/  R2UR UR38, R2 ;  /* 0x00000000022672ca */ /* 0x000fe400000e0000 */
[----:B------:R-:W3:Y:S01]  /*1900*/  LDCU UR18, c[0x0][0x374] ;  /* 0x00006e80ff1277ac */ /* 0x000ee20008000800 */
[----:B------:R-:W4:Y:S03]  /*1910*/  LDC.64 R2, c[0x0][0xbd0] ;  /* 0x0002f400ff027b82 */ /* 0x000f260000000a00 */
[----:B------:R-:W-:Y:S02]  /*1920*/  UMOV UR19, UR49 ;  /* 0x0000003100137c82 */ /* 0x000fe40008000000 */
[----:B------:R-:W-:Y:S01]  /*1930*/  UIMAD UR46, UR19, UR46, UR16 ;  /* 0x0000002e132e72a4 */ /* 0x000fe2000f8e0210 */
[----:B------:R-:W2:Y:S02]  /*1940*/  LDCU.U8 UR16, c[0x0][0xbd8] ;  /* 0x00017b00ff1077ac */ /* 0x000ea40008000000 */
[----:B------:R-:W-:-:S02]  /*1950*/  UIMAD.WIDE.U32 UR48, UR43, UR44, URZ ;  /* 0x0000002c2b3072a5 */ /* 0x000fc4000f8e00ff */
[----:B------:R-:W-:-:S05]  /*1960*/  UISETP.GT.U32.AND UP3, UPT, UR40, UR46, UPT ;  /* 0x0000002e2800728c */ /* 0x000fca000bf64070 */
[----:B------:R-:W-:Y:S01]  /*1970*/  UMOV UR19, UR49 ;  /* 0x0000003100137c82 */ /* 0x000fe20008000000 */
[----:B---3--:R-:W-:Y:S02]  /*1980*/  UIMAD.WIDE.U32 UR48, UR32, UR18, URZ ;  /* 0x00000012203072a5 */ /* 0x008fe4000f8e00ff */
[----:B------:R-:W-:-:S03]  /*1990*/  UIMAD UR44, UR19, UR38, UR44 ;  /* 0x00000026132c72a4 */ /* 0x000fc6000f8e022c */
[----:B------:R-:W-:Y:S01]  /*19a0*/  UMOV UR19, 0x400 ;  /* 0x0000040000137882 */ /* 0x000fe20000000000 */
[----:B------:R-:W-:Y:S01]  /*19b0*/  UISETP.GT.U32.AND UP0, UPT, UR39, UR44, UPT ;  /* 0x0000002c2700728c */ /* 0x000fe2000bf04070 */
[----:B--2---:R-:W-:Y:S01]  /*19c0*/  ISETP.NE.AND P1, PT, RZ, UR16, PT ;  /* 0x00000010ff007c0c */ /* 0x004fe2000bf25270 */
[----:B------:R-:W-:Y:S02]  /*19d0*/  @!UP3 UIADD3 UR46, UPT, UPT, UR46, -UR40, URZ ;  /* 0x800000282e2eb290 */ /* 0x000fe4000fffe0ff */
[----:B------:R-:W-:Y:S02]  /*19e0*/  ULEA UR36, UR36, UR19, 0x18 ;  /* 0x0000001324247291 */ /* 0x000fe4000f8ec0ff */
[----:B-1----:R-:W-:Y:S02]  /*19f0*/  UISETP.NE.AND UP3, UPT, UR33, 0x1, UPT ;  /* 0x000000012100788c */ /* 0x002fe4000bf65270 */
[----:B------:R-:W-:Y:S02]  /*1a00*/  UIADD3 UR33, UPT, UPT, UR36, 0x270, URZ ;  /* 0x0000027024217890 */ /* 0x000fe4000fffe0ff */
[----:B------:R-:W-:-:S02]  /*1a10*/  UIADD3 UR36, UPT, UPT, UR36, 0x1d0, URZ ;  /* 0x000001d024247890 */ /* 0x000fc4000fffe0ff */
[----:B------:R-:W-:Y:S02]  /*1a20*/  @!UP0 UIADD3 UR44, UPT, UPT, UR44, -UR39, URZ ;  /* 0x800000272c2c8290 */ /* 0x000fe4000fffe0ff */
[----:B------:R-:W-:Y:S02]  /*1a30*/  UISETP.GT.U32.AND UP0, UPT, UR40, UR46, UPT ;  /* 0x0000002e2800728c */ /* 0x000fe4000bf04070 */
[----:B------:R-:W-:Y:S02]  /*1a40*/  @UP6 USEL UR36, UR36, UR33, !UP5 ;  /* 0x0000002124246287 */ /* 0x000fe4000e800000 */
[----:B------:R-:W-:Y:S02]  /*1a50*/  UISETP.GT.U32.AND UP5, UPT, UR39, UR44, UPT ;  /* 0x0000002c2700728c */ /* 0x000fe4000bfa4070 */
[----:B------:R-:W-:Y:S02]  /*1a60*/  UISETP.GE.AND UP6, UPT, UR47, URZ, UPT ;  /* 0x000000ff2f00728c */ /* 0x000fe4000bfc6270 */
[----:B------:R-:W-:-:S02]  /*1a70*/  USEL UR34, UR35, UR17, !UP3 ;  /* 0x0000001123227287 */ /* 0x000fc4000d800000 */
[----:B------:R-:W-:Y:S02]  /*1a80*/  USEL UR17, UR17, UR35, !UP3 ;  /* 0x0000002311117287 */ /* 0x000fe4000d800000 */
[----:B------:R-:W-:Y:S02]  /*1a90*/  @!UP0 UIADD3 UR46, UPT, UPT, UR46, -UR40, URZ ;  /* 0x800000282e2e8290 */ /* 0x000fe4000fffe0ff */
[----:B------:R-:W-:Y:S02]  /*1aa0*/  UISETP.GE.AND UP0, UPT, UR45, URZ, UPT ;  /* 0x000000ff2d00728c */ /* 0x000fe4000bf06270 */
[----:B------:R-:W-:Y:S01]  /*1ab0*/  USEL UR18, UR32, UR18, !UP3 ;  /* 0x0000001220127287 */ /* 0x000fe2000d800000 */
[----:B------:R-:W1:Y:S01]  /*1ac0*/  LDCU UR19, c[0x0][0x378] ;  /* 0x00006f00ff1377ac */ /* 0x000e620008000800 */
[----:B------:R-:W-:Y:S01]  /*1ad0*/  UMOV UR35, URZ ;  /* 0x000000ff00237c82 */ /* 0x000fe20008000000 */
[----:B------:R-:W-:Y:S02]  /*1ae0*/  @!UP5 UIADD3 UR44, UPT, UPT, UR44, -UR39, URZ ;  /* 0x800000272c2cd290 */ /* 0x000fe4000fffe0ff */
[----:B------:R-:W-:-:S02]  /*1af0*/  UIMAD.WIDE.U32 UR52, UR17, UR18, UR34 ;  /* 0x00000012113472a5 */ /* 0x000fc4000f8e0022 */
[----:B------:R-:W-:Y:S02]  /*1b00*/  @!UP6 UIADD3 UR46, UPT, UPT, -UR46, URZ, URZ ;  /* 0x000000ff2e2ee290 */ /* 0x000fe4000fffe1ff */
[----:B------:R-:W-:Y:S02]  /*1b10*/  UISETP.NE.AND UP6, UPT, UR29, URZ, UPT ;  /* 0x000000ff1d00728c */ /* 0x000fe4000bfc5270 */
[----:B------:R-:W-:Y:S02]  /*1b20*/  UISETP.NE.AND UP5, UPT, UR28, URZ, UPT ;  /* 0x000000ff1c00728c */ /* 0x000fe4000bfa5270 */
[----:B------:R-:W-:Y:S01]  /*1b30*/  @!UP0 UIADD3 UR44, UPT, UPT, -UR44, URZ, URZ ;  /* 0x000000ff2c2c8290 */ /* 0x000fe2000fffe1ff */
[----:B------:R-:W-:Y:S01]  /*1b40*/  UMOV UR18, UR52 ;  /* 0x0000003400127c82 */ /* 0x000fe20008000000 */
[----:B------:R-:W-:Y:S02]  /*1b50*/  UMOV UR17, UR53 ;  /* 0x0000003500117c82 */ /* 0x000fe40008000000 */
[----:B------:R-:W-:Y:S01]  /*1b60*/  USEL UR44, UR41, UR44, !UP5 ;  /* 0x0000002c292c7287 */ /* 0x000fe2000e800000 */
[----:B----4-:R-:W-:Y:S01]  /*1b70*/  ISETP.LE.U32.AND P0, PT, R2, UR18, PT ;  /* 0x0000001202007c0c */ /* 0x010fe2000bf03070 */
[----:B------:R-:W-:Y:S01]  /*1b80*/  USEL UR46, UR42, UR46, !UP6 ;  /* 0x0000002e2a2e7287 */ /* 0x000fe2000f000000 */
[----:B------:R-:W-:Y:S01]  /*1b90*/  IMAD.U32 R2, RZ, RZ, UR17 ;  /* 0x00000011ff027e24 */ /* 0x000fe2000f8e00ff */
[----:B------:R-:W-:-:S02]  /*1ba0*/  UIADD3 UR44, UPT, UPT, UR45, -UR44, URZ ;  /* 0x8000002c2d2c7290 */ /* 0x000fc4000fffe0ff */
[----:B------:R-:W-:Y:S02]  /*1bb0*/  UIADD3 UR46, UPT, UPT, UR47, -UR46, URZ ;  /* 0x8000002e2f2e7290 */ /* 0x000fe4000fffe0ff */
[----:B-1----:R-:W-:Y:S01]  /*1bc0*/  UIMAD.WIDE.U32 UR32, UR48, UR19, URZ ;  /* 0x00000013302072a5 */ /* 0x002fe2000f8e00ff */
[----:B------:R-:W-:Y:S01]  /*1bd0*/  ISETP.GE.U32.AND.EX P0, PT, R2, R3, PT, P0 ;  /* 0x000000030200720c */ /* 0x000fe20003f06100 */
[----:B------:R-:W-:Y:S02]  /*1be0*/  UIMAD UR48, UR46, UR44, URZ ;  /* 0x0000002c2e3072a4 */ /* 0x000fe4000f8e02ff */
[----:B------:R-:W-:Y:S02]  /*1bf0*/  USEL UR44, UR44, UR46, !UP3 ;  /* 0x0000002e2c2c7287 */ /* 0x000fe4000d800000 */
[----:B------:R-:W-:Y:S02]  /*1c00*/  UIMAD UR19, UR49, UR19, URZ ;  /* 0x00000013311372a4 */ /* 0x000fe4000f8e02ff */
[----:B------:R-:W-:Y:S01]  /*1c10*/  USHF.R.S32.HI UR49, URZ, 0x1f, UR48 ;  /* 0x0000001fff317899 */ /* 0x000fe20008011430 */
[----:B------:R-:W-:Y:S01]  /*1c20*/  IMAD.U32 R18, RZ, RZ, UR48 ;  /* 0x00000030ff127e24 */ /* 0x000fe2000f8e00ff */
[----:B------:R-:W-:Y:S01]  /*1c30*/  USHF.R.S32.HI UR45, URZ, 0x1f, UR44 ;  /* 0x0000001fff2d7899 */ /* 0x000fe2000801142c */
[----:B------:R-:W-:Y:S01]  /*1c40*/  IMAD.U32 R12, RZ, RZ, UR44 ;  /* 0x0000002cff0c7e24 */ /* 0x000fe2000f8e00ff */
[----:B------:R-:W-:-:S02]  /*1c50*/  UIADD3 UR19, UPT, UPT, UR33, UR19, URZ ;  /* 0x0000001321137290 */ /* 0x000fc4000fffe0ff */
[----:B------:R-:W-:Y:S02]  /*1c60*/  IMAD.U32 R19, RZ, RZ, UR49 ;  /* 0x00000031ff137e24 */ /* 0x000fe4000f8e00ff */
[----:B------:R-:W-:Y:S01]  /*1c70*/  IMAD.U32 R13, RZ, RZ, UR45 ;  /* 0x0000002dff0d7e24 */ /* 0x000fe2000f8e00ff */
[----:B------:R-:W-:Y:S07]  /*1c80*/  @P0 BRA P1, `(.L_x_12) ;  /* 0x0000001400d00947 */ /* 0x000fee0000800000 */
[----:B------:R-:W-:Y:S01]  /*1c90*/  IMAD.U32 R3, RZ, RZ, UR17 ;  /* 0x00000011ff037e24 */ /* 0x000fe2000f8e00ff */
[----:B------:R-:W-:Y:S02]  /*1ca0*/  ISETP.LE.U32.AND P0, PT, R18, UR18, PT ;  /* 0x0000001212007c0c */ /* 0x000fe4000bf03070 */
[----:B------:R-:W-:Y:S01]  /*1cb0*/  CS2R R10, SRZ ;  /* 0x00000000000a7805 */ /* 0x000fe2000001ff00 */
[----:B------:R-:W-:Y:S01]  /*1cc0*/  IMAD.MOV.U32 R9, RZ, RZ, RZ ;  /* 0x000000ffff097224 */ /* 0x000fe200078e00ff */
[----:B------:R-:W-:-:S13]  /*1cd0*/  ISETP.GE.U32.AND.EX P0, PT, R3, R19, PT, P0 ;  /* 0x000000130300720c */ /* 0x000fda0003f06100 */
[----:B------:R-:W-:Y:S05]  /*1ce0*/  @!P0 BRA `(.L_x_13) ;  /* 0x0000001000ac8947 */ /* 0x000fea0003800000 */
[----:B------:R-:W-:Y:S02]  /*1cf0*/  VIADD R2, R8, 0x20 ;  /* 0x0000002008027836 */ /* 0x000fe40000000000 */
[----:B------:R-:W-:Y:S02]  /*1d00*/  IMAD.MOV.U32 R14, RZ, RZ, R8 ;  /* 0x000000ffff0e7224 */ /* 0x000fe400078e0008 */
[----:B-----5:R-:W-:Y:S01]  /*1d10*/  IMAD.MOV.U32 R9, RZ, RZ, R7 ;  /* 0x000000ffff097224 */ /* 0x020fe200078e0007 */
[----:B------:R-:W-:Y:S02]  /*1d20*/  ISETP.GE.AND P0, PT, R2, UR31, PT ;  /* 0x0000001f02007c0c */ /* 0x000fe4000bf06270 */
[----:B------:R-:W-:Y:S02]  /*1d30*/  ISETP.GE.AND P1, PT, R14, UR31, PT ;  /* 0x0000001f0e007c0c */ /* 0x000fe4000bf26270 */
[----:B------:R-:W-:Y:S01]  /*1d40*/  MOV R11, UR12 ;  /* 0x0000000c000b7c02 */ /* 0x000fe20008000f00 */
[----:B------:R-:W-:Y:S01]  /*1d50*/  IMAD.U32 R10, RZ, RZ, UR13 ;  /* 0x0000000dff0a7e24 */ /* 0x000fe2000f8e00ff */
[----:B------:R-:W-:-:S07]  /*1d60*/  MOV R2, R6 ;  /* 0x0000000600027202 */ /* 0x000fce0000000f00 */
[----:B------:R-:W1:Y:S01]  /*1d70*/  @!P0 LDC.64 R22, c[0x0][0xbf0] ;  /* 0x0002fc00ff168b82 */ /* 0x000e620000000a00 */
[----:B------:R-:W-:Y:S01]  /*1d80*/  UIADD3 UR12, UP0, UPT, UR10, -0x1, URZ ;  /* 0xffffffff0a0c7890 */ /* 0x000fe2000ff1e0ff */
[----:B------:R-:W-:Y:S03]  /*1d90*/  BSSY.RECONVERGENT B0, `(.L_x_14) ;  /* 0x000004f000007945 */ /* 0x000fe60003800200 */
[----:B------:R-:W-:Y:S01]  /*1da0*/  UIADD3.X UR13, UPT, UPT, UR11, -0x1, URZ, UP0, !UPT ;  /* 0xffffffff0b0d7890 */ /* 0x000fe200087fe4ff */
[----:B------:R-:W-:Y:S01]  /*1db0*/  MOV R18, 0x7fffffff ;  /* 0x7fffffff00127802 */ /* 0x000fe20000000f00 */
[----:B------:R-:W-:Y:S02]  /*1dc0*/  IMAD.MOV.U32 R19, RZ, RZ, RZ ;  /* 0x000000ffff137224 */ /* 0x000fe400078e00ff */
[----:B-1----:R-:W-:-:S05]  /*1dd0*/  @!P0 IMAD.WIDE.U32 R22, R14, 0xc, R22 ;  /* 0x0000000c0e168825 */ /* 0x002fca00078e0016 */
[----:B------:R1:W5:Y:S04]  /*1de0*/  @!P0 LDG.E R6, desc[UR50][R22.64+0x180] ;  /* 0x0001803216068981 */ /* 0x000368000c1e1900 */
[----:B------:R1:W5:Y:S01]  /*1df0*/  @!P0 LDG.E R7, desc[UR50][R22.64+0x184] ;  /* 0x0001843216078981 */ /* 0x000362000c1e1900 */
[----:B------:R-:W-:-:S04]  /*1e00*/  IADD3 R11, P0, PT, R11, -0x1, RZ ;  /* 0xffffffff0b0b7810 */ /* 0x000fc80007f1e0ff */
[----:B------:R-:W-:Y:S01]  /*1e10*/  IADD3.X R10, PT, PT, R10, -0x1, RZ, P0, !PT ;  /* 0xffffffff0a0a7810 */ /* 0x000fe200007fe4ff */
[----:B------:R-:W-:Y:S08]  /*1e20*/  @P1 BRA `(.L_x_15) ;  /* 0x0000000400141947 */ /* 0x000ff00003800000 */
[C---:B------:R-:W-:Y:S01]  /*1e30*/  IADD3 R3, P1, PT, R2.reuse, R11, RZ ;  /* 0x0000000b02037210 */ /* 0x040fe20007f3e0ff */
[----:B------:R-:W-:Y:S01]  /*1e40*/  IMAD.MOV.U32 R20, RZ, RZ, RZ ;  /* 0x000000ffff147224 */ /* 0x000fe200078e00ff */
[----:B------:R-:W-:Y:S02]  /*1e50*/  IADD3 R13, P0, PT, R9, UR12, RZ ;  /* 0x0000000c090d7c10 */ /* 0x000fe4000ff1e0ff */
[----:B------:R-:W-:Y:S02]  /*1e60*/  LEA.HI.X.SX32 R2, R2, R10, 0x1, P1 ;  /* 0x0000000a02027211 */ /* 0x000fe400008f0eff */
[----:B------:R-:W-:Y:S02]  /*1e70*/  IADD3 R26, P1, PT, R3, UR9, RZ ;  /* 0x00000009031a7c10 */ /* 0x000fe4000ff3e0ff */
[----:B------:R-:W-:Y:S02]  /*1e80*/  LEA.HI.X.SX32 R12, R9, UR13, 0x1, P0 ;  /* 0x0000000d090c7c11 */ /* 0x000fe400080f0eff */
[----:B------:R-:W-:Y:S01]  /*1e90*/  IADD3 R18, P0, PT, R13, UR7, RZ ;  /* 0x000000070d127c10 */ /* 0x000fe2000ff1e0ff */
[----:B------:R-:W-:-:S04]  /*1ea0*/  IMAD.X R9, RZ, RZ, R2, P1 ;  /* 0x000000ffff097224 */ /* 0x000fc800008e0602 */
[----:B------:R-:W-:Y:S02]  /*1eb0*/  IMAD.X R17, RZ, RZ, R12, P0 ;  /* 0x000000ffff117224 */ /* 0x000fe400000e060c */
[----:B------:R-:W-:-:S04]  /*1ec0*/  IMAD.WIDE.U32 R24, R9, UR14, RZ ;  /* 0x0000000e09187c25 */ /* 0x000fc8000f8e00ff */
[----:B-1----:R-:W-:-:S04]  /*1ed0*/  IMAD.WIDE.U32 R22, R17, UR4, RZ ;  /* 0x0000000411167c25 */ /* 0x002fc8000f8e00ff */
[----:B------:R-:W-:-:S04]  /*1ee0*/  IMAD.WIDE.U32 R24, P1, R26, UR15, R24 ;  /* 0x0000000f1a187c25 */ /* 0x000fc8000f820018 */
[----:B------:R-:W-:-:S04]  /*1ef0*/  IMAD.WIDE.U32 R26, R26, UR14, RZ ;  /* 0x0000000e1a1a7c25 */ /* 0x000fc8000f8e00ff */
[----:B------:R-:W-:-:S04]  /*1f00*/  IMAD.WIDE.U32 R22, P0, R18, UR5, R22 ;  /* 0x0000000512167c25 */ /* 0x000fc8000f800016 */
[----:B------:R-:W-:-:S04]  /*1f10*/  IMAD.WIDE.U32 R18, R18, UR4, RZ ;  /* 0x0000000412127c25 */ /* 0x000fc8000f8e00ff */
[----:B------:R-:W-:Y:S01]  /*1f20*/  IMAD.X R29, RZ, RZ, RZ, P1 ;  /* 0x000000ffff1d7224 */ /* 0x000fe200008e06ff */
[----:B------:R-:W-:Y:S01]  /*1f30*/  IADD3 RZ, P1, PT, R27, R24, RZ ;  /* 0x000000181bff7210 */ /* 0x000fe20007f3e0ff */
[----:B------:R-:W-:Y:S01]  /*1f40*/  IMAD.X R27, RZ, RZ, RZ, P0 ;  /* 0x000000ffff1b7224 */ /* 0x000fe200000e06ff */
[----:B------:R-:W-:Y:S01]  /*1f50*/  IADD3 RZ, P0, PT, R19, R22, RZ ;  /* 0x0000001613ff7210 */ /* 0x000fe20007f1e0ff */
[----:B------:R-:W-:Y:S02]  /*1f60*/  IMAD.MOV.U32 R26, RZ, RZ, R23 ;  /* 0x000000ffff1a7224 */ /* 0x000fe400078e0017 */
[----:B------:R-:W-:Y:S02]  /*1f70*/  IMAD.MOV.U32 R28, RZ, RZ, R25 ;  /* 0x000000ffff1c7224 */ /* 0x000fe400078e0019 */
[----:B------:R-:W-:Y:S01]  /*1f80*/  IMAD.WIDE.U32.X R26, R17, UR5, R26, P0 ;  /* 0x00000005111a7c25 */ /* 0x000fe200080e041a */
[----:B------:R-:W-:-:S03]  /*1f90*/  PLOP3.LUT P0, PT, PT, PT, UP1, 0x80, 0x8 ;  /* 0x000000000008781c */ /* 0x000fc60003f0f018 */
[----:B------:R-:W-:Y:S01]  /*1fa0*/  IMAD.WIDE.U32.X R28, R9, UR15, R28, P1 ;  /* 0x0000000f091c7c25 */ /* 0x000fe200088e041c */
[----:B------:R-:W-:Y:S02]  /*1fb0*/  PLOP3.LUT P1, PT, PT, PT, UP2, 0x80, 0x8 ;  /* 0x000000000008781c */ /* 0x000fe40003f2f028 */
[----:B------:R-:W-:Y:S02]  /*1fc0*/  SEL R13, R13, R26, !P0 ;  /* 0x0000001a0d0d7207 */ /* 0x000fe40004000000 */
[----:B------:R-:W-:Y:S02]  /*1fd0*/  SEL R12, R12, R27, !P0 ;  /* 0x0000001b0c0c7207 */ /* 0x000fe40004000000 */
[----:B------:R-:W-:Y:S02]  /*1fe0*/  SEL R3, R3, R28, !P1 ;  /* 0x0000001c03037207 */ /* 0x000fe40004800000 */
[----:B------:R-:W-:Y:S01]  /*1ff0*/  SEL R28, R2, R29, !P1 ;  /* 0x0000001d021c7207 */ /* 0x000fe20004800000 */
[----:B------:R-:W-:Y:S01]  /*2000*/  IMAD.MOV R2, RZ, RZ, -R21 ;  /* 0x000000ffff027224 */ /* 0x000fe200078e0a15 */
[----:B------:R-:W-:-:S02]  /*2010*/  SHF.R.U64 R13, R13, UR6, R12 ;  /* 0x000000060d0d7c19 */ /* 0x000fc4000800120c */
[----:B------:R-:W-:Y:S02]  /*2020*/  SHF.R.U64 R28, R3, UR8, R28 ;  /* 0x00000008031c7c19 */ /* 0x000fe4000800121c */
[----:B------:R-:W-:Y:S01]  /*2030*/  IADD3 R12, PT, PT, R4, -0x1, R13 ;  /* 0xffffffff040c7810 */ /* 0x000fe20007ffe00d */
[----:B------:R-:W-:Y:S01]  /*2040*/  IMAD R13, R2, UR40, RZ ;  /* 0x00000028020d7c24 */ /* 0x000fe2000f8e02ff */
[----:B------:R-:W-:Y:S02]  /*2050*/  IADD3 R17, PT, PT, R5, -0x1, R28 ;  /* 0xffffffff05117810 */ /* 0x000fe40007ffe01c */
[----:B------:R-:W-:Y:S01]  /*2060*/  IABS R3, R5 ;  /* 0x0000000500037213 */ /* 0x000fe20000000000 */
[----:B------:R-:W-:Y:S01]  /*2070*/  IMAD.HI.U32 R20, R21, R13, R20 ;  /* 0x0000000d15147227 */ /* 0x000fe200078e0014 */
[----:B------:R-:W-:Y:S02]  /*2080*/  IABS R9, R17 ;  /* 0x0000001100097213 */ /* 0x000fe40000000000 */
[----:B------:R-:W-:Y:S01]  /*2090*/  IABS R2, R12 ;  /* 0x0000000c00027213 */ /* 0x000fe20000000000 */
[----:B------:R-:W-:Y:S01]  /*20a0*/  IMAD.MOV R3, RZ, RZ, -R3 ;  /* 0x000000ffff037224 */ /* 0x000fe200078e0a03 */
[----:B------:R-:W-:Y:S01]  /*20b0*/  ISETP.GE.AND P4, PT, R17, RZ, PT ;  /* 0x000000ff1100720c */ /* 0x000fe20003f86270 */
[----:B------:R-:W-:Y:S01]  /*20c0*/  IMAD.HI.U32 R20, R20, R9, RZ ;  /* 0x0000000914147227 */ /* 0x000fe200078e00ff */
[----:B------:R-:W-:-:S03]  /*20d0*/  ISETP.GE.AND P3, PT, R12, RZ, PT ;  /* 0x000000ff0c00720c */ /* 0x000fc60003f66270 */
[----:B------:R-:W-:-:S04]  /*20e0*/  IMAD.HI.U32 R13, R2, UR43, RZ ;  /* 0x0000002b020d7c27 */ /* 0x000fc8000f8e00ff */
[----:B------:R-:W-:Y:S02]  /*20f0*/  IMAD R18, R20, R3, R9 ;  /* 0x0000000314127224 */ /* 0x000fe400078e0209 */
[----:B------:R-:W-:Y:S02]  /*2100*/  IMAD R9, R13, UR38, R2 ;  /* 0x000000260d097c24 */ /* 0x000fe4000f8e0202 */
[----:B------:R-:W-:Y:S01]  /*2110*/  IMAD.U32 R3, RZ, RZ, UR42 ;  /* 0x0000002aff037e24 */ /* 0x000fe2000f8e00ff */
[----:B------:R-:W-:Y:S01]  /*2120*/  ISETP.LT.U32.AND P1, PT, R18, UR40, PT ;  /* 0x0000002812007c0c */ /* 0x000fe2000bf21070 */
[----:B------:R-:W-:Y:S01]  /*2130*/  IMAD.U32 R2, RZ, RZ, UR41 ;  /* 0x00000029ff027e24 */ /* 0x000fe2000f8e00ff */
[----:B------:R-:W-:-:S11]  /*2140*/  ISETP.LT.U32.AND P0, PT, R9, UR39, PT ;  /* 0x0000002709007c0c */ /* 0x000fd6000bf01070 */
[----:B------:R-:W-:Y:S02]  /*2150*/  @!P1 VIADD R18, R18, -UR40 ;  /* 0x8000002812129c36 */ /* 0x000fe40008000000 */
[----:B------:R-:W-:-:S03]  /*2160*/  @!P0 VIADD R9, R9, -UR39 ;  /* 0x8000002709098c36 */ /* 0x000fc60008000000 */
[----:B------:R-:W-:Y:S02]  /*2170*/  ISETP.LT.U32.AND P1, PT, R18, UR40, PT ;  /* 0x0000002812007c0c */ /* 0x000fe4000bf21070 */
[----:B------:R-:W-:-:S11]  /*2180*/  ISETP.LT.U32.AND P0, PT, R9, UR39, PT ;  /* 0x0000002709007c0c */ /* 0x000fd6000bf01070 */
[----:B------:R-:W-:Y:S01]  /*2190*/  @!P1 VIADD R18, R18, -UR40 ;  /* 0x8000002812129c36 */ /* 0x000fe20008000000 */
[----:B------:R-:W-:Y:S01]  /*21a0*/  PLOP3.LUT P1, PT, PT, PT, UP6, 0x80, 0x8 ;  /* 0x000000000008781c */ /* 0x000fe20003f2f068 */
[----:B------:R-:W-:Y:S01]  /*21b0*/  @!P0 VIADD R9, R9, -UR39 ;  /* 0x8000002709098c36 */ /* 0x000fe20008000000 */
[----:B------:R-:W-:Y:S01]  /*21c0*/  PLOP3.LUT P0, PT, PT, PT, UP5, 0x80, 0x8 ;  /* 0x000000000008781c */ /* 0x000fe20003f0f058 */
[----:B------:R-:W-:Y:S02]  /*21d0*/  @!P4 IMAD.MOV R18, RZ, RZ, -R18 ;  /* 0x000000ffff12c224 */ /* 0x000fe400078e0a12 */
[----:B------:R-:W-:-:S03]  /*21e0*/  @!P3 IMAD.MOV R9, RZ, RZ, -R9 ;  /* 0x000000ffff09b224 */ /* 0x000fc600078e0a09 */
[----:B------:R-:W-:Y:S02]  /*21f0*/  SEL R18, R3, R18, !P1 ;  /* 0x0000001203127207 */ /* 0x000fe40004800000 */
[----:B------:R-:W-:Y:S02]  /*2200*/  SEL R9, R2, R9, !P0 ;  /* 0x0000000902097207 */ /* 0x000fe40004000000 */
[----:B------:R-:W-:Y:S01]  /*2210*/  PLOP3.LUT P0, PT, PT, PT, UP3, 0x80, 0x8 ;  /* 0x000000000008781c */ /* 0x000fe20003f0f038 */
[----:B------:R-:W-:Y:S02]  /*2220*/  IMAD.IADD R18, R17, 0x1, -R18 ;  /* 0x0000000111127824 */ /* 0x000fe400078e0a12 */
[----:B------:R-:W-:-:S05]  /*2230*/  IMAD.IADD R9, R12, 0x1, -R9 ;  /* 0x000000010c097824 */ /* 0x000fca00078e0a09 */
[----:B------:R-:W-:Y:S01]  /*2240*/  SEL R12, R9, R18, !P0 ;  /* 0x00000012090c7207 */ /* 0x000fe20004000000 */
[----:B------:R-:W-:-:S03]  /*2250*/  IMAD R18, R18, R9, RZ ;  /* 0x0000000912127224 */ /* 0x000fc600078e02ff */
[----:B------:R-:W-:Y:S02]  /*2260*/  SHF.R.S32.HI R13, RZ, 0x1f, R12 ;  /* 0x0000001fff0d7819 */ /* 0x000fe4000001140c */
[----:B------:R-:W-:Y:S02]  /*2270*/  SHF.R.S32.HI R19, RZ, 0x1f, R18 ;  /* 0x0000001fff137819 */ /* 0x000fe40000011412 */
.L_x_15:
[----:B------:R-:W-:Y:S05]  /*2280*/  BSYNC.RECONVERGENT B0 ;  /* 0x0000000000007941 */ /* 0x000fea0003800200 */
.L_x_14:
[----:B------:R-:W2:Y:S01]  /*2290*/  SHFL.UP PT, R3, R18, 0x1, RZ ;  /* 0x0420000012037989 */ /* 0x000ea200000e00ff */
[C---:B------:R-:W-:Y:S02]  /*22a0*/  ISETP.NE.AND P6, PT, R8.reuse, RZ, PT ;  /* 0x000000ff0800720c */ /* 0x040fe40003fc5270 */
[C---:B------:R-:W-:Y:S01]  /*22b0*/  ISETP.GE.U32.AND P1, PT, R8.reuse, 0x2, PT ;  /* 0x000000020800780c */ /* 0x040fe20003f26070 */
[----:B------:R-:W3:Y:S01]  /*22c0*/  SHFL.UP PT, R2, R19, 0x1, RZ ;  /* 0x0420000013027989 */ /* 0x000ee200000e00ff */
[C---:B------:R-:W-:Y:S02]  /*22d0*/  ISETP.GE.U32.AND P3, PT, R8.reuse, 0x4, PT ;  /* 0x000000040800780c */ /* 0x040fe40003f66070 */
[C---:B------:R-:W-:Y:S02]  /*22e0*/  ISETP.GE.U32.AND P4, PT, R8.reuse, 0x8, PT ;  /* 0x000000080800780c */ /* 0x040fe40003f86070 */
[----:B------:R-:W-:Y:S02]  /*22f0*/  ISETP.GE.U32.AND P5, PT, R8, 0x10, PT ;  /* 0x000000100800780c */ /* 0x000fe40003fa6070 */
[----:B--2---:R-:W-:-:S02]  /*2300*/  SEL R3, R3, RZ, P6 ;  /* 0x000000ff03037207 */ /* 0x004fc40003000000 */
[----:B---3--:R-:W-:Y:S02]  /*2310*/  SEL R2, R2, RZ, P6 ;  /* 0x000000ff02027207 */ /* 0x008fe40003000000 */
[----:B------:R-:W-:-:S05]  /*2320*/  IADD3 R3, P0, PT, R3, R18, RZ ;  /* 0x0000001203037210 */ /* 0x000fca0007f1e0ff */
[----:B------:R-:W-:Y:S01]  /*2330*/  IMAD.X R2, R2, 0x1, R19, P0 ;  /* 0x0000000102027824 */ /* 0x000fe200000e0613 */
[----:B------:R-:W2:Y:S04]  /*2340*/  SHFL.UP PT, R20, R3, 0x2, RZ ;  /* 0x0440000003147989 */ /* 0x000ea800000e00ff */
[----:B------:R-:W3:Y:S01]  /*2350*/  SHFL.UP PT, R9, R2, 0x2, RZ ;  /* 0x0440000002097989 */ /* 0x000ee200000e00ff */
[----:B--2---:R-:W-:-:S04]  /*2360*/  SEL R20, R20, RZ, P1 ;  /* 0x000000ff14147207 */ /* 0x004fc80000800000 */
[----:B------:R-:W-:Y:S02]  /*2370*/  IADD3 R20, P0, PT, R20, R3, RZ ;  /* 0x0000000314147210 */ /* 0x000fe40007f1e0ff */
[----:B---3--:R-:W-:-:S03]  /*2380*/  SEL R9, R9, RZ, P1 ;  /* 0x000000ff09097207 */ /* 0x008fc60000800000 */
[----:B------:R-:W2:Y:S02]  /*2390*/  SHFL.UP PT, R17, R20, 0x4, RZ ;  /* 0x0480000014117989 */ /* 0x000ea400000e00ff */
[----:B------:R-:W-:-:S05]  /*23a0*/  IMAD.X R9, R9, 0x1, R2, P0 ;  /* 0x0000000109097824 */ /* 0x000fca00000e0602 */
[----:B------:R-:W3:Y:S01]  /*23b0*/  SHFL.UP PT, R21, R9, 0x4, RZ ;  /* 0x0480000009157989 */ /* 0x000ee200000e00ff */
[----:B--2---:R-:W-:-:S04]  /*23c0*/  SEL R17, R17, RZ, P3 ;  /* 0x000000ff11117207 */ /* 0x004fc80001800000 */
[----:B------:R-:W-:Y:S02]  /*23d0*/  IADD3 R17, P0, PT, R17, R20, RZ ;  /* 0x0000001411117210 */ /* 0x000fe40007f1e0ff */
[----:B---3--:R-:W-:-:S03]  /*23e0*/  SEL R2, R21, RZ, P3 ;  /* 0x000000ff15027207 */ /* 0x008fc60001800000 */
[----:B-1----:R-:W1:Y:S02]  /*23f0*/  SHFL.UP PT, R22, R17, 0x8, RZ ;  /* 0x0500000011167989 */ /* 0x002e6400000e00ff */
[----:B------:R-:W-:-:S05]  /*2400*/  IMAD.X R2, R2, 0x1, R9, P0 ;  /* 0x0000000102027824 */ /* 0x000fca00000e0609 */
[----:B------:R-:W2:Y:S01]  /*2410*/  SHFL.UP PT, R3, R2, 0x8, RZ ;  /* 0x0500000002037989 */ /* 0x000ea200000e00ff */
[----:B-1----:R-:W-:-:S04]  /*2420*/  SEL R22, R22, RZ, P4 ;  /* 0x000000ff16167207 */ /* 0x002fc80002000000 */
[----:B------:R-:W-:Y:S02]  /*2430*/  IADD3 R20, P0, PT, R22, R17, RZ ;  /* 0x0000001116147210 */ /* 0x000fe40007f1e0ff */
[----:B--2---:R-:W-:-:S05]  /*2440*/  SEL R3, R3, RZ, P4 ;  /* 0x000000ff03037207 */ /* 0x004fca0002000000 */
[----:B------:R-:W-:Y:S02]  /*2450*/  IMAD.X R9, R3, 0x1, R2, P0 ;  /* 0x0000000103097824 */ /* 0x000fe400000e0602 */
[----:B------:R-:W1:Y:S01]  /*2460*/  SHFL.UP PT, R3, R20, 0x10, RZ ;  /* 0x0600000014037989 */ /* 0x000e6200000e00ff */
[----:B------:R-:W-:-:S03]  /*2470*/  IMAD.U32 R2, RZ, RZ, UR17 ;  /* 0x00000011ff027e24 */ /* 0x000fc6000f8e00ff */
[----:B------:R-:W2:Y:S01]  /*2480*/  SHFL.UP PT, R24, R9, 0x10, RZ ;  /* 0x0600000009187989 */ /* 0x000ea200000e00ff */
[----:B-1----:R-:W-:Y:S02]  /*2490*/  SEL R3, R3, RZ, P5 ;  /* 0x000000ff03037207 */ /* 0x002fe40002800000 */
[----:B--2---:R-:W-:Y:S02]  /*24a0*/  SEL R24, R24, RZ, P5 ;  /* 0x000000ff18187207 */ /* 0x004fe40002800000 */
[----:B------:R-:W-:-:S05]  /*24b0*/  IADD3 R22, P0, PT, R3, R20, RZ ;  /* 0x0000001403167210 */ /* 0x000fca0007f1e0ff */
[----:B------:R-:W-:Y:S01]  /*24c0*/  IMAD.X R21, R24, 0x1, R9, P0 ;  /* 0x0000000118157824 */ /* 0x000fe200000e0609 */
[----:B------:R-:W-:Y:S01]  /*24d0*/  ISETP.LE.U32.AND P0, PT, R22, UR18, PT ;  /* 0x0000001216007c0c */ /* 0x000fe2000bf03070 */
[----:B------:R-:W-:Y:S02]  /*24e0*/  IMAD.MOV.U32 R20, RZ, RZ, R22 ;  /* 0x000000ffff147224 */ /* 0x000fe400078e0016 */
[----:B------:R-:W-:Y:S01]  /*24f0*/  IMAD.MOV.U32 R17, RZ, RZ, R21 ;  /* 0x000000ffff117224 */ /* 0x000fe200078e0015 */
[----:B------:R-:W-:Y:S02]  /*2500*/  ISETP.GE.U32.AND.EX P0, PT, R2, R21, PT, P0 ;  /* 0x000000150200720c */ /* 0x000fe40003f06100 */
[----:B------:R-:W-:-:S11]  /*2510*/  CS2R R2, SRZ ;  /* 0x0000000000027805 */ /* 0x000fd6000001ff00 */
[----:B------:R-:W-:-:S04]  /*2520*/  VOTE.ANY R23, PT, !P0 ;  /* 0x0000000000177806 */ /* 0x000fc800040e0100 */
[----:B------:R-:W-:-:S13]  /*2530*/  ISETP.NE.AND P0, PT, R23, RZ, PT ;  /* 0x000000ff1700720c */ /* 0x000fda0003f05270 */
[----:B------:R-:W-:Y:S05]  /*2540*/  @P0 BRA `(.L_x_16) ;  /* 0x0000000800500947 */ /* 0x000fea0003800000 */
[----:B------:R-:W1:Y:S01]  /*2550*/  LDC R9, c[0x0][0xbe0] ;  /* 0x0002f800ff097b82 */ /* 0x000e620000000800 */
[----:B------:R-:W-:Y:S01]  /*2560*/  LOP3.LUT R16, R16, 0xfffffffe, RZ, 0xc0, !PT ;  /* 0xfffffffe10107812 */ /* 0x000fe200078ec0ff */
[----:B------:R-:W2:Y:S01]  /*2570*/  LDCU UR31, c[0x0][0xbe8] ;  /* 0x00017d00ff1f77ac */ /* 0x000ea20008000800 */
[----:B------:R-:W3:Y:S01]  /*2580*/  LDCU.64 UR10, c[0x0][0xba8] ;  /* 0x00017500ff0a77ac */ /* 0x000ee20008000a00 */
[----:B------:R-:W4:Y:S01]  /*2590*/  LDCU.64 UR8, c[0x0][0xbb0] ;  /* 0x00017600ff0877ac */ /* 0x000f220008000a00 */
[----:B------:R-:W1:Y:S02]  /*25a0*/  LDCU.128 UR4, c[0x0][0xbc0] ;  /* 0x00017800ff0477ac */ /* 0x000e640008000c00 */
[----:B-1----:R-:W-:-:S13]  /*25b0*/  ISETP.NE.AND P0, PT, R9, 0x1, PT ;  /* 0x000000010900780c */ /* 0x002fda0003f05270 */
[----:B--234-:R-:W-:-:S07]  /*25c0*/  @P0 LOP3.LUT R16, R16, 0x1, RZ, 0xfc, !PT ;  /* 0x0000000110100812 */ /* 0x01cfce00078efcff */
.L_x_19:
[C---:B------:R-:W-:Y:S01]  /*25d0*/  VIADD R2, R14.reuse, 0x40 ;  /* 0x000000400e027836 */ /* 0x040fe20000000000 */
[----:B-----5:R-:W-:Y:S01]  /*25e0*/  MOV R20, R6 ;  /* 0x0000000600147202 */ /* 0x020fe20000000f00 */
[----:B------:R-:W-:Y:S02]  /*25f0*/  VIADD R14, R14, 0x20 ;  /* 0x000000200e0e7836 */ /* 0x000fe40000000000 */
[----:B------:R-:W-:Y:S01]  /*2600*/  IMAD.MOV.U32 R17, RZ, RZ, R7 ;  /* 0x000000ffff117224 */ /* 0x000fe200078e0007 */
[----:B------:R-:W-:-:S13]  /*2610*/  ISETP.GE.AND P0, PT, R2, UR31, PT ;  /* 0x0000001f02007c0c */ /* 0x000fda000bf06270 */
[----:B------:R-:W1:Y:S01]  /*2620*/  @!P0 LDC.64 R24, c[0x0][0xbf0] ;  /* 0x0002fc00ff188b82 */ /* 0x000e620000000a00 */
[----:B------:R2:W3:Y:S01]  /*2630*/  SHFL.IDX PT, R2, R21, 0x1f, 0x1f ;  /* 0x03e01f0015027f89 */ /* 0x0004e200000e0000 */
[----:B------:R-:W-:Y:S01]  /*2640*/  BSSY.RECONVERGENT B0, `(.L_x_17) ;  /* 0x000005e000007945 */ /* 0x000fe20003800200 */
[----:B------:R-:W-:Y:S02]  /*2650*/  HFMA2 R19, -RZ, RZ, 0, 0 ;  /* 0x00000000ff137431 */ /* 0x000fe400000001ff */
[----:B------:R2:W4:Y:S01]  /*2660*/  SHFL.IDX PT, R3, R22, 0x1f, 0x1f ;  /* 0x03e01f0016037f89 */ /* 0x00052200000e0000 */
[----:B-1----:R-:W-:-:S05]  /*2670*/  @!P0 IMAD.WIDE.U32 R24, R14, 0xc, R24 ;  /* 0x0000000c0e188825 */ /* 0x002fca00078e0018 */
[----:B------:R2:W5:Y:S04]  /*2680*/  @!P0 LDG.E R6, desc[UR50][R24.64+0x180] ;  /* 0x0001803218068981 */ /* 0x000568000c1e1900 */
[----:B------:R2:W5:Y:S01]  /*2690*/  @!P0 LDG.E R7, desc[UR50][R24.64+0x184] ;  /* 0x0001843218078981 */ /* 0x000562000c1e1900 */
[----:B------:R-:W-:Y:S02]  /*26a0*/  ISETP.GE.AND P0, PT, R14, UR31, PT ;  /* 0x0000001f0e007c0c */ /* 0x000fe4000bf06270 */
[----:B------:R-:W-:-:S11]  /*26b0*/  MOV R18, 0x7fffffff ;  /* 0x7fffffff00127802 */ /* 0x000fd60000000f00 */
[----:B---34-:R-:W-:Y:S05]  /*26c0*/  @P0 BRA `(.L_x_18) ;  /* 0x0000000400540947 */ /* 0x018fea0003800000 */
[----:B------:R-:W-:-:S04]  /*26d0*/  IADD3 R13, P0, PT, R20, R11, RZ ;  /* 0x0000000b140d7210 */ /* 0x000fc80007f1e0ff */
[----:B------:R-:W-:Y:S02]  /*26e0*/  LEA.HI.X.SX32 R12, R20, R10, 0x1, P0 ;  /* 0x0000000a140c7211 */ /* 0x000fe400000f0eff */
[----:B------:R-:W-:-:S04]  /*26f0*/  IADD3 R20, P0, PT, R17, UR12, RZ ;  /* 0x0000000c11147c10 */ /* 0x000fc8000ff1e0ff */
[----:B------:R-:W-:Y:S02]  /*2700*/  LEA.HI.X.SX32 R19, R17, UR13, 0x1, P0 ;  /* 0x0000000d11137c11 */ /* 0x000fe400080f0eff */
[----:B------:R-:W-:-:S05]  /*2710*/  IADD3 R18, P0, PT, R13, UR9, RZ ;  /* 0x000000090d127c10 */ /* 0x000fca000ff1e0ff */
[----:B------:R-:W-:Y:S01]  /*2720*/  IMAD.X R17, RZ, RZ, R12, P0 ;  /* 0x000000ffff117224 */ /* 0x000fe200000e060c */
[----:B--2---:R-:W-:Y:S01]  /*2730*/  IADD3 R22, P0, PT, R20, UR7, RZ ;  /* 0x0000000714167c10 */ /* 0x004fe2000ff1e0ff */
[----:B------:R-:W-:-:S04]  /*2740*/  IMAD.WIDE.U32 R30, R18, UR10, RZ ;  /* 0x0000000a121e7c25 */ /* 0x000fc8000f8e00ff */
[----:B------:R-:W-:-:S04]  /*2750*/  IMAD.WIDE.U32 R28, R17, UR10, RZ ;  /* 0x0000000a111c7c25 */ /* 0x000fc8000f8e00ff */
[----:B------:R-:W-:Y:S02]  /*2760*/  IMAD.X R21, RZ, RZ, R19, P0 ;  /* 0x000000ffff157224 */ /* 0x000fe400000e0613 */
[----:B------:R-:W-:-:S04]  /*2770*/  IMAD.WIDE.U32 R28, P0, R18, UR11, R28 ;  /* 0x0000000b121c7c25 */ /* 0x000fc8000f80001c */
[----:B------:R-:W-:-:S04]  /*2780*/  IMAD.WIDE.U32 R24, R21, UR4, RZ ;  /* 0x0000000415187c25 */ /* 0x000fc8000f8e00ff */
[----:B------:R-:W-:Y:S02]  /*2790*/  IMAD.X R27, RZ, RZ, RZ, P0 ;  /* 0x000000ffff1b7224 */ /* 0x000fe400000e06ff */
[----:B------:R-:W-:-:S04]  /*27a0*/  IMAD.WIDE.U32 R24, P0, R22, UR5, R24 ;  /* 0x0000000516187c25 */ /* 0x000fc8000f800018 */
[----:B------:R-:W-:Y:S01]  /*27b0*/  IMAD.X R23, RZ, RZ, RZ, P0 ;  /* 0x000000ffff177224 */ /* 0x000fe200000e06ff */
[----:B------:R-:W-:Y:S01]  /*27c0*/  IADD3 RZ, P0, PT, R31, R28, RZ ;  /* 0x0000001c1fff7210 */ /* 0x000fe20007f1e0ff */
[----:B------:R-:W-:Y:S02]  /*27d0*/  IMAD.MOV.U32 R26, RZ, RZ, R29 ;  /* 0x000000ffff1a7224 */ /* 0x000fe400078e001d */
[----:B------:R-:W-:-:S04]  /*27e0*/  IMAD.WIDE.U32 R28, R22, UR4, RZ ;  /* 0x00000004161c7c25 */ /* 0x000fc8000f8e00ff */
[----:B------:R-:W-:Y:S01]  /*27f0*/  IMAD.WIDE.U32.X R26, R17, UR11, R26, P0 ;  /* 0x0000000b111a7c25 */ /* 0x000fe200080e041a */
[----:B------:R-:W-:-:S03]  /*2800*/  IADD3 RZ, P0, PT, R29, R24, RZ ;  /* 0x000000181dff7210 */ /* 0x000fc60007f1e0ff */
[----:B------:R-:W-:-:S04]  /*2810*/  IMAD.MOV.U32 R22, RZ, RZ, R25 ;  /* 0x000000ffff167224 */ /* 0x000fc800078e0019 */
[----:B------:R-:W-:Y:S01]  /*2820*/  IMAD.WIDE.U32.X R22, R21, UR5, R22, P0 ;  /* 0x0000000515167c25 */ /* 0x000fe200080e0416 */
[----:B------:R-:W-:-:S04]  /*2830*/  ISETP.NE.U32.AND P0, PT, RZ, UR10, PT ;  /* 0x0000000aff007c0c */ /* 0x000fc8000bf05070 */
[----:B------:R-:W-:-:S04]  /*2840*/  ISETP.NE.AND.EX P0, PT, RZ, UR11, PT, P0 ;  /* 0x0000000bff007c0c */ /* 0x000fc8000bf05300 */
[----:B------:R-:W-:Y:S02]  /*2850*/  SEL R17, R13, R26, !P0 ;  /* 0x0000001a0d117207 */ /* 0x000fe40004000000 */
[----:B------:R-:W-:Y:S02]  /*2860*/  SEL R12, R12, R27, !P0 ;  /* 0x0000001b0c0c7207 */ /* 0x000fe40004000000 */
[----:B------:R-:W-:Y:S02]  /*2870*/  ISETP.NE.U32.AND P0, PT, RZ, UR4, PT ;  /* 0x00000004ff007c0c */ /* 0x000fe4000bf05070 */
[----:B------:R-:W-:Y:S02]  /*2880*/  SHF.R.U64 R12, R17, UR8, R12 ;  /* 0x00000008110c7c19 */ /* 0x000fe4000800120c */
[----:B------:R-:W-:Y:S02]  /*2890*/  ISETP.NE.AND.EX P0, PT, RZ, UR5, PT, P0 ;  /* 0x00000005ff007c0c */ /* 0x000fe4000bf05300 */
[----:B------:R-:W-:-:S02]  /*28a0*/  IADD3 R21, PT, PT, R5, -0x1, R12 ;  /* 0xffffffff05157810 */ /* 0x000fc40007ffe00c */
[----:B------:R-:W-:Y:S02]  /*28b0*/  SEL R13, R19, R23, !P0 ;  /* 0x00000017130d7207 */ /* 0x000fe40004000000 */
[----:B------:R-:W-:Y:S02]  /*28c0*/  IABS R19, R5 ;  /* 0x0000000500137213 */ /* 0x000fe40000000000 */
[----:B------:R-:W-:Y:S02]  /*28d0*/  SEL R20, R20, R22, !P0 ;  /* 0x0000001614147207 */ /* 0x000fe40004000000 */
[----:B------:R-:W1:Y:S01]  /*28e0*/  I2F.RP R24, R19 ;  /* 0x0000001300187306 */ /* 0x000e620000209400 */
[----:B------:R-:W-:Y:S02]  /*28f0*/  IABS R17, R21 ;  /* 0x0000001500117213 */ /* 0x000fe40000000000 */
[----:B------:R-:W-:Y:S02]  /*2900*/  IABS R12, R5 ;  /* 0x00000005000c7213 */ /* 0x000fe40000000000 */
[----:B------:R-:W-:-:S03]  /*2910*/  SHF.R.U64 R13, R20, UR6, R13 ;  /* 0x00000006140d7c19 */ /* 0x000fc6000800120d */
[----:B------:R-:W-:Y:S01]  /*2920*/  IMAD.MOV R12, RZ, RZ, -R12 ;  /* 0x000000ffff0c7224 */ /* 0x000fe200078e0a0c */
[----:B------:R-:W-:-:S04]  /*2930*/  IADD3 R20, PT, PT, R4, -0x1, R13 ;  /* 0xffffffff04147810 */ /* 0x000fc80007ffe00d */
[----:B------:R-:W-:Y:S01]  /*2940*/  IABS R13, R20 ;  /* 0x00000014000d7213 */ /* 0x000fe20000000000 */
[----:B-1----:R-:W1:Y:S02]  /*2950*/  MUFU.RCP R22, R24 ;  /* 0x0000001800167308 */ /* 0x002e640000001000 */
[----:B-1----:R-:W-:-:S06]  /*2960*/  VIADD R22, R22, 0xffffffe ;  /* 0x0ffffffe16167836 */ /* 0x002fcc0000000000 */
[----:B------:R-:W1:Y:S02]  /*2970*/  F2I.FTZ.U32.TRUNC.NTZ R23, R22 ;  /* 0x0000001600177305 */ /* 0x000e64000021f000 */
[----:B-1----:R-:W-:Y:S02]  /*2980*/  IMAD.MOV R18, RZ, RZ, -R23 ;  /* 0x000000ffff127224 */ /* 0x002fe400078e0a17 */
[----:B------:R-:W-:Y:S02]  /*2990*/  IMAD.MOV.U32 R22, RZ, RZ, RZ ;  /* 0x000000ffff167224 */ /* 0x000fe400078e00ff */
[----:B------:R-:W-:Y:S01]  /*29a0*/  IMAD R25, R18, R19, RZ ;  /* 0x0000001312197224 */ /* 0x000fe200078e02ff */
[----:B------:R-:W-:-:S03]  /*29b0*/  IABS R18, R4 ;  /* 0x0000000400127213 */ /* 0x000fc60000000000 */
[----:B------:R-:W-:Y:S02]  /*29c0*/  IMAD.HI.U32 R25, R23, R25, R22 ;  /* 0x0000001917197227 */ /* 0x000fe400078e0016 */
[----:B------:R-:W1:Y:S04]  /*29d0*/  I2F.RP R23, R18 ;  /* 0x0000001200177306 */ /* 0x000e680000209400 */
[----:B------:R-:W-:-:S04]  /*29e0*/  IMAD.HI.U32 R25, R25, R17, RZ ;  /* 0x0000001119197227 */ /* 0x000fc800078e00ff */
[----:B------:R-:W-:-:S05]  /*29f0*/  IMAD R22, R25, R12, R17 ;  /* 0x0000000c19167224 */ /* 0x000fca00078e0211 */
[----:B------:R-:W-:Y:S01]  /*2a00*/  ISETP.GT.U32.AND P0, PT, R19, R22, PT ;  /* 0x000000161300720c */ /* 0x000fe20003f04070 */
[----:B-1----:R-:W1:-:S12]  /*2a10*/  MUFU.RCP R24, R23 ;  /* 0x0000001700187308 */ /* 0x002e580000001000 */
[----:B------:R-:W-:Y:S02]  /*2a20*/  @!P0 IMAD.IADD R22, R22, 0x1, -R19 ;  /* 0x0000000116168824 */ /* 0x000fe400078e0a13 */
[----:B-1----:R-:W-:-:S04]  /*2a30*/  VIADD R24, R24, 0xffffffe ;  /* 0x0ffffffe18187836 */ /* 0x002fc80000000000 */
[----:B------:R-:W1:Y:S02]  /*2a40*/  F2I.FTZ.U32.TRUNC.NTZ R25, R24 ;  /* 0x0000001800197305 */ /* 0x000e64000021f000 */
[----:B-1----:R-:W-:Y:S02]  /*2a50*/  IMAD.MOV R12, RZ, RZ, -R25 ;  /* 0x000000ffff0c7224 */ /* 0x002fe400078e0a19 */
[----:B------:R-:W-:Y:S02]  /*2a60*/  IMAD.MOV.U32 R24, RZ, RZ, RZ ;  /* 0x000000ffff187224 */ /* 0x000fe400078e00ff */
[----:B------:R-:W-:Y:S01]  /*2a70*/  IMAD R17, R12, R18, RZ ;  /* 0x000000120c117224 */ /* 0x000fe200078e02ff */
[----:B------:R-:W-:-:S03]  /*2a80*/  IABS R12, R4 ;  /* 0x00000004000c7213 */ /* 0x000fc60000000000 */
[----:B------:R-:W-:-:S04]  /*2a90*/  IMAD.HI.U32 R17, R25, R17, R24 ;  /* 0x0000001119117227 */ /* 0x000fc800078e0018 */
[----:B------:R-:W-:Y:S02]  /*2aa0*/  IMAD.MOV R12, RZ, RZ, -R12 ;  /* 0x000000ffff0c7224 */ /* 0x000fe400078e0a0c */
[----:B------:R-:W-:-:S04]  /*2ab0*/  IMAD.HI.U32 R17, R17, R13, RZ ;  /* 0x0000000d11117227 */ /* 0x000fc800078e00ff */
[----:B------:R-:W-:-:S05]  /*2ac0*/  IMAD R13, R17, R12, R13 ;  /* 0x0000000c110d7224 */ /* 0x000fca00078e020d */
[----:B------:R-:W-:-:S13]  /*2ad0*/  ISETP.GT.U32.AND P0, PT, R18, R13, PT ;  /* 0x0000000d1200720c */ /* 0x000fda0003f04070 */
[----:B------:R-:W-:Y:S01]  /*2ae0*/  @!P0 IMAD.IADD R13, R13, 0x1, -R18 ;  /* 0x000000010d0d8824 */ /* 0x000fe200078e0a12 */
[----:B------:R-:W-:-:S13]  /*2af0*/  ISETP.GT.U32.AND P0, PT, R19, R22, PT ;  /* 0x000000161300720c */ /* 0x000fda0003f04070 */
[----:B------:R-:W-:Y:S01]  /*2b00*/  @!P0 IMAD.IADD R22, R22, 0x1, -R19 ;  /* 0x0000000116168824 */ /* 0x000fe200078e0a13 */
[----:B------:R-:W-:-:S13]  /*2b10*/  ISETP.GT.U32.AND P0, PT, R18, R13, PT ;  /* 0x0000000d1200720c */ /* 0x000fda0003f04070 */
[----:B------:R-:W-:Y:S01]  /*2b20*/  @!P0 IMAD.IADD R13, R13, 0x1, -R18 ;  /* 0x000000010d0d8824 */ /* 0x000fe200078e0a12 */
[----:B------:R-:W-:-:S13]  /*2b30*/  ISETP.GE.AND P0, PT, R21, RZ, PT ;  /* 0x000000ff1500720c */ /* 0x000fda0003f06270 */
[----:B------:R-:W-:Y:S01]  /*2b40*/  @!P0 IMAD.MOV R22, RZ, RZ, -R22 ;  /* 0x000000ffff168224 */ /* 0x000fe200078e0a16 */
[----:B------:R-:W-:-:S13]  /*2b50*/  ISETP.GE.AND P0, PT, R20, RZ, PT ;  /* 0x000000ff1400720c */ /* 0x000fda0003f06270 */
[----:B------:R-:W-:Y:S01]  /*2b60*/  @!P0 IMAD.MOV R13, RZ, RZ, -R13 ;  /* 0x000000ffff0d8224 */ /* 0x000fe200078e0a0d */
[----:B------:R-:W-:-:S13]  /*2b70*/  ISETP.NE.AND P0, PT, RZ, UR29, PT ;  /* 0x0000001dff007c0c */ /* 0x000fda000bf05270 */
[----:B------:R-:W-:Y:S02]  /*2b80*/  @!P0 LOP3.LUT R22, RZ, UR29, RZ, 0x33, !PT ;  /* 0x0000001dff168c12 */ /* 0x000fe4000f8e33ff */
[----:B------:R-:W-:-:S03]  /*2b90*/  ISETP.NE.AND P0, PT, RZ, UR28, PT ;  /* 0x0000001cff007c0c */ /* 0x000fc6000bf05270 */
[----:B------:R-:W-:-:S10]  /*2ba0*/  IMAD.IADD R18, R21, 0x1, -R22 ;  /* 0x0000000115127824 */ /* 0x000fd400078e0a16 */
[----:B------:R-:W-:Y:S02]  /*2bb0*/  @!P0 LOP3.LUT R13, RZ, UR28, RZ, 0x33, !PT ;  /* 0x0000001cff0d8c12 */ /* 0x000fe4000f8e33ff */
[----:B------:R-:W-:-:S03]  /*2bc0*/  ISETP.NE.AND P0, PT, R9, 0x1, PT ;  /* 0x000000010900780c */ /* 0x000fc60003f05270 */
[----:B------:R-:W-:-:S05]  /*2bd0*/  IMAD.IADD R13, R20, 0x1, -R13 ;  /* 0x00000001140d7824 */ /* 0x000fca00078e0a0d */
[CC--:B------:R-:W-:Y:S01]  /*2be0*/  SEL R12, R13.reuse, R18.reuse, !P0 ;  /* 0x000000120d0c7207 */ /* 0x0c0fe20004000000 */
[----:B------:R-:W-:-:S03]  /*2bf0*/  IMAD R18, R13, R18, RZ ;  /* 0x000000120d127224 */ /* 0x000fc600078e02ff */
[----:B------:R-:W-:Y:S02]  /*2c00*/  SHF.R.S32.HI R13, RZ, 0x1f, R12 ;  /* 0x0000001fff0d7819 */ /* 0x000fe4000001140c */
[----:B------:R-:W-:Y:S02]  /*2c10*/  SHF.R.S32.HI R19, RZ, 0x1f, R18 ;  /* 0x0000001fff137819 */ /* 0x000fe40000011412 */
.L_x_18:
[----:B------:R-:W-:Y:S05]  /*2c20*/  BSYNC.RECONVERGENT B0 ;  /* 0x0000000000007941 */ /* 0x000fea0003800200 */
.L_x_17:
[----:B------:R-:W1:Y:S04]  /*2c30*/  SHFL.UP PT, R17, R18, 0x1, RZ ;  /* 0x0420000012117989 */ /* 0x000e6800000e00ff */
[----:B--2---:R-:W2:Y:S01]  /*2c40*/  SHFL.UP PT, R22, R19, 0x1, RZ ;  /* 0x0420000013167989 */ /* 0x004ea200000e00ff */
[----:B-1----:R-:W-:Y:S02]  /*2c50*/  SEL R17, R17, RZ, P6 ;  /* 0x000000ff11117207 */ /* 0x002fe40003000000 */
[----:B--2---:R-:W-:Y:S02]  /*2c60*/  SEL R22, R22, RZ, P6 ;  /* 0x000000ff16167207 */ /* 0x004fe40003000000 */
[----:B------:R-:W-:-:S05]  /*2c70*/  IADD3 R20, P0, PT, R17, R18, RZ ;  /* 0x0000001211147210 */ /* 0x000fca0007f1e0ff */
[----:B------:R-:W-:Y:S01]  /*2c80*/  IMAD.X R17, R22, 0x1, R19, P0 ;  /* 0x0000000116117824 */ /* 0x000fe200000e0613 */
[----:B------:R-:W1:Y:S04]  /*2c90*/  SHFL.UP PT, R21, R20, 0x2, RZ ;  /* 0x0440000014157989 */ /* 0x000e6800000e00ff */
[----:B------:R-:W2:Y:S01]  /*2ca0*/  SHFL.UP PT, R22, R17, 0x2, RZ ;  /* 0x0440000011167989 */ /* 0x000ea200000e00ff */
        /* <DEDUP_REMOVED lines=14> */
[----:B------:R-:W-:Y:S01]  /*2d90*/  IADD3 R25, P0, PT, R17, R24, RZ ;  /* 0x0000001811197210 */ /* 0x000fe20007f1e0ff */
[----:B------:R-:W-:-:S04]  /*2da0*/  IMAD.U32 R24, RZ, RZ, UR17 ;  /* 0x00000011ff187e24 */ /* 0x000fc8000f8e00ff */
[----:B------:R-:W-:Y:S02]  /*2db0*/  IMAD.X R26, R20, 0x1, R23, P0 ;  /* 0x00000001141a7824 */ /* 0x000fe400000e0617 */
[----:B------:R-:W1:Y:S04]  /*2dc0*/  SHFL.UP PT, R20, R25, 0x10, RZ ;  /* 0x0600000019147989 */ /* 0x000e6800000e00ff */
[----:B------:R-:W2:Y:S01]  /*2dd0*/  SHFL.UP PT, R17, R26, 0x10, RZ ;  /* 0x060000001a117989 */ /* 0x000ea200000e00ff */
[----:B-1----:R-:W-:Y:S02]  /*2de0*/  SEL R20, R20, RZ, P5 ;  /* 0x000000ff14147207 */ /* 0x002fe40002800000 */
[----:B--2---:R-:W-:Y:S02]  /*2df0*/  SEL R17, R17, RZ, P5 ;  /* 0x000000ff11117207 */ /* 0x004fe40002800000 */
[----:B------:R-:W-:-:S05]  /*2e00*/  IADD3 R20, P0, PT, R20, R25, RZ ;  /* 0x0000001914147210 */ /* 0x000fca0007f1e0ff */
[----:B------:R-:W-:Y:S01]  /*2e10*/  IMAD.X R17, R17, 0x1, R26, P0 ;  /* 0x0000000111117824 */ /* 0x000fe200000e061a */
[----:B------:R-:W-:-:S05]  /*2e20*/  IADD3 R22, P0, PT, R20, R3, RZ ;  /* 0x0000000314167210 */ /* 0x000fca0007f1e0ff */
[----:B------:R-:W-:Y:S01]  /*2e30*/  IMAD.X R21, R17, 0x1, R2, P0 ;  /* 0x0000000111157824 */ /* 0x000fe200000e0602 */
[----:B------:R-:W-:-:S04]  /*2e40*/  ISETP.LE.U32.AND P0, PT, R22, UR18, PT ;  /* 0x0000001216007c0c */ /* 0x000fc8000bf03070 */
[----:B------:R-:W-:-:S13]  /*2e50*/  ISETP.GE.U32.AND.EX P0, PT, R24, R21, PT, P0 ;  /* 0x000000151800720c */ /* 0x000fda0003f06100 */
[----:B------:R-:W-:-:S04]  /*2e60*/  VOTE.ANY R23, PT, !P0 ;  /* 0x0000000000177806 */ /* 0x000fc800040e0100 */
[----:B------:R-:W-:-:S13]  /*2e70*/  ISETP.NE.AND P0, PT, R23, RZ, PT ;  /* 0x000000ff1700720c */ /* 0x000fda0003f05270 */
[----:B------:R-:W-:Y:S05]  /*2e80*/  @!P0 BRA `(.L_x_19) ;  /* 0xfffffff400d08947 */ /* 0x000fea000383ffff */
.L_x_16:
[----:B------:R-:W1:Y:S08]  /*2e90*/  BREV R21, R23 ;  /* 0x0000001700157301 */ /* 0x000e700000000000 */
[----:B-1----:R-:W1:Y:S02]  /*2ea0*/  FLO.U32.SH R21, R21 ;  /* 0x0000001500157300 */ /* 0x002e6400000e0400 */
[----:B-1----:R-:W1:Y:S02]  /*2eb0*/  SHFL.IDX PT, R11, R14, R21, 0x1f ;  /* 0x00001f150e0b7589 */ /* 0x002e6400000e0000 */
[----:B-1----:R-:W-:-:S05]  /*2ec0*/  IMAD.IADD R9, R8, 0x1, R11 ;  /* 0x0000000108097824 */ /* 0x002fca00078e020b */
[----:B------:R-:W-:-:S13]  /*2ed0*/  ISETP.GE.AND P0, PT, R9, UR31, PT ;  /* 0x0000001f09007c0c */ /* 0x000fda000bf06270 */
[----:B------:R-:W1:Y:S01]  /*2ee0*/  @!P0 LDC.64 R24, c[0x0][0xbf0] ;  /* 0x0002fc00ff188b82 */ /* 0x000e620000000a00 */
[----:B------:R2:W3:Y:S04]  /*2ef0*/  SHFL.IDX PT, R13, R13, R21, 0x1f ;  /* 0x00001f150d0d7589 */ /* 0x0004e800000e0000 */
[----:B------:R2:W4:Y:S01]  /*2f00*/  SHFL.IDX PT, R12, R12, R21, 0x1f ;  /* 0x00001f150c0c7589 */ /* 0x00052200000e0000 */
[----:B-1----:R-:W-:-:S05]  /*2f10*/  @!P0 IMAD.WIDE R24, R9, 0xc, R24 ;  /* 0x0000000c09188825 */ /* 0x002fca00078e0218 */
[----:B-----5:R2:W5:Y:S04]  /*2f20*/  @!P0 LDG.E R6, desc[UR50][R24.64] ;  /* 0x0000003218068981 */ /* 0x020568000c1e1900 */
[----:B------:R2:W5:Y:S01]  /*2f30*/  @!P0 LDG.E R7, desc[UR50][R24.64+0x4] ;  /* 0x0000043218078981 */ /* 0x000562000c1e1900 */
[----:B------:R-:W-:-:S03]  /*2f40*/  IADD3 R10, P1, P0, R3, R20, -R18 ;  /* 0x00000014030a7210 */ /* 0x000fc6000783e812 */
[----:B------:R2:W1:Y:S01]  /*2f50*/  SHFL.IDX PT, R18, R18, R21, 0x1f ;  /* 0x00001f1512127589 */ /* 0x00046200000e0000 */
[----:B------:R-:W-:-:S03]  /*2f60*/  IADD3.X R2, PT, PT, R2, R17, ~R19, P1, P0 ;  /* 0x0000001102027210 */ /* 0x000fc60000fe0c13 */
[----:B------:R2:W1:Y:S04]  /*2f70*/  SHFL.IDX PT, R19, R19, R21, 0x1f ;  /* 0x00001f1513137589 */ /* 0x00046800000e0000 */
[----:B------:R2:W1:Y:S04]  /*2f80*/  SHFL.IDX PT, R9, R2, R21, 0x1f ;  /* 0x00001f1502097589 */ /* 0x00046800000e0000 */
[----:B---34-:R2:W1:Y:S02]  /*2f90*/  SHFL.IDX PT, R10, R10, R21, 0x1f ;  /* 0x00001f150a0a7589 */ /* 0x01846400000e0000 */
.L_x_13:
[----:B------:R-:W-:Y:S01]  /*2fa0*/  ISETP.GE.AND P0, PT, R11, UR31, PT ;  /* 0x0000001f0b007c0c */ /* 0x000fe2000bf06270 */
[----:B------:R-:W-:Y:S01]  /*2fb0*/  IMAD.MOV.U32 R14, RZ, RZ, -0x1 ;  /* 0xffffffffff0e7424 */ /* 0x000fe200078e00ff */
[----:B------:R-:W-:-:S11]  /*2fc0*/  MOV R17, 0xffffffff ;  /* 0xffffffff00117802 */ /* 0x000fd60000000f00 */
[----:B------:R-:W-:Y:S05]  /*2fd0*/  @P0 BRA `(.L_x_12) ;  /* 0x0000000000fc0947 */ /* 0x000fea0003800000 */
[----:B------:R-:W3:Y:S01]  /*2fe0*/  LDC R20, c[0x0][0xb98] ;  /* 0x0002e600ff147b82 */ /* 0x000ee20000000800 */
[----:B-12---:R-:W-:-:S04]  /*2ff0*/  IADD3 R24, P0, PT, -R10, UR18, RZ ;  /* 0x000000120a187c10 */ /* 0x006fc8000ff1e1ff */
[----:B------:R-:W-:-:S03]  /*3000*/  IADD3.X R23, PT, PT, ~R9, UR17, RZ, P0, !PT ;  /* 0x0000001109177c10 */ /* 0x000fc600087fe5ff */
[----:B------:R-:W1:Y:S08]  /*3010*/  LDC R21, c[0x0][0xb88] ;  /* 0x0002e200ff157b82 */ /* 0x000e700000000800 */
[----:B------:R-:W2:Y:S01]  /*3020*/  LDC R2, c[0x0][0xbdc] ;  /* 0x0002f700ff027b82 */ /* 0x000ea20000000800 */
[-CC-:B---3--:R-:W-:Y:S02]  /*3030*/  SHF.R.U32.HI R14, RZ, R20.reuse, R23.reuse ;  /* 0x00000014ff0e7219 */ /* 0x188fe40000011617 */
[----:B------:R-:W-:-:S02]  /*3040*/  SHF.R.U64 R20, R24, R20, R23 ;  /* 0x0000001418147219 */ /* 0x000fc40000001217 */
[-C--:B-1----:R-:W-:Y:S02]  /*3050*/  SHF.R.U32.HI R15, RZ, R21.reuse, R14 ;  /* 0x00000015ff0f7219 */ /* 0x082fe4000001160e */
[----:B------:R-:W-:Y:S02]  /*3060*/  SHF.R.U32.HI R3, RZ, R21, R13 ;  /* 0x00000015ff037219 */ /* 0x000fe4000001160d */
[----:B--2---:R-:W-:-:S04]  /*3070*/  SHF.R.U32.HI R22, RZ, R2, R15 ;  /* 0x00000002ff167219 */ /* 0x004fc8000001160f */
[----:B------:R-:W-:-:S04]  /*3080*/  LOP3.LUT R17, R22, R3, RZ, 0xfc, !PT ;  /* 0x0000000316117212 */ /* 0x000fc800078efcff */
[----:B------:R-:W-:Y:S02]  /*3090*/  ISETP.NE.U32.AND P0, PT, R17, RZ, PT ;  /* 0x000000ff1100720c */ /* 0x000fe40003f05070 */
[-C--:B------:R-:W-:Y:S02]  /*30a0*/  SHF.R.U64 R17, R20, R21.reuse, R14 ;  /* 0x0000001514117219 */ /* 0x080fe4000000120e */
[----:B------:R-:W-:Y:S02]  /*30b0*/  SHF.R.U64 R14, R12, R21, R13 ;  /* 0x000000150c0e7219 */ /* 0x000fe4000000120d */
[----:B------:R-:W-:-:S07]  /*30c0*/  SHF.R.U64 R15, R17, R2, R15 ;  /* 0x00000002110f7219 */ /* 0x000fce000000120f */
[----:B------:R-:W-:Y:S05]  /*30d0*/  @P0 BRA `(.L_x_20) ;  /* 0x0000000000540947 */ /* 0x000fea0003800000 */
[----:B------:R-:W1:Y:S01]  /*30e0*/  I2F.U32.RP R21, R14 ;  /* 0x0000000e00157306 */ /* 0x000e620000209000 */
[----:B------:R-:W-:-:S07]  /*30f0*/  ISETP.NE.U32.AND P1, PT, R14, RZ, PT ;  /* 0x000000ff0e00720c */ /* 0x000fce0003f25070 */
[----:B-1----:R-:W1:Y:S02]  /*3100*/  MUFU.RCP R22, R21 ;  /* 0x0000001500167308 */ /* 0x002e640000001000 */
[----:B-1----:R-:W-:-:S06]  /*3110*/  IADD3 R22, PT, PT, R22, 0xffffffe, RZ ;  /* 0x0ffffffe16167810 */ /* 0x002fcc0007ffe0ff */
[----:B------:R1:W2:Y:S02]  /*3120*/  F2I.FTZ.U32.TRUNC.NTZ R23, R22 ;  /* 0x0000001600177305 */ /* 0x0002a4000021f000 */
[----:B-1----:R-:W-:Y:S02]  /*3130*/  HFMA2 R22, -RZ, RZ, 0, 0 ;  /* 0x00000000ff167431 */ /* 0x002fe400000001ff */
[----:B--2---:R-:W-:-:S04]  /*3140*/  IMAD.MOV R2, RZ, RZ, -R23 ;  /* 0x000000ffff027224 */ /* 0x004fc800078e0a17 */
[----:B------:R-:W-:-:S04]  /*3150*/  IMAD R2, R2, R14, RZ ;  /* 0x0000000e02027224 */ /* 0x000fc800078e02ff */
[----:B------:R-:W-:-:S06]  /*3160*/  IMAD.HI.U32 R2, R23, R2, R22 ;  /* 0x0000000217027227 */ /* 0x000fcc00078e0016 */
[----:B------:R-:W-:-:S04]  /*3170*/  IMAD.HI.U32 R2, R2, R15, RZ ;  /* 0x0000000f02027227 */ /* 0x000fc800078e00ff */
[----:B------:R-:W-:-:S04]  /*3180*/  IMAD.MOV R3, RZ, RZ, -R2 ;  /* 0x000000ffff037224 */ /* 0x000fc800078e0a02 */
[----:B------:R-:W-:-:S05]  /*3190*/  IMAD R3, R14, R3, R15 ;  /* 0x000000030e037224 */ /* 0x000fca00078e020f */
[----:B------:R-:W-:-:S13]  /*31a0*/  ISETP.GE.U32.AND P0, PT, R3, R14, PT ;  /* 0x0000000e0300720c */ /* 0x000fda0003f06070 */
[----:B------:R-:W-:Y:S01]  /*31b0*/  @P0 IADD3 R3, PT, PT, R3, -R14, RZ ;  /* 0x8000000e03030210 */ /* 0x000fe20007ffe0ff */
[----:B------:R-:W-:-:S03]  /*31c0*/  @P0 VIADD R2, R2, 0x1 ;  /* 0x0000000102020836 */ /* 0x000fc60000000000 */
[----:B------:R-:W-:-:S13]  /*31d0*/  ISETP.GE.U32.AND P3, PT, R3, R14, PT ;  /* 0x0000000e0300720c */ /* 0x000fda0003f66070 */
[----:B------:R-:W-:Y:S02]  /*31e0*/  @P3 IADD3 R2, PT, PT, R2, 0x1, RZ ;  /* 0x0000000102023810 */ /* 0x000fe40007ffe0ff */
[----:B------:R-:W-:-:S04]  /*31f0*/  @!P1 LOP3.LUT R2, RZ, R14, RZ, 0x33, !PT ;  /* 0x0000000eff029212 */ /* 0x000fc800078e33ff */
[----:B------:R-:W-:-:S05]  /*3200*/  IADD3 R22, PT, PT, -R2, RZ, RZ ;  /* 0x000000ff02167210 */ /* 0x000fca0007ffe1ff */
[----:B------:R-:W-:Y:S01]  /*3210*/  IMAD R22, R14, R22, R15 ;  /* 0x000000160e167224 */ /* 0x000fe200078e020f */
[----:B------:R-:W-:Y:S06]  /*3220*/  BRA `(.L_x_21) ;  /* 0x0000000000147947 */ /* 0x000fec0003800000 */
.L_x_20:
[----:B------:R-:W-:Y:S02]  /*3230*/  MOV R2, 0x3250 ;  /* 0x0000325000027802 */ /* 0x000fe40000000f00 */
[----:B-----5:R-:W-:Y:S05]  /*3240*/  CALL.REL.NOINC `($__internal_3_$__cuda_sm20_div_u64) ;  /* 0x000000e800ac7944 */ /* 0x020fea0003c00000 */
[----:B------:R-:W-:Y:S02]  /*3250*/  IADD3 R22, PT, PT, -R3, RZ, RZ ;  /* 0x000000ff03167210 */ /* 0x000fe40007ffe1ff */
[----:B------:R-:W-:-:S03]  /*3260*/  MOV R2, R3 ;  /* 0x0000000300027202 */ /* 0x000fc60000000f00 */
[----:B------:R-:W-:-:S07]  /*3270*/  IMAD R22, R14, R22, R15 ;  /* 0x000000160e167224 */ /* 0x000fce00078e020f */
.L_x_21:
[----:B------:R-:W1:Y:S01]  /*3280*/  LDC R3, c[0x0][0xbdc] ;  /* 0x0002f700ff037b82 */ /* 0x000e620000000800 */
[----:B------:R-:W-:Y:S01]  /*3290*/  IMAD.MOV.U32 R24, RZ, RZ, -0x1 ;  /* 0xffffffffff187424 */ /* 0x000fe200078e00ff */
[----:B------:R-:W-:Y:S02]  /*32a0*/  PLOP3.LUT P1, PT, PT, PT, PT, 0x8, 0x80 ;  /* 0x000000000080781c */ /* 0x000fe40003f2e170 */
[----:B------:R-:W-:-:S04]  /*32b0*/  LOP3.LUT R16, R16, 0xfffffffd, RZ, 0xc0, !PT ;  /* 0xfffffffd10107812 */ /* 0x000fc800078ec0ff */
[----:B------:R-:W2:Y:S07]  /*32c0*/  LDC R15, c[0x0][0xb80] ;  /* 0x0002e000ff0f7b82 */ /* 0x000eae0000000800 */
[----:B------:R-:W-:Y:S01]  /*32d0*/  @P1 LOP3.LUT R16, R16, 0x2, RZ, 0xfc, !PT ;  /* 0x0000000210101812 */ /* 0x000fe200078efcff */
[----:B------:R-:W3:Y:S08]  /*32e0*/  LDC R21, c[0x0][0xb90] ;  /* 0x0002e400ff157b82 */ /* 0x000ef00000000800 */
[----:B------:R-:W4:Y:S01]  /*32f0*/  LDC R14, c[0x0][0xbe0] ;  /* 0x0002f800ff0e7b82 */ /* 0x000f220000000800 */
[----:B-1----:R-:W-:-:S02]  /*3300*/  SHF.L.U32 R24, R24, R3, RZ ;  /* 0x0000000318187219 */ /* 0x002fc400000006ff */
[----:B------:R-:W-:Y:S02]  /*3310*/  SHF.L.U32 R2, R2, R3, RZ ;  /* 0x0000000302027219 */ /* 0x000fe400000006ff */
[----:B------:R-:W-:Y:S01]  /*3320*/  LOP3.LUT R24, RZ, R24, RZ, 0x33, !PT ;  /* 0x00000018ff187212 */ /* 0x000fe200078e33ff */
[----:B--2---:R-:W-:-:S03]  /*3330*/  VIADD R23, R15, 0xffffffff ;  /* 0xffffffff0f177836 */ /* 0x004fc60000000000 */
[----:B------:R-:W-:Y:S02]  /*3340*/  LOP3.LUT R17, R17, R24, RZ, 0xc0, !PT ;  /* 0x0000001811117212 */ /* 0x000fe400078ec0ff */
[----:B------:R-:W-:-:S03]  /*3350*/  LOP3.LUT R23, R23, R20, RZ, 0xc0, !PT ;  /* 0x0000001417177212 */ /* 0x000fc600078ec0ff */
[----:B------:R-:W-:Y:S02]  /*3360*/  IMAD.IADD R2, R17, 0x1, R2 ;  /* 0x0000000111027824 */ /* 0x000fe400078e0202 */
[----:B------:R-:W-:Y:S02]  /*3370*/  IMAD.MOV.U32 R17, RZ, RZ, R11 ;  /* 0x000000ffff117224 */ /* 0x000fe400078e000b */
[----:B------:R-:W-:Y:S02]  /*3380*/  IMAD R22, R22, R15, R23 ;  /* 0x0000000f16167224 */ /* 0x000fe400078e0217 */
[----:B---3--:R-:W-:Y:S01]  /*3390*/  IMAD R21, R2, R21, UR34 ;  /* 0x0000002202157e24 */ /* 0x008fe2000f8e0215 */
[----:B----4-:R-:W-:-:S04]  /*33a0*/  ISETP.NE.AND P0, PT, R14, 0x1, PT ;  /* 0x000000010e00780c */ /* 0x010fc80003f05270 */
[----:B------:R-:W-:Y:S02]  /*33b0*/  SEL R15, R21, R22, !P0 ;  /* 0x00000016150f7207 */ /* 0x000fe40004000000 */
[----:B------:R-:W-:-:S07]  /*33c0*/  SEL R14, R22, R21, !P0 ;  /* 0x00000015160e7207 */ /* 0x000fce0004000000 */
.L_x_12:
[----:B------:R-:W-:Y:S01]  /*33d0*/  BAR.SYNC.DEFER_BLOCKING 0x0 ;  /* 0x0000000000007b1d */ /* 0x000fe20000010000 */
[----:B------:R-:W-:-:S13]  /*33e0*/  LOP3.LUT P0, RZ, R16, 0x2, RZ, 0xc0, !PT ;  /* 0x0000000210ff7812 */ /* 0x000fda000780c0ff */
[----:B------:R-:W-:Y:S05]  /*33f0*/  @P0 EXIT ;  /* 0x000000000000094d */ /* 0x000fea0003800000 */
[----:B------:R-:W3:Y:S01]  /*3400*/  S2UR UR5, SR_CgaCtaId ;  /* 0x00000000000579c3 */ /* 0x000ee20000008800 */
[----:B------:R-:W-:-:S09]  /*3410*/  UISETP.NE.AND UP0, UPT, UR37, 0x2, UPT ;  /* 0x000000022500788c */ /* 0x000fd2000bf05270 */
[----:B------:R-:W-:Y:S05]  /*3420*/  BRA.U UP0, `(.L_x_22) ;  /* 0x0000001500147547 */ /* 0x000fea000b800000 */
[----:B------:R-:W-:-:S08]  /*3430*/  NOP ;  /* 0x0000000000007918 */ /* 0x000fd00000000000 */
[----:B-12--5:R-:W1:-:S00]  /*3440*/  USETMAXREG.DEALLOC.CTAPOOL 0x88 ;  /* 0x00000088000079c8 */ /* 0x026e4000080e0500 */
[----:B-1----:R-:W-:Y:S01]  /*3450*/  ISETP.EQ.OR P1, PT, R8, RZ, P2 ;  /* 0x000000ff0800720c */ /* 0x002fe20001722670 */
[----:B------:R-:W-:Y:S01]  /*3460*/  IMAD.MOV.U32 R19, RZ, RZ, 0x1 ;  /* 0x00000001ff137424 */ /* 0x000fe200078e00ff */
[----:B------:R-:W-:Y:S01]  /*3470*/  PLOP3.LUT P4, PT, PT, PT, PT, 0x8, 0x80 ;  /* 0x000000000080781c */ /* 0x000fe20003f8e170 */
[----:B------:R-:W-:Y:S01]  /*3480*/  IMAD.MOV.U32 R16, RZ, RZ, RZ ;  /* 0x000000ffff107224 */ /* 0x000fe200078e00ff */
[----:B------:R-:W-:Y:S01]  /*3490*/  PRMT R18, RZ, 0x7610, R18 ;  /* 0x00007610ff127816 */ /* 0x000fe20000000012 */
[----:B------:R-:W-:Y:S01]  /*34a0*/  UMOV UR28, URZ ;  /* 0x000000ff001c7c82 */ /* 0x000fe20008000000 */
[----:B------:R-:W-:-:S09]  /*34b0*/  UMOV UR23, URZ ;  /* 0x000000ff00177c82 */ /* 0x000fd20008000000 */
.L_x_46:
[----:B------:R-:W1:Y:S02]  /*34c0*/  LDC.64 R24, c[0x0][0x390] ;  /* 0x0000e400ff187b82 */ /* 0x000e640000000a00 */
[----:B-1-3--:R-:W-:-:S05]  /*34d0*/  IMAD.WIDE R24, R17, 0xc, R24 ;  /* 0x0000000c11187825 */ /* 0x00afca00078e0218 */
[----:B------:R-:W2:Y:S02]  /*34e0*/  LDG.E R0, desc[UR50][R24.64+0x8] ;  /* 0x0000083218007981 */ /* 0x000ea4000c1e1900 */
[----:B--2---:R-:W-:Y:S01]  /*34f0*/  R2UR UR4, R0 ;  /* 0x00000000000472ca */ /* 0x004fe200000e0000 */
[----:B----4-:R-:W-:-:S14]  /*3500*/  @P4 BRA `(.L_x_23) ;  /* 0x0000000400cc4947 */ /* 0x010fdc0003800000 */
[----:B------:R-:W1:Y:S01]  /*3510*/  S2R R12, SR_LANEID ;  /* 0x00000000000c7919 */ /* 0x000e620000000000 */
[----:B------:R-:W-:Y:S02]  /*3520*/  ELECT P0, URZ, PT ;  /* 0x0000000000ff782f */ /* 0x000fe40003800000 */
[----:B------:R-:W-:Y:S01]  /*3530*/  MOV R0, 0x400 ;  /* 0x0000040000007802 */ /* 0x000fe20000000f00 */
[----:B------:R-:W-:Y:S01]  /*3540*/  BSSY.RECONVERGENT B0, `(.L_x_24) ;  /* 0x0000055000007945 */ /* 0x000fe20003800200 */
[----:B------:R-:W2:Y:S01]  /*3550*/  S2R R3, SR_CgaCtaId ;  /* 0x0000000000037919 */ /* 0x000ea20000008800 */
[----:B------:R-:W-:Y:S01]  /*3560*/  LOP3.LUT R13, R18, 0xffff, RZ, 0xc0, !PT ;  /* 0x0000ffff120d7812 */ /* 0x000fe200078ec0ff */
[----:B-1----:R-:W-:Y:S01]  /*3570*/  IMAD.SHL.U32 R12, R12, 0x4, RZ ;  /* 0x000000040c0c7824 */ /* 0x002fe200078e00ff */
[----:B--2---:R-:W-:-:S04]  /*3580*/  LEA R3, R3, R0, 0x18 ;  /* 0x0000000003037211 */ /* 0x004fc800078ec0ff */
[----:B------:R-:W-:Y:S02]  /*3590*/  IADD3 R0, PT, PT, R12, 0x480, R3 ;  /* 0x000004800c007810 */ /* 0x000fe40007ffe003 */
[----:B------:R-:W-:Y:S05]  /*35a0*/  @!P0 BRA `(.L_x_25) ;  /* 0x0000000400388947 */ /* 0x000fea0003800000 */
[----:B------:R-:W1:Y:S01]  /*35b0*/  LDC.64 R10, c[0x0][0x830] ;  /* 0x00020c00ff0a7b82 */ /* 0x000e620000000a00 */
[----:B------:R-:W2:Y:S04]  /*35c0*/  LDG.E R20, desc[UR50][R24.64+0x4] ;  /* 0x0000043218147981 */ /* 0x000ea8000c1e1900 */
[----:B------:R4:W5:Y:S03]  /*35d0*/  LDG.E R9, desc[UR50][R24.64] ;  /* 0x0000003218097981 */ /* 0x000966000c1e1900 */
[----:B------:R-:W3:Y:S08]  /*35e0*/  LDC.64 R6, c[0x0][0x840] ;  /* 0x00021000ff067b82 */ /* 0x000ef00000000a00 */
[----:B------:R-:W4:Y:S01]  /*35f0*/  LDC.64 R4, c[0x0][0x828] ;  /* 0x00020a00ff047b82 */ /* 0x000f220000000a00 */
[----:B-1----:R-:W-:-:S07]  /*3600*/  IMAD.WIDE R10, R17, 0x8, R10 ;  /* 0x00000008110a7825 */ /* 0x002fce00078e020a */
[----:B------:R-:W1:Y:S01]  /*3610*/  LDC.64 R2, c[0x0][0x838] ;  /* 0x00020e00ff027b82 */ /* 0x000e620000000a00 */
[----:B------:R-:W2:Y:S01]  /*3620*/  LDG.E.64 R10, desc[UR50][R10.64] ;  /* 0x000000320a0a7981 */ /* 0x000ea2000c1e1b00 */
[----:B---3--:R-:W-:-:S06]  /*3630*/  IMAD.WIDE R6, R17, 0x8, R6 ;  /* 0x0000000811067825 */ /* 0x008fcc00078e0206 */
[----:B------:R-:W3:Y:S01]  /*3640*/  LDG.E.64 R6, desc[UR50][R6.64] ;  /* 0x0000003206067981 */ /* 0x000ee2000c1e1b00 */
[----:B----4-:R-:W-:-:S06]  /*3650*/  IMAD.WIDE R26, R17, 0x8, R4 ;  /* 0x00000008111a7825 */ /* 0x010fcc00078e0204 */
[----:B------:R-:W4:Y:S01]  /*3660*/  LDG.E.64 R26, desc[UR50][R26.64] ;  /* 0x000000321a1a7981 */ /* 0x000f22000c1e1b00 */
[----:B-1----:R-:W-:-:S06]  /*3670*/  IMAD.WIDE R22, R17, 0x8, R2 ;  /* 0x0000000811167825 */ /* 0x002fcc00078e0202 */
[----:B------:R-:W4:Y:S01]  /*3680*/  LDG.E.64 R22, desc[UR50][R22.64] ;  /* 0x0000003216167981 */ /* 0x000f22000c1e1b00 */
[----:B------:R-:W1:Y:S01]  /*3690*/  S2UR UR5, SR_CgaCtaId ;  /* 0x00000000000579c3 */ /* 0x000e620000008800 */
[----:B------:R-:W-:Y:S02]  /*36a0*/  UMOV UR6, 0x400 ;  /* 0x0000040000067882 */ /* 0x000fe40000000000 */
[----:B-1----:R-:W-:-:S09]  /*36b0*/  ULEA UR5, UR5, UR6, 0x18 ;  /* 0x0000000605057291 */ /* 0x002fd2000f8ec0ff */
[----:B------:R-:W1:Y:S04]  /*36c0*/  LDS R5, [UR5+0x49c] ;  /* 0x00049c05ff057984 */ /* 0x000e680008000800 */
[----:B------:R-:W1:Y:S01]  /*36d0*/  LDS R4, [UR5+0x51c] ;  /* 0x00051c05ff047984 */ /* 0x000e620008000800 */
[----:B------:R-:W-:Y:S02]  /*36e0*/  UIADD3 UR7, UPT, UPT, UR5, 0x480, URZ ;  /* 0x0000048005077890 */ /* 0x000fe4000fffe0ff */
[----:B------:R-:W-:Y:S01]  /*36f0*/  UIADD3 UR6, UPT, UPT, UR5, 0x500, URZ ;  /* 0x0000050005067890 */ /* 0x000fe2000fffe0ff */
[----:B------:R-:W-:Y:S04]  /*3700*/  STS [UR5+0x4b0], RZ ;  /* 0x0004b0ffff007988 */ /* 0x000fe80008000805 */
[----:B------:R-:W-:Y:S01]  /*3710*/  STS [UR5+0x530], RZ ;  /* 0x000530ffff007988 */ /* 0x000fe20008000805 */
[----:B--2---:R-:W-:-:S04]  /*3720*/  SHF.L.U64.HI R28, R10, 0x1, R11 ;  /* 0x000000010a1c7819 */ /* 0x004fc8000001020b */
[----:B------:R-:W-:Y:S02]  /*3730*/  LOP3.LUT R28, R28, 0x1fffffff, RZ, 0xc0, !PT ;  /* 0x1fffffff1c1c7812 */ /* 0x000fe400078ec0ff */
[----:B---3--:R-:W-:-:S04]  /*3740*/  SHF.L.U64.HI R17, R6, 0x1, R7 ;  /* 0x0000000106117819 */ /* 0x008fc80000010207 */
[----:B------:R-:W-:Y:S02]  /*3750*/  LOP3.LUT R17, R17, 0x1fffffff, RZ, 0xc0, !PT ;  /* 0x1fffffff11117812 */ /* 0x000fe400078ec0ff */
[----:B------:R-:W-:Y:S02]  /*3760*/  SHF.R.U32.HI R2, RZ, 0x4, R28 ;  /* 0x00000004ff027819 */ /* 0x000fe4000001161c */
[----:B------:R-:W-:Y:S02]  /*3770*/  SHF.R.U32.HI R3, RZ, 0x4, R17 ;  /* 0x00000004ff037819 */ /* 0x000fe40000011611 */
[----:B-1----:R-:W-:Y:S02]  /*3780*/  LOP3.LUT R2, R5, 0xf, R2, 0xb8, !PT ;  /* 0x0000000f05027812 */ /* 0x002fe400078eb802 */
[----:B------:R-:W-:-:S03]  /*3790*/  LOP3.LUT R11, R4, 0xf, R3, 0xb8, !PT ;  /* 0x0000000f040b7812 */ /* 0x000fc600078eb803 */
[----:B------:R-:W-:Y:S04]  /*37a0*/  STS [UR5+0x49c], R2 ;  /* 0x00049c02ff007988 */ /* 0x000fe80008000805 */
[----:B------:R-:W-:Y:S04]  /*37b0*/  STS [UR5+0x51c], R11 ;  /* 0x00051c0bff007988 */ /* 0x000fe80008000805 */
[----:B------:R-:W1:Y:S04]  /*37c0*/  LDS R4, [UR5+0x49c] ;  /* 0x00049c05ff047984 */ /* 0x000e680008000800 */
[----:B------:R-:W2:Y:S01]  /*37d0*/  LDS R3, [UR5+0x51c] ;  /* 0x00051c05ff037984 */ /* 0x000ea20008000800 */
[----:B-1----:R-:W-:-:S02]  /*37e0*/  LOP3.LUT R7, R4, 0xf0, RZ, 0xb8, !PT ;  /* 0x000000f004077812 */ /* 0x002fc400078eb8ff */
[----:B--2---:R-:W-:-:S03]  /*37f0*/  LOP3.LUT R8, R3, 0xf0, RZ, 0xb8, !PT ;  /* 0x000000f003087812 */ /* 0x004fc600078eb8ff */
[----:B------:R-:W-:Y:S04]  /*3800*/  STS [UR5+0x49c], R7 ;  /* 0x00049c07ff007988 */ /* 0x000fe80008000805 */
[----:B------:R-:W-:Y:S04]  /*3810*/  STS [UR5+0x51c], R8 ;  /* 0x00051c08ff007988 */ /* 0x000fe80008000805 */
[----:B------:R-:W1:Y:S04]  /*3820*/  LDS R5, [UR5+0x49c] ;  /* 0x00049c05ff057984 */ /* 0x000e680008000800 */
[----:B------:R-:W2:Y:S01]  /*3830*/  LDS R3, [UR5+0x51c] ;  /* 0x00051c05ff037984 */ /* 0x000ea20008000800 */
[----:B------:R-:W-:-:S02]  /*3840*/  IMAD.U32 R4, RZ, RZ, UR7 ;  /* 0x00000007ff047e24 */ /* 0x000fc4000f8e00ff */
[----:B------:R-:W-:-:S03]  /*3850*/  IMAD.U32 R2, RZ, RZ, UR6 ;  /* 0x00000006ff027e24 */ /* 0x000fc6000f8e00ff */
[----:B------:R-:W-:Y:S02]  /*3860*/  SHF.R.U64 R4, R4, 0x4, RZ ;  /* 0x0000000404047819 */ /* 0x000fe400000012ff */
[----:B------:R-:W-:Y:S02]  /*3870*/  SHF.R.U64 R2, R2, 0x4, RZ ;  /* 0x0000000402027819 */ /* 0x000fe400000012ff */
[----:B-1----:R-:W-:Y:S02]  /*3880*/  LOP3.LUT R5, R5, 0xf00, RZ, 0xb8, !PT ;  /* 0x00000f0005057812 */ /* 0x002fe400078eb8ff */
[----:B--2---:R-:W-:-:S03]  /*3890*/  LOP3.LUT R3, R3, 0xf00, RZ, 0xb8, !PT ;  /* 0x00000f0003037812 */ /* 0x004fc600078eb8ff */
[----:B------:R1:W-:Y:S04]  /*38a0*/  STS.64 [UR5+0x498], R4 ;  /* 0x00049804ff007988 */ /* 0x0003e80008000a05 */
[----:B------:R-:W-:Y:S04]  /*38b0*/  STS.64 [UR5+0x518], R2 ;  /* 0x00051802ff007988 */ /* 0x000fe80008000a05 */
[----:B------:R-:W2:Y:S04]  /*38c0*/  LDS R24, [UR5+0x49c] ;  /* 0x00049c05ff187984 */ /* 0x000ea80008000800 */
[----:B------:R-:W3:Y:S01]  /*38d0*/  LDS R21, [UR5+0x51c] ;  /* 0x00051c05ff157984 */ /* 0x000ee20008000800 */
[----:B------:R-:W-:Y:S01]  /*38e0*/  IMAD.SHL.U32 R10, R10, 0x2, RZ ;  /* 0x000000020a0a7824 */ /* 0x000fe200078e00ff */
[----:B------:R-:W-:Y:S01]  /*38f0*/  UIADD3 UR6, UPT, UPT, UR4, -0x1, URZ ;  /* 0xffffffff04067890 */ /* 0x000fe2000fffe0ff */
[----:B------:R-:W-:-:S03]  /*3900*/  IMAD.SHL.U32 R25, R6, 0x2, RZ ;  /* 0x0000000206197824 */ /* 0x000fc600078e00ff */
[----:B------:R-:W-:Y:S02]  /*3910*/  LOP3.LUT R7, R10, 0xfffffffe, RZ, 0xc0, !PT ;  /* 0xfffffffe0a077812 */ /* 0x000fe400078ec0ff */
[----:B------:R-:W-:Y:S01]  /*3920*/  IMAD.U32 R8, RZ, RZ, UR6 ;  /* 0x00000006ff087e24 */ /* 0x000fe2000f8e00ff */
[----:B------:R-:W-:Y:S01]  /*3930*/  STS [UR5+0x490], R4 ;  /* 0x00049004ff007988 */ /* 0x000fe20008000805 */
[----:B-1----:R-:W-:Y:S01]  /*3940*/  VIADD R5, R20, 0xffffffff ;  /* 0xffffffff14057836 */ /* 0x002fe20000000000 */
[----:B------:R-:W-:Y:S02]  /*3950*/  LOP3.LUT R20, R25, 0xfffffffe, RZ, 0xc0, !PT ;  /* 0xfffffffe19147812 */ /* 0x000fe400078ec0ff */
[----:B------:R1:W-:Y:S01]  /*3960*/  STS [UR5+0x494], R4 ;  /* 0x00049404ff007988 */ /* 0x0003e20008000805 */
[----:B------:R-:W-:Y:S02]  /*3970*/  SHF.R.U64 R28, R7, 0x4, R28 ;  /* 0x00000004071c7819 */ /* 0x000fe4000000121c */
[----:B------:R-:W-:-:S02]  /*3980*/  CS2R R10, SRZ ;  /* 0x00000000000a7805 */ /* 0x000fc4000001ff00 */
[----:B------:R-:W-:Y:S01]  /*3990*/  CS2R R6, SRZ ;  /* 0x0000000000067805 */ /* 0x000fe2000001ff00 */
[----:B-----5:R-:W-:Y:S01]  /*39a0*/  VIADD R9, R9, 0xffffffff ;  /* 0xffffffff09097836 */ /* 0x020fe20000000000 */
[----:B------:R-:W-:Y:S01]  /*39b0*/  SHF.R.U64 R20, R20, 0x4, R17 ;  /* 0x0000000414147819 */ /* 0x000fe20000001211 */
[----:B------:R4:W-:Y:S04]  /*39c0*/  STS [UR5+0x510], R2 ;  /* 0x00051002ff007988 */ /* 0x0009e80008000805 */
[----:B------:R4:W-:Y:S04]  /*39d0*/  STS [UR5+0x514], R2 ;  /* 0x00051402ff007988 */ /* 0x0009e80008000805 */
[----:B------:R4:W-:Y:S01]  /*39e0*/  STS.128 [UR5+0x4a0], R8 ;  /* 0x0004a008ff007988 */ /* 0x0009e20008000c05 */
[----:B--2---:R-:W-:Y:S01]  /*39f0*/  LOP3.LUT R24, R24, 0xf000, RZ, 0xb8, !PT ;  /* 0x0000f00018187812 */ /* 0x004fe200078eb8ff */
[----:B-1----:R-:W-:Y:S01]  /*3a00*/  IMAD.MOV.U32 R4, RZ, RZ, R8 ;  /* 0x000000ffff047224 */ /* 0x002fe200078e0008 */
[----:B---3--:R-:W-:Y:S01]  /*3a10*/  LOP3.LUT R21, R21, 0xf000, RZ, 0xb8, !PT ;  /* 0x0000f00015157812 */ /* 0x008fe200078eb8ff */
[----:B------:R1:W-:Y:S04]  /*3a20*/  STS [UR5+0x48c], R28 ;  /* 0x00048c1cff007988 */ /* 0x0003e80008000805 */
[----:B------:R1:W-:Y:S04]  /*3a30*/  STS.128 [UR5+0x520], R4 ;  /* 0x00052004ff007988 */ /* 0x0003e80008000c05 */
[----:B----4-:R1:W-:Y:S04]  /*3a40*/  STS.64 [UR5+0x480], R26 ;  /* 0x0004801aff007988 */ /* 0x0103e80008000a05 */
[----:B------:R1:W-:Y:S04]  /*3a50*/  STS.64 [UR5+0x500], R22 ;  /* 0x00050016ff007988 */ /* 0x0003e80008000a05 */
[----:B------:R1:W-:Y:S04]  /*3a60*/  STS [UR5+0x50c], R20 ;  /* 0x00050c14ff007988 */ /* 0x0003e80008000805 */
[----:B------:R1:W-:Y:S04]  /*3a70*/  STS [UR5+0x49c], R24 ;  /* 0x00049c18ff007988 */ /* 0x0003e80008000805 */
[----:B------:R1:W-:Y:S02]  /*3a80*/  STS [UR5+0x51c], R21 ;  /* 0x00051c15ff007988 */ /* 0x0003e40008000805 */
.L_x_25:
[----:B---3--:R-:W-:Y:S05]  /*3a90*/  BSYNC.RECONVERGENT B0 ;  /* 0x0000000000007941 */ /* 0x008fea0003800200 */
.L_x_24:
[----:B------:R-:W-:Y:S01]  /*3aa0*/  NOP ;  /* 0x0000000000007918 */ /* 0x000fe20000000000 */
[----:B------:R2:W3:Y:S01]  /*3ab0*/  LDS R2, [R0] ;  /* 0x0000000000027984 */ /* 0x0004e20000000800 */
[----:B------:R-:W-:Y:S01]  /*3ac0*/  IMAD R13, R13, 0xaaab, RZ ;  /* 0x0000aaab0d0d7824 */ /* 0x000fe200078e02ff */
[----:B------:R-:W-:Y:S01]  /*3ad0*/  ELECT P0, URZ, PT ;  /* 0x0000000000ff782f */ /* 0x000fe20003800000 */
[----:B------:R-:W-:Y:S01]  /*3ae0*/  BSSY.RECONVERGENT B0, `(.L_x_26) ;  /* 0x000000b000007945 */ /* 0x000fe20003800200 */
[----:B------:R2:W4:Y:S02]  /*3af0*/  LDS R3, [R0+0x80] ;  /* 0x0000800000037984 */ /* 0x0005240000000800 */
[----:B-1----:R-:W-:-:S04]  /*3b00*/  SHF.R.U32.HI R4, RZ, 0x13, R13 ;  /* 0x00000013ff047819 */ /* 0x002fc8000001160d */
[----:B------:R-:W-:-:S05]  /*3b10*/  PRMT R4, R4, 0x9910, RZ ;  /* 0x0000991004047816 */ /* 0x000fca00000000ff */
[----:B------:R-:W-:-:S04]  /*3b20*/  IMAD R4, R4, 0xc, RZ ;  /* 0x0000000c04047824 */ /* 0x000fc800078e02ff */
[----:B------:R-:W-:-:S05]  /*3b30*/  IMAD.MOV R4, RZ, RZ, -R4 ;  /* 0x000000ffff047224 */ /* 0x000fca00078e0a04 */
[----:B------:R-:W-:-:S05]  /*3b40*/  PRMT R5, R4, 0x7710, RZ ;  /* 0x0000771004057816 */ /* 0x000fca00000000ff */
[----:B------:R-:W-:Y:S01]  /*3b50*/  IMAD.IADD R4, R5, 0x1, R18 ;  /* 0x0000000105047824 */ /* 0x000fe200078e0212 */
[----:B--2---:R-:W-:Y:S05]  /*3b60*/  @!P0 BRA `(.L_x_27) ;  /* 0x0000000000088947 */ /* 0x004fea0003800000 */
[----:B------:R0:W-:Y:S01]  /*3b70*/  UTMACMDFLUSH ;  /* 0x00000000000079b7 */ /* 0x0001e20000000000 */
[----:B------:R-:W-:-:S04]  /*3b80*/  DEPBAR.LE SB0, 0x0 ;  /* 0x000080000000791a */ /* 0x000fc80000000000 */
.L_x_27:
[----:B------:R-:W-:Y:S05]  /*3b90*/  BSYNC.RECONVERGENT B0 ;  /* 0x0000000000007941 */ /* 0x000fea0003800200 */
.L_x_26:
[----:B------:R-:W-:-:S13]  /*3ba0*/  R2UR UR5, R4 ;  /* 0x00000000040572ca */ /* 0x000fda00000e0000 */
[----:B------:R-:W-:-:S04]  /*3bb0*/  ULOP3.LUT UR5, UR5, 0xffff, URZ, 0xc0, !UPT ;  /* 0x0000ffff05057892 */ /* 0x000fc8000f8ec0ff */
[----:B------:R-:W-:Y:S02]  /*3bc0*/  UIMAD.WIDE.U32 UR6, UR5, 0x80, UR26 ;  /* 0x00000080050678a5 */ /* 0x000fe4000f8e001a */
[----:B------:R-:W-:-:S04]  /*3bd0*/  UIMAD.WIDE.U32 UR8, UR5, 0x80, UR24 ;  /* 0x00000080050878a5 */ /* 0x000fc8000f8e0018 */
[C---:B------:R-:W-:Y:S02]  /*3be0*/  IADD3 R4, P3, PT, R12.reuse, UR6, RZ ;  /* 0x000000060c047c10 */ /* 0x040fe4000ff7e0ff */
[----:B------:R-:W-:-:S03]  /*3bf0*/  IADD3 R12, P0, PT, R12, UR8, RZ ;  /* 0x000000080c0c7c10 */ /* 0x000fc6000ff1e0ff */
[----:B------:R-:W-:Y:S02]  /*3c00*/  IMAD.X R5, RZ, RZ, UR7, P3 ;  /* 0x00000007ff057e24 */ /* 0x000fe400098e06ff */
[----:B------:R-:W-:-:S03]  /*3c10*/  IMAD.X R13, RZ, RZ, UR9, P0 ;  /* 0x00000009ff0d7e24 */ /* 0x000fc600080e06ff */
[----:B---3--:R1:W5:Y:S04]  /*3c20*/  ATOMG.E.EXCH.STRONG.GPU PT, RZ, [R4], R2 ;  /* 0x0000000204ff73a8 */ /* 0x00836800041ee100 */
[----:B----4-:R1:W5:Y:S02]  /*3c30*/  ATOMG.E.EXCH.STRONG.GPU PT, RZ, [R12], R3 ;  /* 0x000000030cff73a8 */ /* 0x01036400041ee100 */
.L_x_23:
[----:B------:R-:W-:Y:S01]  /*3c40*/  LOP3.LUT R0, R18, 0xffff, RZ, 0xc0, !PT ;  /* 0x0000ffff12007812 */ /* 0x000fe200078ec0ff */
[----:B------:R-:W2:Y:S01]  /*3c50*/  S2UR UR22, SR_CgaCtaId ;  /* 0x00000000001679c3 */ /* 0x000ea20000008800 */
[----:B------:R-:W-:-:S03]  /*3c60*/  UMOV UR20, 0x400 ;  /* 0x0000040000147882 */ /* 0x000fc60000000000 */
[----:B------:R-:W-:-:S05]  /*3c70*/  IMAD R0, R0, 0xaaab, RZ ;  /* 0x0000aaab00007824 */ /* 0x000fca00078e02ff */
[----:B------:R-:W-:-:S04]  /*3c80*/  SHF.R.U32.HI R0, RZ, 0x13, R0 ;  /* 0x00000013ff007819 */ /* 0x000fc80000011600 */
[----:B------:R-:W-:-:S05]  /*3c90*/  PRMT R0, R0, 0x9910, RZ ;  /* 0x0000991000007816 */ /* 0x000fca00000000ff */
[----:B------:R-:W-:-:S04]  /*3ca0*/  IMAD R0, R0, 0xc, RZ ;  /* 0x0000000c00007824 */ /* 0x000fc800078e02ff */
[----:B------:R-:W-:Y:S01]  /*3cb0*/  IMAD.MOV R0, RZ, RZ, -R0 ;  /* 0x000000ffff007224 */ /* 0x000fe200078e0a00 */
[----:B--2---:R-:W-:-:S04]  /*3cc0*/  ULEA UR20, UR22, UR20, 0x18 ;  /* 0x0000001416147291 */ /* 0x004fc8000f8ec0ff */
[----:B-1----:R-:W-:Y:S01]  /*3cd0*/  PRMT R3, R0, 0x7710, RZ ;  /* 0x0000771000037816 */ /* 0x002fe200000000ff */
[----:B---3--:R-:W-:Y:S01]  /*3ce0*/  ULEA UR5, UR23, UR20, 0x3 ;  /* 0x0000001417057291 */ /* 0x008fe2000f8e18ff */
[----:B------:R-:W-:-:S03]  /*3cf0*/  SHF.L.U32 R0, R19, 0x1f, RZ ;  /* 0x0000001f13007819 */ /* 0x000fc600000006ff */
[----:B------:R-:W-:-:S05]  /*3d00*/  IMAD.IADD R3, R3, 0x1, R18 ;  /* 0x0000000103037824 */ /* 0x000fca00078e0212 */
[----:B------:R-:W-:-:S13]  /*3d10*/  R2UR UR30, R3 ;  /* 0x00000000031e72ca */ /* 0x000fda00000e0000 */
[----:B------:R-:W-:-:S04]  /*3d20*/  ULOP3.LUT UR30, UR30, 0xffff, URZ, 0xc0, !UPT ;  /* 0x0000ffff1e1e7892 */ /* 0x000fc8000f8ec0ff */
[----:B------:R-:W-:Y:S02]  /*3d30*/  UIMAD.WIDE.U32 UR32, UR30, 0x80, UR26 ;  /* 0x000000801e2078a5 */ /* 0x000fe4000f8e001a */
[----:B------:R-:W-:Y:S01]  /*3d40*/  UIMAD.WIDE.U32 UR30, UR30, 0x80, UR24 ;  /* 0x000000801e1e78a5 */ /* 0x000fe2000f8e0018 */
[----:B------:R-:W-:Y:S11]  /*3d50*/  @P4 BRA `(.L_x_28) ;  /* 0x00000000001c4947 */ /* 0x000ff60003800000 */
[----:B------:R-:W-:-:S04]  /*3d60*/  DEPBAR {5,4,3,2,1,0} ;  /* 0x0000003f0000791a */ /* 0x000fc80000000000 */
[----:B------:R-:W1:Y:S02]  /*3d70*/  CCTL.E.C.LDCU.IV.DEEP [UR32] ;  /* 0x0000000020007540 */ /* 0x000e640009c08000 */
[----:B-1----:R1:W-:Y:S01]  /*3d80*/  UTMACCTL.IV [UR32] ;  /* 0x00000000200079b9 */ /* 0x0023e20008000000 */
[----:B------:R-:W-:-:S04]  /*3d90*/  DEPBAR {5,4,3,2,1,0} ;  /* 0x0000003f0000791a */ /* 0x000fc80000000000 */
[----:B------:R-:W2:Y:S02]  /*3da0*/  CCTL.E.C.LDCU.IV.DEEP [UR30] ;  /* 0x000000001e007540 */ /* 0x000ea40009c08000 */
[----:B--2---:R1:W-:Y:S01]  /*3db0*/  UTMACCTL.IV [UR30] ;  /* 0x000000001e0079b9 */ /* 0x0043e20008000000 */
[----:B------:R-:W-:Y:S01]  /*3dc0*/  NOP ;  /* 0x0000000000007918 */ /* 0x000fe20000000000 */
.L_x_28:
[----:B------:R-:W-:Y:S01]  /*3dd0*/  UIADD3 UR6, UPT, UPT, UR4, 0x7f, URZ ;  /* 0x0000007f04067890 */ /* 0x000fe2000fffe0ff */
[----:B-----5:R2:W3:Y:S01]  /*3de0*/  SYNCS.PHASECHK.TRANS64.TRYWAIT P0, [UR5+0x10], R0 ;  /* 0x00001000ff0075a7 */ /* 0x0204e20008001105 */
[----:B------:R-:W-:Y:S01]  /*3df0*/  UIADD3 UR4, UPT, UPT, UR4, 0xfe, URZ ;  /* 0x000000fe04047890 */ /* 0x000fe2000fffe0ff */
[----:B------:R-:W-:Y:S01]  /*3e00*/  R2UR UR15, R15 ;  /* 0x000000000f0f72ca */ /* 0x000fe200000e0000 */
[----:B------:R-:W-:Y:S01]  /*3e10*/  USHF.R.S32.HI UR5, URZ, 0x1f, UR6 ;  /* 0x0000001fff057899 */ /* 0x000fe20008011406 */
[----:B------:R-:W-:Y:S01]  /*3e20*/  R2UR UR7, R14 ;  /* 0x000000000e0772ca */ /* 0x000fe200000e0000 */
[----:B------:R-:W-:Y:S02]  /*3e30*/  UMOV UR34, URZ ;  /* 0x000000ff00227c82 */ /* 0x000fe40008000000 */
[----:B------:R-:W-:-:S04]  /*3e40*/  ULEA.HI UR5, UR5, UR6, URZ, 0x7 ;  /* 0x0000000605057291 */ /* 0x000fc8000f8f38ff */
[----:B------:R-:W-:-:S04]  /*3e50*/  USHF.R.S32.HI UR35, URZ, 0x7, UR5 ;  /* 0x00000007ff237899 */ /* 0x000fc80008011405 */
[----:B------:R-:W-:Y:S02]  /*3e60*/  UISETP.LT.U32.AND UP0, UPT, UR35, 0x2, UPT ;  /* 0x000000022300788c */ /* 0x000fe4000bf01070 */
[----:B------:R-:W-:Y:S02]  /*3e70*/  USHF.L.U32 UR15, UR15, 0x7, URZ ;  /* 0x000000070f0f7899 */ /* 0x000fe400080006ff */
[----:B------:R-:W-:Y:S02]  /*3e80*/  USEL UR29, UR35, 0x2, UP0 ;  /* 0x00000002231d7887 */ /* 0x000fe40008000000 */
[----:B------:R-:W-:Y:S02]  /*3e90*/  UISETP.GE.U32.AND UP0, UPT, UR4, 0xff, UPT ;  /* 0x000000ff0400788c */ /* 0x000fe4000bf06070 */
[----:B------:R-:W-:-:S07]  /*3ea0*/  USHF.L.U32 UR7, UR7, 0x7, URZ ;  /* 0x0000000707077899 */ /* 0x000fce00080006ff */
[----:B--2---:R-:W-:Y:S05]  /*3eb0*/  BRA.U !UP0, `(.L_x_29) ;  /* 0x0000000108c87547 */ /* 0x004fea000b800000 */
[----:B------:R-:W-:Y:S01]  /*3ec0*/  UMOV UR38, URZ ;  /* 0x000000ff00267c82 */ /* 0x000fe20008000000 */
[----:B------:R-:W-:-:S05]  /*3ed0*/  UMOV UR39, UR23 ;  /* 0x0000001700277c82 */ /* 0x000fca0008000000 */
.L_x_35:
[----:B------:R-:W-:Y:S01]  /*3ee0*/  ULEA UR13, UR39, UR20, 0x3 ;  /* 0x00000014270d7291 */ /* 0x000fe2000f8e18ff */
[----:B---3--:R-:W-:Y:S01]  /*3ef0*/  @!P2 MOV R2, 0x10000 ;  /* 0x000100000002a802 */ /* 0x008fe20000000f00 */
[----:B---34-:R-:W-:Y:S10]  /*3f00*/  @P0 BRA `(.L_x_30) ;  /* 0x00000000000c0947 */ /* 0x018ff40003800000 */
[----:B------:R-:W-:-:S04]  /*3f10*/  SHF.L.U32 R3, R19, 0x1f, RZ ;  /* 0x0000001f13037819 */ /* 0x000fc800000006ff */
[----:B------:R-:W2:Y:S02]  /*3f20*/  SYNCS.PHASECHK.TRANS64.TRYWAIT P0, [UR13+0x10], R3 ;  /* 0x00001003ff0075a7 */ /* 0x000ea4000800110d */
[----:B--2---:R-:W-:Y:S05]  /*3f30*/  @!P0 BRA `(.L_x_31) ;  /* 0x000000d0006c8947 */ /* 0x004fea0003800000 */
.L_x_30:
[----:B------:R3:W-:Y:S01]  /*3f40*/  @!P2 SYNCS.ARRIVE.TRANS64 RZ, [UR13], R2 ;  /* 0x00000002ffffa9a7 */ /* 0x0007e2000800000d */
[----:B------:R-:W-:-:S04]  /*3f50*/  ULOP3.LUT UR4, UR21, 0x2, URZ, 0xfc, !UPT ;  /* 0x0000000215047892 */ /* 0x000fc8000f8efcff */
[----:B------:R-:W-:-:S09]  /*3f60*/  UISETP.NE.AND UP0, UPT, UR4, 0x2, UPT ;  /* 0x000000020400788c */ /* 0x000fd2000bf05270 */
[----:B------:R-:W-:Y:S05]  /*3f70*/  BRA.U UP0, `(.L_x_32) ;  /* 0x0000000100047547 */ /* 0x000fea000b800000 */
[----:B-1----:R-:W-:Y:S05]  /*3f80*/  BPT.TRAP 0x1 ;  /* 0x000000040000795c */ /* 0x002fea0000300000 */
.L_x_32:
[----:B------:R-:W-:Y:S04]  /*3f90*/  BSSY.RECONVERGENT B0, `(.L_x_33) ;  /* 0x0000003000007945 */ /* 0x000fe80003800200 */
[----:B------:R-:W-:Y:S05]  /*3fa0*/  @P1 BRA `(.L_x_34) ;  /* 0x0000000000041947 */ /* 0x000fea0003800000 */
[----:B-1----:R-:W-:Y:S05]  /*3fb0*/  BPT.TRAP 0x1 ;  /* 0x000000040000795c */ /* 0x002fea0000300000 */
.L_x_34:
[----:B-1----:R-:W-:Y:S05]  /*3fc0*/  BSYNC.RECONVERGENT B0 ;  /* 0x0000000000007941 */ /* 0x002fea0003800200 */
.L_x_33:
[----:B------:R-:W-:Y:S02]  /*3fd0*/  UIADD3 UR23, UPT, UPT, UR39, 0x1, URZ ;  /* 0x0000000127177890 */ /* 0x000fe4000fffe0ff */
[----:B------:R-:W-:Y:S02]  /*3fe0*/  ULEA UR16, UR39, UR20, 0xf ;  /* 0x0000001427107291 */ /* 0x000fe4000f8e78ff */
[----:B------:R-:W-:Y:S02]  /*3ff0*/  UISETP.NE.AND UP0, UPT, UR23, 0x2, UPT ;  /* 0x000000021700788c */ /* 0x000fe4000bf05270 */
[----:B------:R-:W-:Y:S02]  /*4000*/  USHF.L.U32 UR14, UR38, 0x7, URZ ;  /* 0x00000007260e7899 */ /* 0x000fe400080006ff */
[----:B------:R-:W-:Y:S02]  /*4010*/  USEL UR5, URZ, 0x1, UP0 ;  /* 0x00000001ff057887 */ /* 0x000fe40008000000 */
[----:B------:R-:W-:-:S02]  /*4020*/  USEL UR23, UR23, URZ, UP0 ;  /* 0x000000ff17177287 */ /* 0x000fc40008000000 */
[----:B------:R-:W-:Y:S02]  /*4030*/  UIADD3 UR12, UPT, UPT, UR16, 0x9400, URZ ;  /* 0x00009400100c7890 */ /* 0x000fe4000fffe0ff */
[----:B------:R-:W-:Y:S01]  /*4040*/  ULEA UR4, UR23, UR20, 0x3 ;  /* 0x0000001417047291 */ /* 0x000fe2000f8e18ff */
[----:B------:R-:W-:Y:S01]  /*4050*/  LOP3.LUT R19, R19, UR5, RZ, 0x3c, !PT ;  /* 0x0000000513137c12 */ /* 0x000fe2000f8e3cff */
[----:B------:R-:W-:Y:S02]  /*4060*/  UIADD3 UR10, UPT, UPT, UR14, 0x40, URZ ;  /* 0x000000400e0a7890 */ /* 0x000fe4000fffe0ff */
[----:B------:R-:W-:Y:S01]  /*4070*/  UIADD3 UR8, UPT, UPT, UR16, 0xd400, URZ ;  /* 0x0000d40010087890 */ /* 0x000fe2000fffe0ff */
[----:B--2---:R-:W-:Y:S01]  /*4080*/  SHF.L.U32 R0, R19, 0x1f, RZ ;  /* 0x0000001f13007819 */ /* 0x004fe200000006ff */
[----:B------:R-:W-:Y:S01]  /*4090*/  UMOV UR40, 0x0 ;  /* 0x0000000000287882 */ /* 0x000fe20000000000 */
[----:B------:R-:W-:Y:S01]  /*40a0*/  UMOV UR41, 0x10000000 ;  /* 0x1000000000297882 */ /* 0x000fe20000000000 */
[----:B------:R-:W-:Y:S01]  /*40b0*/  UMOV UR9, UR13 ;  /* 0x0000000d00097c82 */ /* 0x000fe20008000000 */
[----:B------:R2:W4:Y:S01]  /*40c0*/  SYNCS.PHASECHK.TRANS64.TRYWAIT P0, [UR4+0x10], R0 ;  /* 0x00001000ff0075a7 */ /* 0x0005220008001104 */
[----:B------:R-:W-:Y:S01]  /*40d0*/  UIADD3 UR4, UPT, UPT, UR16, 0x19400, URZ ;  /* 0x0001940010047890 */ /* 0x000fe2000fffe0ff */
[----:B------:R2:W-:Y:S01]  /*40e0*/  UTMALDG.2D [UR12], [UR32], desc[UR40] ;  /* 0x0000280c200075b4 */ /* 0x0005e20008009000 */
[----:B------:R-:W-:Y:S01]  /*40f0*/  UIADD3 UR16, UPT, UPT, UR16, 0x1d400, URZ ;  /* 0x0001d40010107890 */ /* 0x000fe2000fffe0ff */
[----:B------:R-:W-:Y:S01]  /*4100*/  UMOV UR11, UR15 ;  /* 0x0000000f000b7c82 */ /* 0x000fe20008000000 */
[----:B------:R-:W-:Y:S01]  /*4110*/  UMOV UR5, UR13 ;  /* 0x0000000d00057c82 */ /* 0x000fe20008000000 */
[----:B------:R-:W-:Y:S01]  /*4120*/  UMOV UR6, UR14 ;  /* 0x0000000e00067c82 */ /* 0x000fe20008000000 */
[----:B------:R-:W-:Y:S01]  /*4130*/  UMOV UR19, UR7 ;  /* 0x0000000700137c82 */ /* 0x000fe20008000000 */
[----:B------:R-:W-:Y:S01]  /*4140*/  UMOV UR17, UR13 ;  /* 0x0000000d00117c82 */ /* 0x000fe20008000000 */
[----:B------:R2:W-:Y:S01]  /*4150*/  UTMALDG.2D [UR8], [UR32], desc[UR40] ;  /* 0x00002808200075b4 */ /* 0x0005e20008009000 */
[----:B------:R-:W-:Y:S01]  /*4160*/  UMOV UR18, UR10 ;  /* 0x0000000a00127c82 */ /* 0x000fe20008000000 */
[----:B------:R-:W-:Y:S01]  /*4170*/  UIADD3 UR38, UPT, UPT, UR38, 0x1, URZ ;  /* 0x0000000126267890 */ /* 0x000fe2000fffe0ff */
[----:B------:R-:W-:Y:S01]  /*4180*/  UMOV UR34, UR29 ;  /* 0x0000001d00227c82 */ /* 0x000fe20008000000 */
[----:B------:R-:W-:-:S02]  /*4190*/  UMOV UR39, UR23 ;  /* 0x0000001700277c82 */ /* 0x000fc40008000000 */
[----:B------:R-:W-:Y:S01]  /*41a0*/  UISETP.NE.AND UP0, UPT, UR38, UR29, UPT ;  /* 0x0000001d2600728c */ /* 0x000fe2000bf05270 */
[----:B------:R2:W-:Y:S01]  /*41b0*/  UTMALDG.2D [UR4], [UR30], desc[UR40] ;  /* 0x000028041e0075b4 */ /* 0x0005e20008009000 */
[----:B------:R2:W-:Y:S07]  /*41c0*/  UTMALDG.2D [UR16], [UR30], desc[UR40] ;  /* 0x000028101e0075b4 */ /* 0x0005ee0008009000 */
[----:B--2---:R-:W-:Y:S05]  /*41d0*/  BRA.U UP0, `(.L_x_35) ;  /* 0xfffffffd00407547 */ /* 0x004fea000b83ffff */
.L_x_29:
[----:B------:R-:W-:Y:S01]  /*41e0*/  ULEA UR4, UR23, UR20, 0x3 ;  /* 0x0000001417047291 */ /* 0x000fe2000f8e18ff */
[----:B------:R-:W-:Y:S01]  /*41f0*/  SHF.L.U32 R0, R19, 0x1f, RZ ;  /* 0x0000001f13007819 */ /* 0x000fe200000006ff */
[----:B------:R-:W-:Y:S01]  /*4200*/  @!P4 SYNCS.ARRIVE.TRANS64.A1T0 RZ, [UR20+0x68], RZ ;  /* 0x000068ffffffc9a7 */ /* 0x000fe20008100014 */
[----:B------:R-:W-:-:S06]  /*4210*/  UISETP.GT.AND UP0, UPT, UR35, UR29, UPT ;  /* 0x0000001d2300728c */ /* 0x000fcc000bf04270 */
[----:B---34-:R2:W3:Y:S03]  /*4220*/  SYNCS.PHASECHK.TRANS64.TRYWAIT P0, [UR4+0x10], R0 ;  /* 0x00001000ff0075a7 */ /* 0x0184e60008001104 */
[----:B------:R-:W-:Y:S05]  /*4230*/  BRA.U !UP0, `(.L_x_36) ;  /* 0x0000000108c47547 */ /* 0x000fea000b800000 */
[----:B------:R-:W-:-:S03]  /*4240*/  UIADD3 UR29, UPT, UPT, -UR29, UR34, UR35 ;  /* 0x000000221d1d7290 */ /* 0x000fc6000fffe123 */
[----:B------:R-:W-:-:S09]  /*4250*/  UMOV UR35, UR23 ;  /* 0x0000001700237c82 */ /* 0x000fd20008000000 */
.L_x_42:
[----:B----4-:R-:W-:Y:S01]  /*4260*/  ULEA UR17, UR35, UR20, 0x3 ;  /* 0x0000001423117291 */ /* 0x010fe2000f8e18ff */
[----:B---3--:R-:W-:Y:S01]  /*4270*/  @!P2 MOV R2, 0x10000 ;  /* 0x000100000002a802 */ /* 0x008fe20000000f00 */
[----:B-1-3--:R-:W-:Y:S10]  /*4280*/  @P0 BRA `(.L_x_37) ;  /* 0x00000000000c0947 */ /* 0x00aff40003800000 */
[----:B------:R-:W-:-:S04]  /*4290*/  SHF.L.U32 R3, R19, 0x1f, RZ ;  /* 0x0000001f13037819 */ /* 0x000fc800000006ff */
[----:B------:R-:W3:Y:S02]  /*42a0*/  SYNCS.PHASECHK.TRANS64.TRYWAIT P0, [UR17+0x10], R3 ;  /* 0x00001003ff0075a7 */ /* 0x000ee40008001111 */
[----:B---3--:R-:W-:Y:S05]  /*42b0*/  @!P0 BRA `(.L_x_38) ;  /* 0x000000cc00a48947 */ /* 0x008fea0003800000 */
.L_x_37:
[----:B------:R3:W-:Y:S01]  /*42c0*/  @!P2 SYNCS.ARRIVE.TRANS64 RZ, [UR17], R2 ;  /* 0x00000002ffffa9a7 */ /* 0x0007e20008000011 */
[----:B------:R-:W-:-:S04]  /*42d0*/  ULOP3.LUT UR4, UR21, 0x2, URZ, 0xfc, !UPT ;  /* 0x0000000215047892 */ /* 0x000fc8000f8efcff */
[----:B------:R-:W-:-:S09]  /*42e0*/  UISETP.NE.AND UP0, UPT, UR4, 0x2, UPT ;  /* 0x000000020400788c */ /* 0x000fd2000bf05270 */
[----:B------:R-:W-:Y:S05]  /*42f0*/  BRA.U UP0, `(.L_x_39) ;  /* 0x0000000100047547 */ /* 0x000fea000b800000 */
[----:B-1----:R-:W-:Y:S05]  /*4300*/  BPT.TRAP 0x1 ;  /* 0x000000040000795c */ /* 0x002fea0000300000 */
.L_x_39:
[----:B------:R-:W-:Y:S04]  /*4310*/  BSSY.RECONVERGENT B0, `(.L_x_40) ;  /* 0x0000003000007945 */ /* 0x000fe80003800200 */
[----:B------:R-:W-:Y:S05]  /*4320*/  @P1 BRA `(.L_x_41) ;  /* 0x0000000000041947 */ /* 0x000fea0003800000 */
[----:B-1----:R-:W-:Y:S05]  /*4330*/  BPT.TRAP 0x1 ;  /* 0x000000040000795c */ /* 0x002fea0000300000 */
.L_x_41:
[----:B-1----:R-:W-:Y:S05]  /*4340*/  BSYNC.RECONVERGENT B0 ;  /* 0x0000000000007941 */ /* 0x002fea0003800200 */
.L_x_40:
[----:B------:R-:W-:Y:S02]  /*4350*/  UIADD3 UR23, UPT, UPT, UR35, 0x1, URZ ;  /* 0x0000000123177890 */ /* 0x000fe4000fffe0ff */
[----:B------:R-:W-:Y:S02]  /*4360*/  USHF.L.U32 UR18, UR34, 0x7, URZ ;  /* 0x0000000722127899 */ /* 0x000fe400080006ff */
[----:B------:R-:W-:Y:S02]  /*4370*/  UISETP.NE.AND UP0, UPT, UR23, 0x2, UPT ;  /* 0x000000021700788c */ /* 0x000fe4000bf05270 */
[----:B------:R-:W-:Y:S02]  /*4380*/  UIADD3 UR14, UPT, UPT, UR18, 0x40, URZ ;  /* 0x00000040120e7890 */ /* 0x000fe4000fffe0ff */
[----:B------:R-:W-:Y:S02]  /*4390*/  USEL UR5, URZ, 0x1, UP0 ;  /* 0x00000001ff057887 */ /* 0x000fe40008000000 */
[----:B------:R-:W-:Y:S01]  /*43a0*/  USEL UR23, UR23, URZ, UP0 ;  /* 0x000000ff17177287 */ /* 0x000fe20008000000 */
[----:B------:R-:W-:Y:S01]  /*43b0*/  UMOV UR38, 0x0 ;  /* 0x0000000000267882 */ /* 0x000fe20000000000 */
[----:B------:R-:W-:-:S02]  /*43c0*/  UMOV UR39, 0x10000000 ;  /* 0x1000000000277882 */ /* 0x000fc40000000000 */
[----:B------:R-:W-:Y:S01]  /*43d0*/  ULEA UR4, UR23, UR20, 0x3 ;  /* 0x0000001417047291 */ /* 0x000fe2000f8e18ff */
[----:B------:R-:W-:Y:S01]  /*43e0*/  LOP3.LUT R19, R19, UR5, RZ, 0x3c, !PT ;  /* 0x0000000513137c12 */ /* 0x000fe2000f8e3cff */
[----:B------:R-:W-:Y:S01]  /*43f0*/  UMOV UR19, UR15 ;  /* 0x0000000f00137c82 */ /* 0x000fe20008000000 */
[----:B------:R-:W-:Y:S01]  /*4400*/  UMOV UR13, UR17 ;  /* 0x00000011000d7c82 */ /* 0x000fe20008000000 */
[----:B------:R-:W-:Y:S01]  /*4410*/  UMOV UR9, UR17 ;  /* 0x0000001100097c82 */ /* 0x000fe20008000000 */
[----:B--2---:R-:W-:Y:S01]  /*4420*/  SHF.L.U32 R0, R19, 0x1f, RZ ;  /* 0x0000001f13007819 */ /* 0x004fe200000006ff */
[----:B------:R-:W-:Y:S01]  /*4430*/  UMOV UR11, UR7 ;  /* 0x00000007000b7c82 */ /* 0x000fe20008000000 */
[----:B------:R-:W-:Y:S01]  /*4440*/  UMOV UR10, UR18 ;  /* 0x00000012000a7c82 */ /* 0x000fe20008000000 */
[----:B------:R-:W-:Y:S01]  /*4450*/  UMOV UR5, UR17 ;  /* 0x0000001100057c82 */ /* 0x000fe20008000000 */
[----:B------:R4:W1:Y:S01]  /*4460*/  SYNCS.PHASECHK.TRANS64.TRYWAIT P0, [UR4+0x10], R0 ;  /* 0x00001000ff0075a7 */ /* 0x0008620008001104 */
[----:B------:R-:W-:Y:S01]  /*4470*/  ULEA UR4, UR35, UR20, 0xf ;  /* 0x0000001423047291 */ /* 0x000fe2000f8e78ff */
[----:B------:R-:W-:Y:S01]  /*4480*/  UMOV UR6, UR14 ;  /* 0x0000000e00067c82 */ /* 0x000fe20008000000 */
[----:B------:R-:W-:-:S02]  /*4490*/  UIADD3 UR34, UPT, UPT, UR34, 0x1, URZ ;  /* 0x0000000122227890 */ /* 0x000fc4000fffe0ff */
[----:B------:R-:W-:Y:S02]  /*44a0*/  UIADD3 UR16, UPT, UPT, UR4, 0x9400, URZ ;  /* 0x0000940004107890 */ /* 0x000fe4000fffe0ff */
[----:B------:R-:W-:Y:S02]  /*44b0*/  UIADD3 UR12, UPT, UPT, UR4, 0xd400, URZ ;  /* 0x0000d400040c7890 */ /* 0x000fe4000fffe0ff */
[----:B------:R-:W-:Y:S02]  /*44c0*/  UIADD3 UR8, UPT, UPT, UR4, 0x19400, URZ ;  /* 0x0001940004087890 */ /* 0x000fe4000fffe0ff */
[----:B------:R-:W-:Y:S02]  /*44d0*/  UIADD3 UR4, UPT, UPT, UR4, 0x1d400, URZ ;  /* 0x0001d40004047890 */ /* 0x000fe4000fffe0ff */
[----:B------:R-:W-:Y:S01]  /*44e0*/  UISETP.NE.AND UP0, UPT, UR34, UR29, UPT ;  /* 0x0000001d2200728c */ /* 0x000fe2000bf05270 */
[----:B------:R4:W-:Y:S01]  /*44f0*/  UTMALDG.2D [UR16], [UR32], desc[UR38] ;  /* 0x00002610200075b4 */ /* 0x0009e20008009000 */
[----:B------:R-:W-:Y:S01]  /*4500*/  UMOV UR35, UR23 ;  /* 0x0000001700237c82 */ /* 0x000fe20008000000 */
[----:B------:R4:W-:Y:S02]  /*4510*/  UTMALDG.2D [UR12], [UR32], desc[UR38] ;  /* 0x0000260c200075b4 */ /* 0x0009e40008009000 */
[----:B------:R4:W-:Y:S02]  /*4520*/  UTMALDG.2D [UR8], [UR30], desc[UR38] ;  /* 0x000026081e0075b4 */ /* 0x0009e40008009000 */
[----:B------:R4:W-:Y:S02]  /*4530*/  UTMALDG.2D [UR4], [UR30], desc[UR38] ;  /* 0x000026041e0075b4 */ /* 0x0009e40008009000 */
[----:B------:R-:W-:Y:S05]  /*4540*/  BRA.U UP0, `(.L_x_42) ;  /* 0xfffffffd00447547 */ /* 0x000fea000b83ffff */
.L_x_36:
[----:B------:R-:W-:Y:S01]  /*4550*/  UISETP.NE.AND UP0, UPT, UR37, 0x8, UPT ;  /* 0x000000082500788c */ /* 0x000fe2000bf05270 */
[----:B------:R-:W-:-:S08]  /*4560*/  NOP ;  /* 0x0000000000007918 */ /* 0x000fd00000000000 */
[----:B------:R-:W-:Y:S05]  /*4570*/  BRA.U UP0, `(.L_x_43) ;  /* 0x0000000100047547 */ /* 0x000fea000b800000 */
[----:B-1--4-:R-:W-:Y:S05]  /*4580*/  BPT.TRAP 0x1 ;  /* 0x000000040000795c */ /* 0x012fea0000300000 */
.L_x_43:
[----:B----4-:R-:W-:Y:S01]  /*4590*/  ULEA UR4, UR28, UR20, 0x3 ;  /* 0x000000141c047291 */ /* 0x010fe2000f8e18ff */
[----:B------:R-:W-:-:S08]  /*45a0*/  SHF.L.U32 R3, R16, 0x1f, RZ ;  /* 0x0000001f10037819 */ /* 0x000fd000000006ff */
[----:B-1-3--:R-:W1:Y:S02]  /*45b0*/  SYNCS.PHASECHK.TRANS64.TRYWAIT P0, [UR4+0x150], R3 ;  /* 0x00015003ff0075a7 */ /* 0x00ae640008001104 */
[----:B-1----:R-:W-:Y:S05]  /*45c0*/  @!P0 BRA `(.L_x_44) ;  /* 0x000000c800f88947 */ /* 0x002fea0003800000 */
.L_x_227:
[----:B------:R-:W-:-:S09]  /*45d0*/  UIMAD UR5, UR28, 0x14, UR36 ;  /* 0x000000141c0578a4 */ /* 0x000fd2000f8e0224 */
[----:B------:R-:W3:Y:S04]  /*45e0*/  LDS.U16 R18, [UR5+0x12] ;  /* 0x00001205ff127984 */ /* 0x000ee80008000400 */
[----:B------:R-:W4:Y:S04]  /*45f0*/  LDS R15, [UR5] ;  /* 0x00000005ff0f7984 */ /* 0x000f280008000800 */
[----:B------:R-:W3:Y:S04]  /*4600*/  LDS R14, [UR5+0x4] ;  /* 0x00000405ff0e7984 */ /* 0x000ee80008000800 */
[----:B------:R-:W3:Y:S04]  /*4610*/  LDS R17, [UR5+0x8] ;  /* 0x00000805ff117984 */ /* 0x000ee80008000800 */
[----:B-12---:R-:W1:Y:S01]  /*4620*/  LDS R0, [UR5+0xc] ;  /* 0x00000c05ff007984 */ /* 0x006e620008000800 */
[----:B------:R-:W-:Y:S01]  /*4630*/  @!PT LDS RZ, [RZ] ;  /* 0x00000000fffff984 */ /* 0x000fe20000000800 */
[----:B------:R-:W-:Y:S01]  /*4640*/  @!PT LDS RZ, [RZ] ;  /* 0x00000000fffff984 */ /* 0x000fe20000000800 */
[----:B------:R-:W-:Y:S01]  /*4650*/  @!PT LDS RZ, [RZ] ;  /* 0x00000000fffff984 */ /* 0x000fe20000000800 */
[----:B------:R-:W-:Y:S01]  /*4660*/  @!PT LDS RZ, [RZ] ;  /* 0x00000000fffff984 */ /* 0x000fe20000000800 */
[----:B------:R2:W-:Y:S06]  /*4670*/  MEMBAR.ALL.CTA ;  /* 0x0000000000007992 */ /* 0x0005ec0000008000 */
[----:B--2---:R-:W2:Y:S01]  /*4680*/  FENCE.VIEW.ASYNC.S ;  /* 0x00000000000073c6 */ /* 0x004ea20000000000 */
[----:B------:R-:W-:Y:S05]  /*4690*/  BRA.U UP0, `(.L_x_45) ;  /* 0x0000000100047547 */ /* 0x000fea000b800000 */
[----:B------:R-:W-:Y:S05]  /*46a0*/  BPT.TRAP 0x1 ;  /* 0x000000040000795c */ /* 0x000fea0000300000 */
.L_x_45:
[----:B------:R-:W-:Y:S01]  /*46b0*/  UIADD3 UR4, UPT, UPT, UR4, 0x190, URZ ;  /* 0x0000019004047890 */ /* 0x000fe2000fffe0ff */
[----:B-1----:R-:W-:Y:S01]  /*46c0*/  ISETP.NE.AND P0, PT, R0, RZ, PT ;  /* 0x000000ff0000720c */ /* 0x002fe20003f05270 */
[----:B------:R-:W-:Y:S01]  /*46d0*/  UIADD3 UR28, UPT, UPT, UR28, 0x1, URZ ;  /* 0x000000011c1c7890 */ /* 0x000fe2000fffe0ff */
[----:B------:R-:W-:Y:S01]  /*46e0*/  PLOP3.LUT P4, PT, PT, PT, PT, 0x80, 0x8 ;  /* 0x000000000008781c */ /* 0x000fe20003f8f070 */
[----:B------:R-:W-:Y:S02]  /*46f0*/  UPRMT UR4, UR22, 0x654, UR4 ;  /* 0x0000065416047896 */ /* 0x000fe40008000004 */
[----:B------:R-:W-:-:S04]  /*4700*/  UISETP.NE.AND UP0, UPT, UR28, 0x8, UPT ;  /* 0x000000081c00788c */ /* 0x000fc8000bf05270 */
[----:B------:R-:W-:-:S03]  /*4710*/  USEL UR28, UR28, URZ, UP0 ;  /* 0x000000ff1c1c7287 */ /* 0x000fc60008000000 */
[----:B--2---:R-:W-:Y:S01]  /*4720*/  SYNCS.ARRIVE.TRANS64.RED.A1T0 RZ, [UR4], RZ ;  /* 0x000000ffffff79a7 */ /* 0x004fe20008100404 */
[----:B------:R-:W-:-:S06]  /*4730*/  USEL UR4, URZ, 0x1, UP0 ;  /* 0x00000001ff047887 */ /* 0x000fcc0008000000 */
[----:B------:R-:W-:Y:S01]  /*4740*/  LOP3.LUT R16, R16, UR4, RZ, 0x3c, !PT ;  /* 0x0000000410107c12 */ /* 0x000fe2000f8e3cff */
[----:B------:R-:W-:Y:S06]  /*4750*/  @P0 BRA `(.L_x_46) ;  /* 0xffffffec00580947 */ /* 0x000fec000383ffff */
[----:B------:R-:W-:Y:S01]  /*4760*/  UIADD3 UR20, UPT, UPT, UR20, 0x10, URZ ;  /* 0x0000001014147890 */ /* 0x000fe2000fffe0ff */
[----:B------:R-:W-:-:S03]  /*4770*/  SHF.L.U32 R3, R19, 0x1f, RZ ;  /* 0x0000001f13037819 */ /* 0x000fc600000006ff */
[----:B------:R-:W-:-:S09]  /*4780*/  ULEA UR4, UR23, UR20, 0x3 ;  /* 0x0000001417047291 */ /* 0x000fd2000f8e18ff */
[----:B------:R-:W1:Y:S02]  /*4790*/  SYNCS.PHASECHK.TRANS64.TRYWAIT P0, [UR4], R3 ;  /* 0x00000003ff0075a7 */ /* 0x000e640008001104 */
[----:B-1----:R-:W-:Y:S05]  /*47a0*/  @!P0 BRA `(.L_x_47) ;  /* 0x000000c800988947 */ /* 0x002fea0003800000 */
.L_x_229:
[----:B------:R-:W-:-:S04]  /*47b0*/  UIADD3 UR5, UPT, UPT, UR23, 0x1, URZ ;  /* 0x0000000117057890 */ /* 0x000fc8000fffe0ff */
[----:B------:R-:W-:-:S04]  /*47c0*/  UISETP.NE.AND UP0, UPT, UR5, 0x2, UPT ;  /* 0x000000020500788c */ /* 0x000fc8000bf05270 */
[----:B------:R-:W-:Y:S02]  /*47d0*/  USEL UR4, URZ, 0x1, UP0 ;  /* 0x00000001ff047887 */ /* 0x000fe40008000000 */
[----:B------:R-:W-:-:S04]  /*47e0*/  USEL UR5, UR5, URZ, UP0 ;  /* 0x000000ff05057287 */ /* 0x000fc80008000000 */
[----:B------:R-:W-:Y:S01]  /*47f0*/  LOP3.LUT R19, R19, UR4, RZ, 0x3c, !PT ;  /* 0x0000000413137c12 */ /* 0x000fe2000f8e3cff */
[----:B------:R-:W-:-:S12]  /*4800*/  ULEA UR5, UR5, UR20, 0x3 ;  /* 0x0000001405057291 */ /* 0x000fd8000f8e18ff */
.L_x_48:
[----:B-1----:R-:W-:Y:S02]  /*4810*/  SHF.L.U32 R3, R19, 0x1f, RZ ;  /* 0x0000001f13037819 */ /* 0x002fe400000006ff */
[----:B------:R-:W-:-:S04]  /*4820*/  MOV R0, UR5 ;  /* 0x0000000500007c02 */ /* 0x000fc80008000f00 */
[----:B------:R1:W2:Y:S03]  /*4830*/  SYNCS.PHASECHK.TRANS64.TRYWAIT P0, [R0+URZ], R3 ;  /* 0x00000003000075a7 */ /* 0x0002a600080011ff */
[----:B--2---:R-:W-:Y:S05]  /*4840*/  @!P0 NANOSLEEP.SYNCS 0x989680 ;  /* 0x009896800000895d */ /* 0x004fea0003900000 */
[----:B------:R-:W2:Y:S02]  /*4850*/  @!P0 SYNCS.PHASECHK.TRANS64 P0, [R0+URZ], R3 ;  /* 0x00000003000085a7 */ /* 0x000ea400080010ff */
[----:B--2---:R-:W-:Y:S05]  /*4860*/  @P0 EXIT ;  /* 0x000000000000094d */ /* 0x004fea0003800000 */
[----:B------:R-:W-:Y:S05]  /*4870*/  BRA `(.L_x_48) ;  /* 0xfffffffc00e47947 */ /* 0x000fea000383ffff */
.L_x_22:
[----:B------:R-:W-:-:S04]  /*4880*/  UISETP.LT.U32.AND UP0, UPT, UR37, 0x9, UPT ;  /* 0x000000092500788c */ /* 0x000fc8000bf01070 */
[----:B------:R-:W-:-:S04]  /*4890*/  USEL UR4, UR37, 0x9, UP0 ;  /* 0x0000000925047887 */ /* 0x000fc80008000000 */
[----:B------:R-:W-:-:S12]  /*48a0*/  USHF.L.U32 UR4, UR4, 0x2, URZ ;  /* 0x0000000204047899 */ /* 0x000fd800080006ff */
[----:B------:R-:W4:Y:S02]  /*48b0*/  LDCU UR6, c[0x2][UR4] ;  /* 0x00800000040677ac */ /* 0x000f240008000800 */
[----:B----4-:R-:W-:-:S10]  /*48c0*/  USHF.R.S32.HI UR7, URZ, 0x1f, UR6 ;  /* 0x0000001fff077899 */ /* 0x010fd40008011406 */
.L_x_272:
[----:B---3--:R-:W-:Y:S05]  /*48d0*/  BRXU UR6 -0x48e0                                                                                                                                                                                                                                                                                                                                                                                                                                                                                                                                                                                                                                                                                                                                                                                                                                                                                                                                                                                                                                                                                                                                                                                                                                                                             (*"BRANCH_TARGETS .L_x_273,.L_x_274,.L_x_281"*) ;  /* 0xffffffb406c87958 */ /* 0x008fea000b83ffff */
.L_x_274:
[----:B------:R-:W-:-:S09]  /*48e0*/  UISETP.NE.AND UP0, UPT, UR37, 0x1, UPT ;  /* 0x000000012500788c */ /* 0x000fd2000bf05270 */
[----:B------:R-:W-:Y:S05]  /*48f0*/  BRA.U UP0, `(.L_x_49) ;  /* 0x0000003900187547 */ /* 0x000fea000b800000 */
[----:B------:R-:W-:-:S08]  /*4900*/  NOP ;  /* 0x0000000000007918 */ /* 0x000fd00000000000 */
[----:B-12--5:R-:W1:-:S00]  /*4910*/  USETMAXREG.DEALLOC.CTAPOOL 0x88 ;  /* 0x00000088000079c8 */ /* 0x026e4000080e0500 */
[----:B------:R-:W2:Y:S01]  /*4920*/  LDCU.64 UR14, c[0x0][0xba0] ;  /* 0x00017400ff0e77ac */ /* 0x000ea20008000a00 */
[----:B-1----:R-:W-:Y:S01]  /*4930*/  HFMA2 R0, -RZ, RZ, 0, 5.9604644775390625e-08 ;  /* 0x00000001ff007431 */ /* 0x002fe200000001ff */
[----:B------:R-:W-:Y:S01]  /*4940*/  PRMT R15, RZ, 0x7610, R15 ;  /* 0x00007610ff0f7816 */ /* 0x000fe2000000000f */
[----:B------:R-:W1:Y:S01]  /*4950*/  LDCU.64 UR12, c[0x0][0xbb8] ;  /* 0x00017700ff0c77ac */ /* 0x000e620008000a00 */
[----:B------:R-:W3:Y:S01]  /*4960*/  LDCU UR4, c[0x0][0xbdc] ;  /* 0x00017b80ff0477ac */ /* 0x000ee20008000800 */
[----:B------:R-:W4:Y:S01]  /*4970*/  LDCU UR21, c[0x0][0xb80] ;  /* 0x00017000ff1577ac */ /* 0x000f220008000800 */
[----:B------:R-:W-:Y:S01]  /*4980*/  UMOV UR5, 0xffffffff ;  /* 0xffffffff00057882 */ /* 0x000fe20000000000 */
[----:B------:R-:W-:Y:S01]  /*4990*/  UMOV UR22, URZ ;  /* 0x000000ff00167c82 */ /* 0x000fe20008000000 */
[----:B--2---:R-:W-:-:S04]  /*49a0*/  UIADD3 UR20, UP0, UPT, UR14, -0x1, URZ ;  /* 0xffffffff0e147890 */ /* 0x004fc8000ff1e0ff */
[----:B------:R-:W-:Y:S02]  /*49b0*/  UIADD3.X UR15, UPT, UPT, UR15, -0x1, URZ, UP0, !UPT ;  /* 0xffffffff0f0f7890 */ /* 0x000fe400087fe4ff */
[----:B-1----:R-:W-:Y:S02]  /*49c0*/  UIADD3 UR14, UP0, UPT, UR12, -0x1, URZ ;  /* 0xffffffff0c0e7890 */ /* 0x002fe4000ff1e0ff */
[----:B---3--:R-:W-:Y:S02]  /*49d0*/  USHF.L.U32 UR4, UR5, UR4, URZ ;  /* 0x0000000405047299 */ /* 0x008fe400080006ff */
[----:B------:R-:W-:Y:S02]  /*49e0*/  UIADD3.X UR13, UPT, UPT, UR13, -0x1, URZ, UP0, !UPT ;  /* 0xffffffff0d0d7890 */ /* 0x000fe400087fe4ff */
[----:B----4-:R-:W-:Y:S02]  /*49f0*/  UIADD3 UR21, UPT, UPT, UR21, -0x1, URZ ;  /* 0xffffffff15157890 */ /* 0x010fe4000fffe0ff */
[----:B------:R-:W-:-:S12]  /*4a00*/  ULOP3.LUT UR12, URZ, UR4, URZ, 0x33, !UPT ;  /* 0x00000004ff0c7292 */ /* 0x000fd8000f8e33ff */
.L_x_66:
[----:B------:R-:W1:Y:S01]  /*4a10*/  LDC.64 R2, c[0x0][0xbd0] ;  /* 0x0002f400ff027b82 */ /* 0x000e620000000a00 */
[----:B------:R-:W-:Y:S01]  /*4a20*/  UIADD3 UR18, UP0, UPT, UR18, UR32, URZ ;  /* 0x0000002012127290 */ /* 0x000fe2000ff1e0ff */
[----:B------:R-:W-:Y:S01]  /*4a30*/  ISETP.NE.AND P1, PT, RZ, UR16, PT ;  /* 0x00000010ff007c0c */ /* 0x000fe2000bf25270 */
[----:B------:R-:W-:Y:S01]  /*4a40*/  IMAD.MOV.U32 R21, RZ, RZ, -0x1 ;  /* 0xffffffffff157424 */ /* 0x000fe200078e00ff */
[----:B------:R-:W-:Y:S01]  /*4a50*/  PLOP3.LUT P2, PT, PT, PT, PT, 0x80, 0x8 ;  /* 0x000000000008781c */ /* 0x000fe20003f4f070 */
[----:B------:R-:W-:Y:S01]  /*4a60*/  UIADD3.X UR17, UPT, UPT, UR17, UR19, URZ, UP0, !UPT ;  /* 0x0000001311117290 */ /* 0x000fe200087fe4ff */
[----:B------:R-:W-:Y:S02]  /*4a70*/  IMAD.MOV.U32 R14, RZ, RZ, -0x1 ;  /* 0xffffffffff0e7424 */ /* 0x000fe400078e00ff */
[----:B------:R-:W-:Y:S02]  /*4a80*/  P2R R16, PR, RZ, 0x4 ;  /* 0x00000004ff107803 */ /* 0x000fe40000000000 */
[----:B-1----:R-:W-:Y:S01]  /*4a90*/  ISETP.LE.U32.AND P0, PT, R2, UR18, PT ;  /* 0x0000001202007c0c */ /* 0x002fe2000bf03070 */
[----:B------:R-:W-:-:S05]  /*4aa0*/  IMAD.U32 R2, RZ, RZ, UR17 ;  /* 0x00000011ff027e24 */ /* 0x000fca000f8e00ff */
[----:B------:R-:W-:Y:S01]  /*4ab0*/  ISETP.GE.U32.AND.EX P0, PT, R2, R3, PT, P0 ;  /* 0x000000030200720c */ /* 0x000fe20003f06100 */
[----:B------:R-:W-:Y:S02]  /*4ac0*/  IMAD.MOV.U32 R3, RZ, RZ, RZ ;  /* 0x000000ffff037224 */ /* 0x000fe400078e00ff */
[----:B------:R-:W-:-:S10]  /*4ad0*/  IMAD.MOV.U32 R2, RZ, RZ, -0x1 ;  /* 0xffffffffff027424 */ /* 0x000fd400078e00ff */
[----:B-----5:R-:W-:Y:S05]  /*4ae0*/  @P0 BRA P1, `(.L_x_50) ;  /* 0x0000001400f80947 */ /* 0x020fea0000800000 */
[----:B------:R-:W-:Y:S01]  /*4af0*/  IADD3 R20, P1, PT, R18, R10, RZ ;  /* 0x0000000a12147210 */ /* 0x000fe20007f3e0ff */
[----:B------:R-:W-:-:S03]  /*4b00*/  IMAD.U32 R14, RZ, RZ, UR17 ;  /* 0x00000011ff0e7e24 */ /* 0x000fc6000f8e00ff */
[----:B------:R-:W-:Y:S01]  /*4b10*/  ISETP.LE.U32.AND P0, PT, R20, UR18, PT ;  /* 0x0000001214007c0c */ /* 0x000fe2000bf03070 */
[----:B------:R-:W-:-:S05]  /*4b20*/  IMAD.X R21, R19, 0x1, R9, P1 ;  /* 0x0000000113157824 */ /* 0x000fca00008e0609 */
[----:B------:R-:W-:-:S13]  /*4b30*/  ISETP.GE.U32.AND.EX P0, PT, R14, R21, PT, P0 ;  /* 0x000000150e00720c */ /* 0x000fda0003f06100 */
[----:B------:R-:W-:Y:S05]  /*4b40*/  @!P0 BRA `(.L_x_51) ;  /* 0x0000001000e48947 */ /* 0x000fea0003800000 */
[----:B------:R-:W1:Y:S01]  /*4b50*/  LDCU UR23, c[0x0][0xbe8] ;  /* 0x00017d00ff1777ac */ /* 0x000e620008000800 */
[----:B------:R-:W-:Y:S01]  /*4b60*/  IMAD.IADD R11, R8, 0x1, R11 ;  /* 0x00000001080b7824 */ /* 0x000fe200078e020b */
[----:B------:R-:W-:Y:S01]  /*4b70*/  MOV R18, R6 ;  /* 0x0000000600127202 */ /* 0x000fe20000000f00 */
[----:B------:R-:W-:Y:S02]  /*4b80*/  IMAD.MOV.U32 R20, RZ, RZ, R7 ;  /* 0x000000ffff147224 */ /* 0x000fe400078e0007 */
[----:B------:R-:W-:-:S05]  /*4b90*/  VIADD R14, R11, 0x20 ;  /* 0x000000200b0e7836 */ /* 0x000fca0000000000 */
[----:B-1----:R-:W-:-:S13]  /*4ba0*/  ISETP.GE.AND P0, PT, R14, UR23, PT ;  /* 0x000000170e007c0c */ /* 0x002fda000bf06270 */
[----:B------:R-:W1:Y:S01]  /*4bb0*/  @!P0 LDC.64 R22, c[0x0][0xbf0] ;  /* 0x0002fc00ff168b82 */ /* 0x000e620000000a00 */
[----:B------:R-:W-:Y:S01]  /*4bc0*/  BSSY.RECONVERGENT B0, `(.L_x_52) ;  /* 0x0000062000007945 */ /* 0x000fe20003800200 */
[----:B------:R-:W-:Y:S01]  /*4bd0*/  HFMA2 R14, -RZ, RZ, 0, 0 ;  /* 0x00000000ff0e7431 */ /* 0x000fe200000001ff */
[----:B------:R-:W-:Y:S01]  /*4be0*/  MOV R19, 0x7fffffff ;  /* 0x7fffffff00137802 */ /* 0x000fe20000000f00 */
[----:B-1----:R-:W-:-:S05]  /*4bf0*/  @!P0 IMAD.WIDE R22, R11, 0xc, R22 ;  /* 0x0000000c0b168825 */ /* 0x002fca00078e0216 */
[----:B------:R1:W5:Y:S04]  /*4c00*/  @!P0 LDG.E R6, desc[UR50][R22.64+0x180] ;  /* 0x0001803216068981 */ /* 0x000368000c1e1900 */
[----:B------:R1:W5:Y:S01]  /*4c10*/  @!P0 LDG.E R7, desc[UR50][R22.64+0x184] ;  /* 0x0001843216078981 */ /* 0x000362000c1e1900 */
[----:B------:R-:W-:-:S13]  /*4c20*/  ISETP.GE.AND P0, PT, R11, UR23, PT ;  /* 0x000000170b007c0c */ /* 0x000fda000bf06270 */
[----:B------:R-:W-:Y:S05]  /*4c30*/  @P0 BRA `(.L_x_53) ;  /* 0x0000000400680947 */ /* 0x000fea0003800000 */
[----:B------:R-:W-:Y:S01]  /*4c40*/  IABS R14, R5 ;  /* 0x00000005000e7213 */ /* 0x000fe20000000000 */
[----:B------:R-:W2:Y:S01]  /*4c50*/  LDCU.64 UR8, c[0x0][0xbb0] ;  /* 0x00017600ff0877ac */ /* 0x000ea20008000a00 */
[----:B------:R-:W-:Y:S02]  /*4c60*/  IABS R13, R4 ;  /* 0x00000004000d7213 */ /* 0x000fe40000000000 */
[----:B------:R-:W3:Y:S01]  /*4c70*/  I2F.RP R26, R14 ;  /* 0x0000000e001a7306 */ /* 0x000ee20000209400 */
[----:B------:R-:W4:Y:S01]  /*4c80*/  LDCU.128 UR4, c[0x0][0xbc0] ;  /* 0x00017800ff0477ac */ /* 0x000f220008000c00 */
[----:B------:R-:W-:Y:S02]  /*4c90*/  IADD3 R19, P0, PT, R18, UR20, RZ ;  /* 0x0000001412137c10 */ /* 0x000fe4000ff1e0ff */
[----:B-1----:R-:W-:Y:S01]  /*4ca0*/  IADD3 R23, P2, PT, R20, UR14, RZ ;  /* 0x0000000e14177c10 */ /* 0x002fe2000ff5e0ff */
[----:B------:R-:W1:Y:S01]  /*4cb0*/  LDCU.64 UR10, c[0x0][0xba8] ;  /* 0x00017500ff0a77ac */ /* 0x000e620008000a00 */
[----:B------:R-:W-:-:S02]  /*4cc0*/  LEA.HI.X.SX32 R18, R18, UR15, 0x1, P0 ;  /* 0x0000000f12127c11 */ /* 0x000fc400080f0eff */
[----:B------:R-:W1:Y:S01]  /*4cd0*/  I2F.RP R12, R13 ;  /* 0x0000000d000c7306 */ /* 0x000e620000209400 */
[----:B------:R-:W-:Y:S02]  /*4ce0*/  LEA.HI.X.SX32 R22, R20, UR13, 0x1, P2 ;  /* 0x0000000d14167c11 */ /* 0x000fe400090f0eff */
[----:B--2---:R-:W-:-:S05]  /*4cf0*/  IADD3 R21, P0, PT, R19, UR9, RZ ;  /* 0x0000000913157c10 */ /* 0x004fca000ff1e0ff */
[----:B---3--:R-:W2:Y:S01]  /*4d00*/  MUFU.RCP R26, R26 ;  /* 0x0000001a001a7308 */ /* 0x008ea20000001000 */
[----:B----4-:R-:W-:Y:S01]  /*4d10*/  IADD3 R25, P1, PT, R23, UR7, RZ ;  /* 0x0000000717197c10 */ /* 0x010fe2000ff3e0ff */
[----:B------:R-:W-:Y:S02]  /*4d20*/  IMAD.X R20, RZ, RZ, R18, P0 ;  /* 0x000000ffff147224 */ /* 0x000fe400000e0612 */
[----:B-1----:R-:W-:-:S04]  /*4d30*/  IMAD.WIDE.U32 R36, R21, UR10, RZ ;  /* 0x0000000a15247c25 */ /* 0x002fc8000f8e00ff */
[----:B------:R-:W1:Y:S01]  /*4d40*/  MUFU.RCP R12, R12 ;  /* 0x0000000c000c7308 */ /* 0x000e620000001000 */
[----:B------:R-:W-:Y:S02]  /*4d50*/  IMAD.X R24, RZ, RZ, R22, P1 ;  /* 0x000000ffff187224 */ /* 0x000fe400008e0616 */
[----:B------:R-:W-:-:S04]  /*4d60*/  IMAD.WIDE.U32 R30, R20, UR10, RZ ;  /* 0x0000000a141e7c25 */ /* 0x000fc8000f8e00ff */
[----:B--2---:R-:W-:Y:S02]  /*4d70*/  VIADD R26, R26, 0xffffffe ;  /* 0x0ffffffe1a1a7836 */ /* 0x004fe40000000000 */
[----:B------:R-:W-:Y:S02]  /*4d80*/  IMAD.WIDE.U32 R28, R24, UR4, RZ ;  /* 0x00000004181c7c25 */ /* 0x000fe4000f8e00ff */
[----:B------:R-:W2:Y:S02]  /*4d90*/  F2I.FTZ.U32.TRUNC.NTZ R27, R26 ;  /* 0x0000001a001b7305 */ /* 0x000ea4000021f000 */
[----:B------:R-:W-:-:S04]  /*4da0*/  IMAD.WIDE.U32 R30, P1, R21, UR11, R30 ;  /* 0x0000000b151e7c25 */ /* 0x000fc8000f82001e */
[----:B-1----:R-:W-:Y:S02]  /*4db0*/  VIADD R12, R12, 0xffffffe ;  /* 0x0ffffffe0c0c7836 */ /* 0x002fe40000000000 */
[----:B------:R-:W-:-:S04]  /*4dc0*/  IMAD.WIDE.U32 R28, P0, R25, UR5, R28 ;  /* 0x00000005191c7c25 */ /* 0x000fc8000f80001c */
[----:B------:R-:W-:Y:S02]  /*4dd0*/  IMAD.WIDE.U32 R38, R25, UR4, RZ ;  /* 0x0000000419267c25 */ /* 0x000fe4000f8e00ff */
[----:B------:R-:W1:Y:S02]  /*4de0*/  F2I.FTZ.U32.TRUNC.NTZ R25, R12 ;  /* 0x0000000c00197305 */ /* 0x000e64000021f000 */
[----:B------:R-:W-:Y:S01]  /*4df0*/  IMAD.X R35, RZ, RZ, RZ, P1 ;  /* 0x000000ffff237224 */ /* 0x000fe200008e06ff */
[----:B------:R-:W-:Y:S01]  /*4e00*/  IADD3 RZ, P1, PT, R37, R30, RZ ;  /* 0x0000001e25ff7210 */ /* 0x000fe20007f3e0ff */
[----:B------:R-:W-:Y:S01]  /*4e10*/  IMAD.MOV.U32 R34, RZ, RZ, R31 ;  /* 0x000000ffff227224 */ /* 0x000fe200078e001f */
[----:B------:R-:W-:Y:S01]  /*4e20*/  IADD3 RZ, P2, PT, R39, R28, RZ ;  /* 0x0000001c27ff7210 */ /* 0x000fe20007f5e0ff */
[----:B------:R-:W-:Y:S01]  /*4e30*/  IMAD.X R33, RZ, RZ, RZ, P0 ;  /* 0x000000ffff217224 */ /* 0x000fe200000e06ff */
[----:B------:R-:W-:Y:S01]  /*4e40*/  ISETP.NE.U32.AND P0, PT, RZ, UR10, PT ;  /* 0x0000000aff007c0c */ /* 0x000fe2000bf05070 */
[----:B------:R-:W-:-:S02]  /*4e50*/  IMAD.MOV.U32 R32, RZ, RZ, R29 ;  /* 0x000000ffff207224 */ /* 0x000fc400078e001d */
[----:B------:R-:W-:Y:S01]  /*4e60*/  IMAD.WIDE.U32.X R34, R20, UR11, R34, P1 ;  /* 0x0000000b14227c25 */ /* 0x000fe200088e0422 */
[----:B------:R-:W-:Y:S02]  /*4e70*/  ISETP.NE.U32.AND P1, PT, RZ, UR4, PT ;  /* 0x00000004ff007c0c */ /* 0x000fe4000bf25070 */
[----:B------:R-:W-:Y:S01]  /*4e80*/  ISETP.NE.AND.EX P0, PT, RZ, UR11, PT, P0 ;  /* 0x0000000bff007c0c */ /* 0x000fe2000bf05300 */
[----:B--2---:R-:W-:Y:S01]  /*4e90*/  IMAD.MOV R21, RZ, RZ, -R27 ;  /* 0x000000ffff157224 */ /* 0x004fe200078e0a1b */
[----:B------:R-:W-:Y:S01]  /*4ea0*/  ISETP.NE.AND.EX P1, PT, RZ, UR5, PT, P1 ;  /* 0x00000005ff007c0c */ /* 0x000fe2000bf25310 */
[----:B------:R-:W-:Y:S01]  /*4eb0*/  IMAD.WIDE.U32.X R32, R24, UR5, R32, P2 ;  /* 0x0000000518207c25 */ /* 0x000fe200090e0420 */
[----:B------:R-:W-:Y:S02]  /*4ec0*/  SEL R19, R19, R34, !P0 ;  /* 0x0000002213137207 */ /* 0x000fe40004000000 */
[----:B------:R-:W-:Y:S01]  /*4ed0*/  SEL R18, R18, R35, !P0 ;  /* 0x0000002312127207 */ /* 0x000fe20004000000 */
[----:B------:R-:W-:Y:S01]  /*4ee0*/  IMAD R21, R21, R14, RZ ;  /* 0x0000000e15157224 */ /* 0x000fe200078e02ff */
[----:B------:R-:W-:Y:S01]  /*4ef0*/  SEL R23, R23, R32, !P1 ;  /* 0x0000002017177207 */ /* 0x000fe20004800000 */
[----:B------:R-:W-:Y:S01]  /*4f00*/  IMAD.MOV.U32 R26, RZ, RZ, RZ ;  /* 0x000000ffff1a7224 */ /* 0x000fe200078e00ff */
[----:B------:R-:W-:Y:S01]  /*4f10*/  SEL R22, R22, R33, !P1 ;  /* 0x0000002116167207 */ /* 0x000fe20004800000 */
[----:B-1----:R-:W-:-:S02]  /*4f20*/  IMAD.MOV R12, RZ, RZ, -R25 ;  /* 0x000000ffff0c7224 */ /* 0x002fc400078e0a19 */
[----:B------:R-:W-:Y:S01]  /*4f30*/  IMAD.HI.U32 R21, R27, R21, R26 ;  /* 0x000000151b157227 */ /* 0x000fe200078e001a */
[----:B------:R-:W-:Y:S02]  /*4f40*/  SHF.R.U64 R26, R19, UR8, R18 ;  /* 0x00000008131a7c19 */ /* 0x000fe40008001212 */
[----:B------:R-:W-:Y:S01]  /*4f50*/  SHF.R.U64 R23, R23, UR6, R22 ;  /* 0x0000000617177c19 */ /* 0x000fe20008001216 */
[----:B------:R-:W-:Y:S01]  /*4f60*/  IMAD.MOV.U32 R18, RZ, RZ, R12 ;  /* 0x000000ffff127224 */ /* 0x000fe200078e000c */
[----:B------:R-:W-:Y:S01]  /*4f70*/  IADD3 R26, PT, PT, R5, -0x1, R26 ;  /* 0xffffffff051a7810 */ /* 0x000fe20007ffe01a */
[----:B------:R-:W-:Y:S01]  /*4f80*/  IMAD.MOV.U32 R24, RZ, RZ, RZ ;  /* 0x000000ffff187224 */ /* 0x000fe200078e00ff */
[----:B------:R-:W-:Y:S01]  /*4f90*/  IADD3 R22, PT, PT, R4, -0x1, R23 ;  /* 0xffffffff04167810 */ /* 0x000fe20007ffe017 */
[----:B------:R-:W-:Y:S01]  /*4fa0*/  IMAD R23, R18, R13, RZ ;  /* 0x0000000d12177224 */ /* 0x000fe200078e02ff */
[----:B------:R-:W-:Y:S02]  /*4fb0*/  IABS R19, R5 ;  /* 0x0000000500137213 */ /* 0x000fe40000000000 */
[----:B------:R-:W-:Y:S01]  /*4fc0*/  IABS R20, R26 ;  /* 0x0000001a00147213 */ /* 0x000fe20000000000 */
[----:B------:R-:W-:Y:S01]  /*4fd0*/  IMAD.HI.U32 R23, R25, R23, R24 ;  /* 0x0000001719177227 */ /* 0x000fe200078e0018 */
[----:B------:R-:W-:-:S02]  /*4fe0*/  IABS R12, R4 ;  /* 0x00000004000c7213 */ /* 0x000fc40000000000 */
[----:B------:R-:W-:Y:S01]  /*4ff0*/  IABS R18, R22 ;  /* 0x0000001600127213 */ /* 0x000fe20000000000 */
[----:B------:R-:W-:Y:S01]  /*5000*/  IMAD.MOV R19, RZ, RZ, -R19 ;  /* 0x000000ffff137224 */ /* 0x000fe200078e0a13 */
[----:B------:R-:W-:Y:S01]  /*5010*/  ISETP.GE.AND P4, PT, R26, RZ, PT ;  /* 0x000000ff1a00720c */ /* 0x000fe20003f86270 */
[----:B------:R-:W-:Y:S01]  /*5020*/  IMAD.HI.U32 R21, R21, R20, RZ ;  /* 0x0000001415157227 */ /* 0x000fe200078e00ff */
[----:B------:R-:W-:-:S03]  /*5030*/  ISETP.GE.AND P2, PT, R22, RZ, PT ;  /* 0x000000ff1600720c */ /* 0x000fc60003f46270 */
[----:B------:R-:W-:Y:S02]  /*5040*/  IMAD.MOV R12, RZ, RZ, -R12 ;  /* 0x000000ffff0c7224 */ /* 0x000fe400078e0a0c */
[----:B------:R-:W-:-:S04]  /*5050*/  IMAD.HI.U32 R23, R23, R18, RZ ;  /* 0x0000001217177227 */ /* 0x000fc800078e00ff */
[----:B------:R-:W-:Y:S02]  /*5060*/  IMAD R19, R21, R19, R20 ;  /* 0x0000001315137224 */ /* 0x000fe400078e0214 */
[----:B------:R-:W-:Y:S02]  /*5070*/  IMAD R18, R23, R12, R18 ;  /* 0x0000000c17127224 */ /* 0x000fe400078e0212 */
[----:B------:R-:W1:Y:S01]  /*5080*/  LDC R12, c[0x0][0xbe0] ;  /* 0x0002f800ff0c7b82 */ /* 0x000e620000000800 */
[----:B------:R-:W-:Y:S02]  /*5090*/  ISETP.GT.U32.AND P1, PT, R14, R19, PT ;  /* 0x000000130e00720c */ /* 0x000fe40003f24070 */
[----:B------:R-:W-:-:S11]  /*50a0*/  ISETP.GT.U32.AND P0, PT, R13, R18, PT ;  /* 0x000000120d00720c */ /* 0x000fd60003f04070 */
[----:B------:R-:W-:Y:S01]  /*50b0*/  @!P1 IMAD.IADD R19, R19, 0x1, -R14 ;  /* 0x0000000113139824 */ /* 0x000fe200078e0a0e */
[----:B------:R-:W-:Y:S01]  /*50c0*/  ISETP.NE.AND P1, PT, RZ, UR29, PT ;  /* 0x0000001dff007c0c */ /* 0x000fe2000bf25270 */
[----:B------:R-:W-:-:S03]  /*50d0*/  @!P0 IMAD.IADD R18, R18, 0x1, -R13 ;  /* 0x0000000112128824 */ /* 0x000fc600078e0a0d */
[----:B------:R-:W-:Y:S02]  /*50e0*/  ISETP.GT.U32.AND P0, PT, R14, R19, PT ;  /* 0x000000130e00720c */ /* 0x000fe40003f04070 */
[----:B------:R-:W-:-:S11]  /*50f0*/  ISETP.GT.U32.AND P3, PT, R13, R18, PT ;  /* 0x000000120d00720c */ /* 0x000fd60003f64070 */
[----:B------:R-:W-:Y:S01]  /*5100*/  @!P0 IMAD.IADD R19, R19, 0x1, -R14 ;  /* 0x0000000113138824 */ /* 0x000fe200078e0a0e */
[----:B------:R-:W-:Y:S01]  /*5110*/  ISETP.NE.AND P0, PT, RZ, UR28, PT ;  /* 0x0000001cff007c0c */ /* 0x000fe2000bf05270 */
[----:B------:R-:W-:Y:S02]  /*5120*/  @!P3 IMAD.IADD R18, R18, 0x1, -R13 ;  /* 0x000000011212b824 */ /* 0x000fe400078e0a0d */
[----:B------:R-:W-:Y:S01]  /*5130*/  @!P4 IMAD.MOV R19, RZ, RZ, -R19 ;  /* 0x000000ffff13c224 */ /* 0x000fe200078e0a13 */
[----:B------:R-:W-:Y:S01]  /*5140*/  @!P1 LOP3.LUT R19, RZ, UR29, RZ, 0x33, !PT ;  /* 0x0000001dff139c12 */ /* 0x000fe2000f8e33ff */
[----:B------:R-:W-:-:S04]  /*5150*/  @!P2 IMAD.MOV R18, RZ, RZ, -R18 ;  /* 0x000000ffff12a224 */ /* 0x000fc800078e0a12 */
[----:B------:R-:W-:-:S04]  /*5160*/  IMAD.IADD R26, R26, 0x1, -R19 ;  /* 0x000000011a1a7824 */ /* 0x000fc800078e0a13 */
[----:B------:R-:W-:Y:S02]  /*5170*/  @!P0 LOP3.LUT R18, RZ, UR28, RZ, 0x33, !PT ;  /* 0x0000001cff128c12 */ /* 0x000fe4000f8e33ff */
[----:B-1----:R-:W-:-:S03]  /*5180*/  ISETP.NE.AND P0, PT, R12, 0x1, PT ;  /* 0x000000010c00780c */ /* 0x002fc60003f05270 */
[----:B------:R-:W-:-:S04]  /*5190*/  IMAD.IADD R13, R22, 0x1, -R18 ;  /* 0x00000001160d7824 */ /* 0x000fc800078e0a12 */
[----:B------:R-:W-:Y:S01]  /*51a0*/  IMAD R19, R26, R13, RZ ;  /* 0x0000000d1a137224 */ /* 0x000fe200078e02ff */
[----:B------:R-:W-:-:S04]  /*51b0*/  SEL R12, R13, R26, !P0 ;  /* 0x0000001a0d0c7207 */ /* 0x000fc80004000000 */
[----:B------:R-:W-:Y:S02]  /*51c0*/  SHF.R.S32.HI R14, RZ, 0x1f, R19 ;  /* 0x0000001fff0e7819 */ /* 0x000fe40000011413 */
[----:B------:R-:W-:Y:S02]  /*51d0*/  SHF.R.S32.HI R13, RZ, 0x1f, R12 ;  /* 0x0000001fff0d7819 */ /* 0x000fe4000001140c */
.L_x_53:
[----:B------:R-:W-:Y:S05]  /*51e0*/  BSYNC.RECONVERGENT B0 ;  /* 0x0000000000007941 */ /* 0x000fea0003800200 */
.L_x_52:
        /* <DEDUP_REMOVED lines=10> */
[----:B------:R-:W-:Y:S02]  /*5290*/  IMAD.X R18, R21, 0x1, R14, P0 ;  /* 0x0000000115127824 */ /* 0x000fe400000e060e */
[----:B------:R-:W2:Y:S04]  /*52a0*/  SHFL.UP PT, R21, R20, 0x2, RZ ;  /* 0x0440000014157989 */ /* 0x000ea800000e00ff */
[----:B-1----:R-:W1:Y:S01]  /*52b0*/  SHFL.UP PT, R22, R18, 0x2, RZ ;  /* 0x0440000012167989 */ /* 0x002e6200000e00ff */
[----:B--2---:R-:W-:-:S04]  /*52c0*/  SEL R21, R21, RZ, P4 ;  /* 0x000000ff15157207 */ /* 0x004fc80002000000 */
[----:B------:R-:W-:Y:S02]  /*52d0*/  IADD3 R21, P0, PT, R21, R20, RZ ;  /* 0x0000001415157210 */ /* 0x000fe40007f1e0ff */
[----:B-1----:R-:W-:-:S03]  /*52e0*/  SEL R23, R22, RZ, P4 ;  /* 0x000000ff16177207 */ /* 0x002fc60002000000 */
[----:B------:R-:W1:Y:S02]  /*52f0*/  SHFL.UP PT, R24, R21, 0x4, RZ ;  /* 0x0480000015187989 */ /* 0x000e6400000e00ff */
[----:B------:R-:W-:-:S05]  /*5300*/  IMAD.X R22, R23, 0x1, R18, P0 ;  /* 0x0000000117167824 */ /* 0x000fca00000e0612 */
[----:B------:R-:W2:Y:S01]  /*5310*/  SHFL.UP PT, R23, R22, 0x4, RZ ;  /* 0x0480000016177989 */ /* 0x000ea200000e00ff */
[----:B-1----:R-:W-:-:S04]  /*5320*/  SEL R24, R24, RZ, P1 ;  /* 0x000000ff18187207 */ /* 0x002fc80000800000 */
[----:B------:R-:W-:Y:S02]  /*5330*/  IADD3 R24, P0, PT, R24, R21, RZ ;  /* 0x0000001518187210 */ /* 0x000fe40007f1e0ff */
[----:B--2---:R-:W-:-:S05]  /*5340*/  SEL R23, R23, RZ, P1 ;  /* 0x000000ff17177207 */ /* 0x004fca0000800000 */
[----:B------:R-:W-:Y:S02]  /*5350*/  IMAD.X R18, R23, 0x1, R22, P0 ;  /* 0x0000000117127824 */ /* 0x000fe400000e0616 */
[----:B------:R-:W1:Y:S04]  /*5360*/  SHFL.UP PT, R23, R24, 0x8, RZ ;  /* 0x0500000018177989 */ /* 0x000e6800000e00ff */
[----:B------:R-:W2:Y:S01]  /*5370*/  SHFL.UP PT, R20, R18, 0x8, RZ ;  /* 0x0500000012147989 */ /* 0x000ea200000e00ff */
[----:B-1----:R-:W-:-:S04]  /*5380*/  SEL R23, R23, RZ, P2 ;  /* 0x000000ff17177207 */ /* 0x002fc80001000000 */
[----:B------:R-:W-:Y:S02]  /*5390*/  IADD3 R25, P0, PT, R23, R24, RZ ;  /* 0x0000001817197210 */ /* 0x000fe40007f1e0ff */
[----:B--2---:R-:W-:-:S03]  /*53a0*/  SEL R21, R20, RZ, P2 ;  /* 0x000000ff14157207 */ /* 0x004fc60001000000 */
[----:B------:R-:W1:Y:S02]  /*53b0*/  SHFL.UP PT, R22, R25, 0x10, RZ ;  /* 0x0600000019167989 */ /* 0x000e6400000e00ff */
[----:B------:R-:W-:-:S05]  /*53c0*/  IMAD.X R26, R21, 0x1, R18, P0 ;  /* 0x00000001151a7824 */ /* 0x000fca00000e0612 */
[----:B------:R-:W2:Y:S01]  /*53d0*/  SHFL.UP PT, R20, R26, 0x10, RZ ;  /* 0x060000001a147989 */ /* 0x000ea200000e00ff */
[----:B-1----:R-:W-:-:S04]  /*53e0*/  SEL R22, R22, RZ, P3 ;  /* 0x000000ff16167207 */ /* 0x002fc80001800000 */
[----:B------:R-:W-:Y:S02]  /*53f0*/  IADD3 R21, P0, PT, R22, R25, RZ ;  /* 0x0000001916157210 */ /* 0x000fe40007f1e0ff */
[----:B--2---:R-:W-:-:S05]  /*5400*/  SEL R23, R20, RZ, P3 ;  /* 0x000000ff14177207 */ /* 0x004fca0001800000 */
[----:B------:R-:W-:Y:S01]  /*5410*/  IMAD.X R18, R23, 0x1, R26, P0 ;  /* 0x0000000117127824 */ /* 0x000fe200000e061a */
[----:B------:R-:W-:Y:S01]  /*5420*/  IADD3 R22, P0, PT, R21, R10, RZ ;  /* 0x0000000a15167210 */ /* 0x000fe20007f1e0ff */
[----:B------:R-:W-:-:S04]  /*5430*/  IMAD.U32 R23, RZ, RZ, UR17 ;  /* 0x00000011ff177e24 */ /* 0x000fc8000f8e00ff */
[----:B------:R-:W-:Y:S01]  /*5440*/  IMAD.X R20, R18, 0x1, R9, P0 ;  /* 0x0000000112147824 */ /* 0x000fe200000e0609 */
[----:B------:R-:W-:-:S04]  /*5450*/  ISETP.LE.U32.AND P0, PT, R22, UR18, PT ;  /* 0x0000001216007c0c */ /* 0x000fc8000bf03070 */
[----:B------:R-:W-:-:S13]  /*5460*/  ISETP.GE.U32.AND.EX P0, PT, R23, R20, PT, P0 ;  /* 0x000000141700720c */ /* 0x000fda0003f06100 */
[----:B------:R-:W-:-:S04]  /*5470*/  VOTE.ANY R23, PT, !P0 ;  /* 0x0000000000177806 */ /* 0x000fc800040e0100 */
[----:B------:R-:W-:-:S13]  /*5480*/  ISETP.NE.AND P0, PT, R23, RZ, PT ;  /* 0x000000ff1700720c */ /* 0x000fda0003f05270 */
[----:B------:R-:W-:Y:S05]  /*5490*/  @P0 BRA `(.L_x_54) ;  /* 0x0000000800440947 */ /* 0x000fea0003800000 */
[----:B------:R-:W1:Y:S01]  /*54a0*/  LDC R9, c[0x0][0xbe0] ;  /* 0x0002f800ff097b82 */ /* 0x000e620000000800 */
[----:B------:R-:W2:Y:S01]  /*54b0*/  LDCU UR23, c[0x0][0xbe8] ;  /* 0x00017d00ff1777ac */ /* 0x000ea20008000800 */
[----:B------:R-:W3:Y:S01]  /*54c0*/  LDCU.64 UR10, c[0x0][0xba8] ;  /* 0x00017500ff0a77ac */ /* 0x000ee20008000a00 */
[----:B------:R-:W4:Y:S01]  /*54d0*/  LDCU.64 UR8, c[0x0][0xbb0] ;  /* 0x00017600ff0877ac */ /* 0x000f220008000a00 */
[----:B------:R-:W1:Y:S02]  /*54e0*/  LDCU.128 UR4, c[0x0][0xbc0] ;  /* 0x00017800ff0477ac */ /* 0x000e640008000c00 */
[----:B-1234-:R-:W-:-:S13]  /*54f0*/  ISETP.NE.AND P6, PT, R9, 0x1, PT ;  /* 0x000000010900780c */ /* 0x01efda0003fc5270 */
.L_x_57:
        /* <DEDUP_REMOVED lines=10> */
[----:B-1----:R-:W-:-:S05]  /*55a0*/  @!P0 IMAD.WIDE R24, R11, 0xc, R24 ;  /* 0x0000000c0b188825 */ /* 0x002fca00078e0218 */
[----:B------:R2:W5:Y:S04]  /*55b0*/  @!P0 LDG.E R6, desc[UR50][R24.64+0x180] ;  /* 0x0001803218068981 */ /* 0x000568000c1e1900 */
[----:B------:R2:W5:Y:S01]  /*55c0*/  @!P0 LDG.E R7, desc[UR50][R24.64+0x184] ;  /* 0x0001843218078981 */ /* 0x000562000c1e1900 */
[----:B------:R-:W-:Y:S02]  /*55d0*/  ISETP.GE.AND P0, PT, R11, UR23, PT ;  /* 0x000000170b007c0c */ /* 0x000fe4000bf06270 */
[----:B------:R-:W-:-:S11]  /*55e0*/  MOV R19, 0x7fffffff ;  /* 0x7fffffff00137802 */ /* 0x000fd60000000f00 */
[----:B---34-:R-:W-:Y:S05]  /*55f0*/  @P0 BRA `(.L_x_56) ;  /* 0x0000000400500947 */ /* 0x018fea0003800000 */
[----:B------:R-:W-:-:S04]  /*5600*/  IADD3 R13, P0, PT, R21, UR20, RZ ;  /* 0x00000014150d7c10 */ /* 0x000fc8000ff1e0ff */
[----:B------:R-:W-:Y:S02]  /*5610*/  LEA.HI.X.SX32 R12, R21, UR15, 0x1, P0 ;  /* 0x0000000f150c7c11 */ /* 0x000fe400080f0eff */
[----:B--2---:R-:W-:-:S04]  /*5620*/  IADD3 R20, P0, PT, R18, UR14, RZ ;  /* 0x0000000e12147c10 */ /* 0x004fc8000ff1e0ff */
[----:B------:R-:W-:Y:S02]  /*5630*/  LEA.HI.X.SX32 R19, R18, UR13, 0x1, P0 ;  /* 0x0000000d12137c11 */ /* 0x000fe400080f0eff */
[----:B------:R-:W-:-:S05]  /*5640*/  IADD3 R18, P0, PT, R13, UR9, RZ ;  /* 0x000000090d127c10 */ /* 0x000fca000ff1e0ff */
[----:B------:R-:W-:Y:S01]  /*5650*/  IMAD.X R14, RZ, RZ, R12, P0 ;  /* 0x000000ffff0e7224 */ /* 0x000fe200000e060c */
[----:B------:R-:W-:Y:S01]  /*5660*/  IADD3 R22, P0, PT, R20, UR7, RZ ;  /* 0x0000000714167c10 */ /* 0x000fe2000ff1e0ff */
        /* <DEDUP_REMOVED lines=28> */
[----:B------:R-:W-:-:S04]  /*5830*/  SHF.R.U64 R13, R20, UR6, R13 ;  /* 0x00000006140d7c19 */ /* 0x000fc8000800120d */
[----:B------:R-:W-:-:S04]  /*5840*/  IADD3 R20, PT, PT, R4, -0x1, R13 ;  /* 0xffffffff04147810 */ /* 0x000fc80007ffe00d */
[----:B------:R-:W-:Y:S01]  /*5850*/  IABS R13, R20 ;  /* 0x00000014000d7213 */ /* 0x000fe20000000000 */
[----:B-1----:R-:W1:Y:S02]  /*5860*/  MUFU.RCP R22, R18 ;  /* 0x0000001200167308 */ /* 0x002e640000001000 */
[----:B-1----:R-:W-:Y:S01]  /*5870*/  VIADD R22, R22, 0xffffffe ;  /* 0x0ffffffe16167836 */ /* 0x002fe20000000000 */
[----:B------:R-:W-:-:S05]  /*5880*/  IABS R18, R4 ;  /* 0x0000000400127213 */ /* 0x000fca0000000000 */
[----:B------:R-:W1:Y:S02]  /*5890*/  F2I.FTZ.U32.TRUNC.NTZ R23, R22 ;  /* 0x0000001600177305 */ /* 0x000e64000021f000 */
[----:B-1----:R-:W-:Y:S02]  /*58a0*/  IMAD.MOV R12, RZ, RZ, -R23 ;  /* 0x000000ffff0c7224 */ /* 0x002fe400078e0a17 */
[----:B------:R-:W-:Y:S02]  /*58b0*/  IMAD.MOV.U32 R22, RZ, RZ, RZ ;  /* 0x000000ffff167224 */ /* 0x000fe400078e00ff */
[----:B------:R-:W-:Y:S01]  /*58c0*/  IMAD R25, R12, R19, RZ ;  /* 0x000000130c197224 */ /* 0x000fe200078e02ff */
[----:B------:R-:W-:-:S03]  /*58d0*/  IABS R12, R5 ;  /* 0x00000005000c7213 */ /* 0x000fc60000000000 */
[----:B------:R-:W-:Y:S02]  /*58e0*/  IMAD.HI.U32 R25, R23, R25, R22 ;  /* 0x0000001917197227 */ /* 0x000fe400078e0016 */
[----:B------:R-:W1:Y:S02]  /*58f0*/  I2F.RP R23, R18 ;  /* 0x0000001200177306 */ /* 0x000e640000209400 */
[----:B------:R-:W-:Y:S02]  /*5900*/  IMAD.MOV R12, RZ, RZ, -R12 ;  /* 0x000000ffff0c7224 */ /* 0x000fe400078e0a0c */
        /* <DEDUP_REMOVED lines=29> */
[----:B------:R-:W-:-:S05]  /*5ae0*/  @!P0 LOP3.LUT R13, RZ, UR28, RZ, 0x33, !PT ;  /* 0x0000001cff0d8c12 */ /* 0x000fca000f8e33ff */
[----:B------:R-:W-:-:S05]  /*5af0*/  IMAD.IADD R20, R20, 0x1, -R13 ;  /* 0x0000000114147824 */ /* 0x000fca00078e0a0d */
[CC--:B------:R-:W-:Y:S01]  /*5b00*/  SEL R12, R20.reuse, R19.reuse, !P6 ;  /* 0x00000013140c7207 */ /* 0x0c0fe20007000000 */
[----:B------:R-:W-:-:S03]  /*5b10*/  IMAD R19, R20, R19, RZ ;  /* 0x0000001314137224 */ /* 0x000fc600078e02ff */
[----:B------:R-:W-:Y:S02]  /*5b20*/  SHF.R.S32.HI R13, RZ, 0x1f, R12 ;  /* 0x0000001fff0d7819 */ /* 0x000fe4000001140c */
[----:B------:R-:W-:Y:S02]  /*5b30*/  SHF.R.S32.HI R14, RZ, 0x1f, R19 ;  /* 0x0000001fff0e7819 */ /* 0x000fe40000011413 */
.L_x_56:
[----:B------:R-:W-:Y:S05]  /*5b40*/  BSYNC.RECONVERGENT B0 ;  /* 0x0000000000007941 */ /* 0x000fea0003800200 */
.L_x_55:
[----:B--2---:R-:W1:Y:S04]  /*5b50*/  SHFL.UP PT, R20, R19, 0x1, RZ ;  /* 0x0420000013147989 */ /* 0x004e6800000e00ff */
        /* <DEDUP_REMOVED lines=37> */
.L_x_54:
[----:B------:R-:W1:Y:S08]  /*5db0*/  BREV R25, R23 ;  /* 0x0000001700197301 */ /* 0x000e700000000000 */
[----:B-1----:R-:W1:Y:S02]  /*5dc0*/  FLO.U32.SH R25, R25 ;  /* 0x0000001900197300 */ /* 0x002e6400000e0400 */
[----:B-1----:R-:W1:Y:S02]  /*5dd0*/  SHFL.IDX PT, R11, R11, R25, 0x1f ;  /* 0x00001f190b0b7589 */ /* 0x002e6400000e0000 */
[----:B-1----:R-:W-:-:S05]  /*5de0*/  IMAD.IADD R20, R8, 0x1, R11 ;  /* 0x0000000108147824 */ /* 0x002fca00078e020b */
[----:B------:R-:W-:-:S13]  /*5df0*/  ISETP.GE.AND P0, PT, R20, UR23, PT ;  /* 0x0000001714007c0c */ /* 0x000fda000bf06270 */
[----:B------:R-:W1:Y:S01]  /*5e00*/  @!P0 LDC.64 R26, c[0x0][0xbf0] ;  /* 0x0002fc00ff1a8b82 */ /* 0x000e620000000a00 */
[----:B------:R-:W-:Y:S04]  /*5e10*/  SHFL.IDX PT, R13, R13, R25, 0x1f ;  /* 0x00001f190d0d7589 */ /* 0x000fe800000e0000 */
[----:B------:R-:W-:Y:S01]  /*5e20*/  SHFL.IDX PT, R12, R12, R25, 0x1f ;  /* 0x00001f190c0c7589 */ /* 0x000fe200000e0000 */
[----:B-1----:R-:W-:-:S05]  /*5e30*/  @!P0 IMAD.WIDE R26, R20, 0xc, R26 ;  /* 0x0000000c141a8825 */ /* 0x002fca00078e021a */
[----:B-----5:R1:W5:Y:S04]  /*5e40*/  @!P0 LDG.E R6, desc[UR50][R26.64] ;  /* 0x000000321a068981 */ /* 0x020368000c1e1900 */
[----:B------:R1:W5:Y:S01]  /*5e50*/  @!P0 LDG.E R7, desc[UR50][R26.64+0x4] ;  /* 0x000004321a078981 */ /* 0x000362000c1e1900 */
[----:B------:R-:W-:-:S03]  /*5e60*/  IADD3 R10, P1, P0, R10, R21, -R19 ;  /* 0x000000150a0a7210 */ /* 0x000fc6000783e813 */
[----:B------:R-:W-:Y:S01]  /*5e70*/  SHFL.IDX PT, R21, R19, R25, 0x1f ;  /* 0x00001f1913157589 */ /* 0x000fe200000e0000 */
[----:B------:R-:W-:-:S03]  /*5e80*/  IADD3.X R18, PT, PT, R9, R18, ~R14, P1, P0 ;  /* 0x0000001209127210 */ /* 0x000fc60000fe0c0e */
[----:B------:R-:W2:Y:S04]  /*5e90*/  SHFL.IDX PT, R14, R14, R25, 0x1f ;  /* 0x00001f190e0e7589 */ /* 0x000ea800000e0000 */
[----:B------:R-:W3:Y:S04]  /*5ea0*/  SHFL.IDX PT, R10, R10, R25, 0x1f ;  /* 0x00001f190a0a7589 */ /* 0x000ee800000e0000 */
[----:B------:R4:W1:Y:S01]  /*5eb0*/  SHFL.IDX PT, R9, R18, R25, 0x1f ;  /* 0x00001f1912097589 */ /* 0x00086200000e0000 */
[----:B--2---:R-:W-:Y:S01]  /*5ec0*/  IMAD.MOV.U32 R19, RZ, RZ, R14 ;  /* 0x000000ffff137224 */ /* 0x004fe200078e000e */
[----:B-1-34-:R-:W-:-:S07]  /*5ed0*/  MOV R18, R21 ;  /* 0x0000001500127202 */ /* 0x01afce0000000f00 */
.L_x_51:
[----:B------:R-:W1:Y:S01]  /*5ee0*/  LDCU UR4, c[0x0][0xbe8] ;  /* 0x00017d00ff0477ac */ /* 0x000e620008000800 */
[----:B------:R-:W-:Y:S01]  /*5ef0*/  IMAD.MOV.U32 R21, RZ, RZ, -0x1 ;  /* 0xffffffffff157424 */ /* 0x000fe200078e00ff */
[----:B------:R-:W-:Y:S02]  /*5f00*/  MOV R14, 0xffffffff ;  /* 0xffffffff000e7802 */ /* 0x000fe40000000f00 */
[----:B-1----:R-:W-:-:S13]  /*5f10*/  ISETP.GE.AND P0, PT, R11, UR4, PT ;  /* 0x000000040b007c0c */ /* 0x002fda000bf06270 */
[----:B------:R-:W-:Y:S05]  /*5f20*/  @P0 BRA `(.L_x_50) ;  /* 0x0000000000e80947 */ /* 0x000fea0003800000 */
[----:B------:R-:W1:Y:S01]  /*5f30*/  LDC R14, c[0x0][0xb98] ;  /* 0x0002e600ff0e7b82 */ /* 0x000e620000000800 */
[----:B------:R-:W-:-:S04]  /*5f40*/  IADD3 R20, P0, PT, -R10, UR18, RZ ;  /* 0x000000120a147c10 */ /* 0x000fc8000ff1e1ff */
[----:B------:R-:W-:-:S03]  /*5f50*/  IADD3.X R27, PT, PT, ~R9, UR17, RZ, P0, !PT ;  /* 0x00000011091b7c10 */ /* 0x000fc600087fe5ff */
[----:B------:R-:W2:Y:S08]  /*5f60*/  LDC R25, c[0x0][0xb88] ;  /* 0x0002e200ff197b82 */ /* 0x000eb00000000800 */
[----:B------:R-:W3:Y:S01]  /*5f70*/  LDC R23, c[0x0][0xbdc] ;  /* 0x0002f700ff177b82 */ /* 0x000ee20000000800 */
[-CC-:B-1----:R-:W-:Y:S02]  /*5f80*/  SHF.R.U32.HI R16, RZ, R14.reuse, R27.reuse ;  /* 0x0000000eff107219 */ /* 0x182fe4000001161b */
[----:B------:R-:W-:-:S02]  /*5f90*/  SHF.R.U64 R14, R20, R14, R27 ;  /* 0x0000000e140e7219 */ /* 0x000fc4000000121b */
[-CC-:B--2---:R-:W-:Y:S02]  /*5fa0*/  SHF.R.U32.HI R22, RZ, R25.reuse, R16.reuse ;  /* 0x00000019ff167219 */ /* 0x184fe40000011610 */
[-CC-:B------:R-:W-:Y:S02]  /*5fb0*/  SHF.R.U32.HI R3, RZ, R25.reuse, R13.reuse ;  /* 0x00000019ff037219 */ /* 0x180fe4000001160d */
[-C--:B------:R-:W-:Y:S02]  /*5fc0*/  SHF.R.U64 R16, R14, R25.reuse, R16 ;  /* 0x000000190e107219 */ /* 0x080fe40000001210 */
[----:B------:R-:W-:Y:S02]  /*5fd0*/  SHF.R.U64 R20, R12, R25, R13 ;  /* 0x000000190c147219 */ /* 0x000fe4000000120d */
[-CC-:B---3--:R-:W-:Y:S02]  /*5fe0*/  SHF.R.U32.HI R21, RZ, R23.reuse, R22.reuse ;  /* 0x00000017ff157219 */ /* 0x188fe40000011616 */
[----:B------:R-:W-:-:S02]  /*5ff0*/  SHF.R.U64 R22, R16, R23, R22 ;  /* 0x0000001710167219 */ /* 0x000fc40000001216 */
[----:B------:R-:W-:-:S04]  /*6000*/  LOP3.LUT R2, R21, R3, RZ, 0xfc, !PT ;  /* 0x0000000315027212 */ /* 0x000fc800078efcff */
[----:B------:R-:W-:-:S13]  /*6010*/  ISETP.NE.U32.AND P0, PT, R2, RZ, PT ;  /* 0x000000ff0200720c */ /* 0x000fda0003f05070 */
        /* <DEDUP_REMOVED lines=22> */
.L_x_58:
[----:B------:R-:W-:Y:S02]  /*6180*/  MOV R2, 0x61a0 ;  /* 0x000061a000027802 */ /* 0x000fe40000000f00 */
[----:B-----5:R-:W-:Y:S05]  /*6190*/  CALL.REL.NOINC `(.L_x_60) ;  /* 0x000000bc00dc7944 */ /* 0x020fea0003c00000 */
[----:B------:R-:W-:-:S05]  /*61a0*/  IADD3 R23, PT, PT, -R21, RZ, RZ ;  /* 0x000000ff15177210 */ /* 0x000fca0007ffe1ff */
[----:B------:R-:W-:-:S07]  /*61b0*/  IMAD R23, R20, R23, R22 ;  /* 0x0000001714177224 */ /* 0x000fce00078e0216 */
.L_x_59:
[----:B------:R-:W1:Y:S01]  /*61c0*/  LDC R20, c[0x0][0xbdc] ;  /* 0x0002f700ff147b82 */ /* 0x000e620000000800 */
[----:B------:R-:W-:Y:S02]  /*61d0*/  LOP3.LUT R14, R14, UR21, RZ, 0xc0, !PT ;  /* 0x000000150e0e7c12 */ /* 0x000fe4000f8ec0ff */
[----:B------:R-:W-:-:S05]  /*61e0*/  PLOP3.LUT P1, PT, PT, PT, PT, 0x8, 0x80 ;  /* 0x000000000080781c */ /* 0x000fca0003f2e170 */
[----:B------:R-:W2:Y:S08]  /*61f0*/  LDC R2, c[0x0][0xb80] ;  /* 0x0002e000ff027b82 */ /* 0x000eb00000000800 */
[----:B------:R-:W3:Y:S08]  /*6200*/  LDC R3, c[0x0][0xb90] ;  /* 0x0002e400ff037b82 */ /* 0x000ef00000000800 */
[----:B------:R-:W4:Y:S01]  /*6210*/  LDC R22, c[0x0][0xbe0] ;  /* 0x0002f800ff167b82 */ /* 0x000f220000000800 */
[----:B-1----:R-:W-:-:S02]  /*6220*/  SHF.L.U32 R20, R21, R20, RZ ;  /* 0x0000001415147219 */ /* 0x002fc400000006ff */
[----:B------:R-:W-:Y:S02]  /*6230*/  LOP3.LUT R21, R16, UR12, RZ, 0xc0, !PT ;  /* 0x0000000c10157c12 */ /* 0x000fe4000f8ec0ff */
[----:B------:R-:W-:-:S03]  /*6240*/  P2R R16, PR, RZ, 0x2 ;  /* 0x00000002ff107803 */ /* 0x000fc60000000000 */
[----:B------:R-:W-:Y:S02]  /*6250*/  IMAD.IADD R20, R21, 0x1, R20 ;  /* 0x0000000115147824 */ /* 0x000fe400078e0214 */
[----:B--2---:R-:W-:Y:S02]  /*6260*/  IMAD R14, R23, R2, R14 ;  /* 0x00000002170e7224 */ /* 0x004fe400078e020e */
[----:B---3--:R-:W-:Y:S01]  /*6270*/  IMAD R3, R20, R3, UR34 ;  /* 0x0000002214037e24 */ /* 0x008fe2000f8e0203 */
[----:B----4-:R-:W-:-:S04]  /*6280*/  ISETP.NE.AND P0, PT, R22, 0x1, PT ;  /* 0x000000011600780c */ /* 0x010fc80003f05270 */
[----:B------:R-:W-:Y:S02]  /*6290*/  SEL R2, R3, R14, !P0 ;  /* 0x0000000e03027207 */ /* 0x000fe40004000000 */
[----:B------:R-:W-:Y:S01]  /*62a0*/  SEL R21, R14, R3, !P0 ;  /* 0x000000030e157207 */ /* 0x000fe20004000000 */
[----:B------:R-:W-:Y:S02]  /*62b0*/  IMAD.MOV.U32 R3, RZ, RZ, 0x1 ;  /* 0x00000001ff037424 */ /* 0x000fe400078e00ff */
[----:B------:R-:W-:Y:S02]  /*62c0*/  IMAD.MOV.U32 R14, RZ, RZ, R11 ;  /* 0x000000ffff0e7224 */ /* 0x000fe400078e000b */
.L_x_50:
[----:B------:R-:W-:-:S09]  /*62d0*/  UISETP.NE.AND UP0, UPT, UR37, 0x1, UPT ;  /* 0x000000012500788c */ /* 0x000fd2000bf05270 */
[----:B------:R-:W-:Y:S05]  /*62e0*/  BRA.U !UP0, `(.L_x_61) ;  /* 0x0000000108047547 */ /* 0x000fea000b800000 */
[----:B------:R-:W-:Y:S05]  /*62f0*/  BPT.TRAP 0x1 ;  /* 0x000000040000795c */ /* 0x000fea0000300000 */
.L_x_61:
[----:B------:R-:W1:Y:S01]  /*6300*/  S2UR UR4, SR_CgaCtaId ;  /* 0x00000000000479c3 */ /* 0x000e620000008800 */
[----:B------:R-:W-:Y:S01]  /*6310*/  UMOV UR5, 0x400 ;  /* 0x0000040000057882 */ /* 0x000fe20000000000 */
[----:B------:R-:W-:Y:S01]  /*6320*/  SHF.L.U32 R20, R0, 0x1f, RZ ;  /* 0x0000001f00147819 */ /* 0x000fe200000006ff */
[----:B------:R-:W-:Y:S01]  /*6330*/  VIADD R22, R15, 0x1 ;  /* 0x000000010f167836 */ /* 0x000fe20000000000 */
[----:B------:R-:W-:Y:S01]  /*6340*/  ISETP.NE.AND P1, PT, R17, R14, PT ;  /* 0x0000000e1100720c */ /* 0x000fe20003f25270 */
[----:B-1----:R-:W-:-:S04]  /*6350*/  ULEA UR4, UR4, UR5, 0x18 ;  /* 0x0000000504047291 */ /* 0x002fc8000f8ec0ff */
[----:B------:R-:W-:-:S09]  /*6360*/  ULEA UR4, UR22, UR4, 0x3 ;  /* 0x0000000416047291 */ /* 0x000fd2000f8e18ff */
[----:B------:R-:W1:Y:S02]  /*6370*/  SYNCS.PHASECHK.TRANS64.TRYWAIT P0, [UR4+0xb0], R20 ;  /* 0x0000b014ff0075a7 */ /* 0x000e640008001104 */
[----:B-1----:R-:W-:Y:S05]  /*6380*/  @!P0 BRA `(.L_x_62) ;  /* 0x000000ac00b88947 */ /* 0x002fea0003800000 */
.L_x_231:
[----:B------:R-:W-:Y:S01]  /*6390*/  ELECT P0, URZ, PT ;  /* 0x0000000000ff782f */ /* 0x000fe20003800000 */
[----:B------:R-:W-:Y:S01]  /*63a0*/  @!P1 IMAD.MOV R22, RZ, RZ, R15 ;  /* 0x000000ffff169224 */ /* 0x000fe200078e020f */
[----:B------:R-:W-:Y:S01]  /*63b0*/  BSSY.RECONVERGENT B0, `(.L_x_63) ;  /* 0x0000017000007945 */ /* 0x000fe20003800200 */
[----:B------:R-:W-:-:S03]  /*63c0*/  ISETP.NE.AND P2, PT, R16, RZ, PT ;  /* 0x000000ff1000720c */ /* 0x000fc60003f45270 */
[----:B------:R-:W-:-:S07]  /*63d0*/  PRMT R15, R22, 0x7610, R15 ;  /* 0x00007610160f7816 */ /* 0x000fce000000000f */
[----:B------:R-:W-:Y:S05]  /*63e0*/  @!P0 BRA `(.L_x_64) ;  /* 0x00000000004c8947 */ /* 0x000fea0003800000 */
[----:B------:R-:W-:Y:S01]  /*63f0*/  PLOP3.LUT P0, PT, P1, P2, PT, 0x20, 0x2 ;  /* 0x000000000002781c */ /* 0x000fe20000f04470 */
[----:B------:R-:W-:Y:S01]  /*6400*/  UIMAD UR5, UR22, 0x14, UR36 ;  /* 0x00000014160578a4 */ /* 0x000fe2000f8e0224 */
[----:B------:R-:W-:Y:S02]  /*6410*/  SEL R16, R15, RZ, !P2 ;  /* 0x000000ff0f107207 */ /* 0x000fe40005000000 */
[----:B-1----:R-:W-:-:S04]  /*6420*/  SEL R17, RZ, 0x1, !P0 ;  /* 0x00000001ff117807 */ /* 0x002fc80004000000 */
[----:B------:R-:W-:Y:S02]  /*6430*/  PRMT R16, R17, 0x5410, R16 ;  /* 0x0000541011107816 */ /* 0x000fe40000000010 */
[----:B------:R1:W-:Y:S04]  /*6440*/  STS [UR5], R2 ;  /* 0x00000002ff007988 */ /* 0x0003e80008000805 */
[----:B------:R1:W-:Y:S04]  /*6450*/  STS [UR5+0x4], R21 ;  /* 0x00000415ff007988 */ /* 0x0003e80008000805 */
[----:B------:R1:W-:Y:S04]  /*6460*/  STS [UR5+0xc], R3 ;  /* 0x00000c03ff007988 */ /* 0x0003e80008000805 */
[----:B------:R1:W-:Y:S04]  /*6470*/  STS [UR5+0x10], R16 ;  /* 0x00001010ff007988 */ /* 0x0003e80008000805 */
[----:B------:R1:W-:Y:S01]  /*6480*/  STS [UR5+0x8], R14 ;  /* 0x0000080eff007988 */ /* 0x0003e20008000805 */
[----:B------:R-:W-:Y:S01]  /*6490*/  @!PT LDS RZ, [RZ] ;  /* 0x00000000fffff984 */ /* 0x000fe20000000800 */
[----:B------:R-:W-:Y:S01]  /*64a0*/  @!PT LDS RZ, [RZ] ;  /* 0x00000000fffff984 */ /* 0x000fe20000000800 */
[----:B------:R-:W-:Y:S01]  /*64b0*/  @!PT LDS RZ, [RZ] ;  /* 0x00000000fffff984 */ /* 0x000fe20000000800 */
[----:B------:R-:W-:Y:S01]  /*64c0*/  @!PT LDS RZ, [RZ] ;  /* 0x00000000fffff984 */ /* 0x000fe20000000800 */
[----:B------:R2:W-:Y:S06]  /*64d0*/  MEMBAR.ALL.CTA ;  /* 0x0000000000007992 */ /* 0x0005ec0000008000 */
[----:B--2---:R-:W2:Y:S01]  /*64e0*/  FENCE.VIEW.ASYNC.S ;  /* 0x00000000000073c6 */ /* 0x004ea20000000000 */
[----:B------:R-:W-:Y:S05]  /*64f0*/  BRA.U !UP0, `(.L_x_65) ;  /* 0x0000000108047547 */ /* 0x000fea000b800000 */
[----:B------:R-:W-:Y:S05]  /*6500*/  BPT.TRAP 0x1 ;  /* 0x000000040000795c */ /* 0x000fea0000300000 */
.L_x_65:
[----:B--2---:R-:W-:Y:S01]  /*6510*/  SYNCS.ARRIVE.TRANS64.A1T0 RZ, [UR4+0x70], RZ ;  /* 0x000070ffffff79a7 */ /* 0x004fe20008100004 */
.L_x_64:
[----:B------:R-:W-:Y:S05]  /*6520*/  BSYNC.RECONVERGENT B0 ;  /* 0x0000000000007941 */ /* 0x000fea0003800200 */
.L_x_63:
[----:B------:R-:W-:Y:S01]  /*6530*/  UIADD3 UR22, UPT, UPT, UR22, 0x1, URZ ;  /* 0x0000000116167890 */ /* 0x000fe2000fffe0ff */
[----:B-1----:R-:W-:-:S03]  /*6540*/  MOV R17, R14 ;  /* 0x0000000e00117202 */ /* 0x002fc60000000f00 */
[----:B------:R-:W-:-:S04]  /*6550*/  UISETP.NE.AND UP0, UPT, UR22, 0x8, UPT ;  /* 0x000000081600788c */ /* 0x000fc8000bf05270 */
[----:B------:R-:W-:Y:S02]  /*6560*/  USEL UR4, URZ, 0x1, UP0 ;  /* 0x00000001ff047887 */ /* 0x000fe40008000000 */
[----:B------:R-:W-:-:S04]  /*6570*/  USEL UR22, UR22, URZ, UP0 ;  /* 0x000000ff16167287 */ /* 0x000fc80008000000 */
[----:B------:R-:W-:Y:S01]  /*6580*/  LOP3.LUT R0, R0, UR4, RZ, 0x3c, !PT ;  /* 0x0000000400007c12 */ /* 0x000fe2000f8e3cff */
[----:B------:R-:W-:Y:S07]  /*6590*/  @!P2 BRA `(.L_x_66) ;  /* 0xffffffe4001ca947 */ /* 0x000fee000383ffff */
[----:B------:R-:W-:Y:S01]  /*65a0*/  HFMA2 R15, -RZ, RZ, 0, 0 ;  /* 0x00000000ff0f7431 */ /* 0x000fe200000001ff */
[----:B------:R-:W-:Y:S02]  /*65b0*/  PRMT R16, RZ, 0x7610, R16 ;  /* 0x00007610ff107816 */ /* 0x000fe40000000010 */
.L_x_82:
[----:B-1-3--:R-:W1:Y:S01]  /*65c0*/  LDC.64 R2, c[0x0][0xbd0] ;  /* 0x0002f400ff027b82 */ /* 0x00ae620000000a00 */
        /* <DEDUP_REMOVED lines=12> */
[----:B--2---:R-:W-:Y:S05]  /*6690*/  @P0 BRA P1, `(.L_x_67) ;  /* 0x0000001400ec0947 */ /* 0x004fea0000800000 */
        /* <DEDUP_REMOVED lines=8> */
[----:B-----5:R-:W-:Y:S01]  /*6720*/  MOV R19, R6 ;  /* 0x0000000600137202 */ /* 0x020fe20000000f00 */
        /* <DEDUP_REMOVED lines=32> */
[----:B------:R-:W-:-:S04]  /*6930*/  IMAD.WIDE.U32 R28, R25, UR4, RZ ;  /* 0x00000004191c7c25 */ /* 0x000fc8000f8e00ff */
[----:B------:R-:W2:Y:S01]  /*6940*/  F2I.FTZ.U32.TRUNC.NTZ R27, R27 ;  /* 0x0000001b001b7305 */ /* 0x000ea2000021f000 */
[----:B------:R-:W-:-:S04]  /*6950*/  IMAD.WIDE.U32 R30, P1, R22, UR11, R30 ;  /* 0x0000000b161e7c25 */ /* 0x000fc8000f82001e */
[----:B------:R-:W-:-:S04]  /*6960*/  IMAD.WIDE.U32 R28, P0, R26, UR5, R28 ;  /* 0x000000051a1c7c25 */ /* 0x000fc8000f80001c */
[----:B------:R-:W-:-:S04]  /*6970*/  IMAD.WIDE.U32 R38, R26, UR4, RZ ;  /* 0x000000041a267c25 */ /* 0x000fc8000f8e00ff */
[----:B------:R-:W-:Y:S01]  /*6980*/  IMAD.X R35, RZ, RZ, RZ, P1 ;  /* 0x000000ffff237224 */ /* 0x000fe200008e06ff */
[----:B------:R-:W-:Y:S01]  /*6990*/  IADD3 RZ, P1, PT, R37, R30, RZ ;  /* 0x0000001e25ff7210 */ /* 0x000fe20007f3e0ff */
[----:B-1----:R-:W-:Y:S01]  /*69a0*/  VIADD R12, R12, 0xffffffe ;  /* 0x0ffffffe0c0c7836 */ /* 0x002fe20000000000 */
[----:B------:R-:W-:Y:S01]  /*69b0*/  IADD3 RZ, P2, PT, R39, R28, RZ ;  /* 0x0000001c27ff7210 */ /* 0x000fe20007f5e0ff */
[----:B------:R-:W-:Y:S02]  /*69c0*/  IMAD.MOV.U32 R34, RZ, RZ, R31 ;  /* 0x000000ffff227224 */ /* 0x000fe400078e001f */
[----:B------:R-:W-:Y:S01]  /*69d0*/  IMAD.X R33, RZ, RZ, RZ, P0 ;  /* 0x000000ffff217224 */ /* 0x000fe200000e06ff */
[----:B------:R-:W-:Y:S01]  /*69e0*/  ISETP.NE.U32.AND P0, PT, RZ, UR10, PT ;  /* 0x0000000aff007c0c */ /* 0x000fe2000bf05070 */
[----:B------:R-:W-:Y:S02]  /*69f0*/  IMAD.MOV.U32 R32, RZ, RZ, R29 ;  /* 0x000000ffff207224 */ /* 0x000fe400078e001d */
[----:B------:R1:W3:Y:S01]  /*6a00*/  F2I.FTZ.U32.TRUNC.NTZ R29, R12 ;  /* 0x0000000c001d7305 */ /* 0x0002e2000021f000 */
[----:B------:R-:W-:Y:S01]  /*6a10*/  IMAD.WIDE.U32.X R34, R21, UR11, R34, P1 ;  /* 0x0000000b15227c25 */ /* 0x000fe200088e0422 */
[----:B------:R-:W-:-:S02]  /*6a20*/  ISETP.NE.U32.AND P1, PT, RZ, UR4, PT ;  /* 0x00000004ff007c0c */ /* 0x000fc4000bf25070 */
[----:B------:R-:W-:Y:S01]  /*6a30*/  ISETP.NE.AND.EX P0, PT, RZ, UR11, PT, P0 ;  /* 0x0000000bff007c0c */ /* 0x000fe2000bf05300 */
[----:B------:R-:W-:Y:S01]  /*6a40*/  IMAD.WIDE.U32.X R32, R25, UR5, R32, P2 ;  /* 0x0000000519207c25 */ /* 0x000fe200090e0420 */
[----:B------:R-:W-:Y:S02]  /*6a50*/  ISETP.NE.AND.EX P1, PT, RZ, UR5, PT, P1 ;  /* 0x00000005ff007c0c */ /* 0x000fe4000bf25310 */
[----:B------:R-:W-:Y:S01]  /*6a60*/  SEL R20, R20, R34, !P0 ;  /* 0x0000002214147207 */ /* 0x000fe20004000000 */
[----:B--2---:R-:W-:Y:S01]  /*6a70*/  IMAD.MOV R22, RZ, RZ, -R27 ;  /* 0x000000ffff167224 */ /* 0x004fe200078e0a1b */
[----:B------:R-:W-:Y:S01]  /*6a80*/  SEL R19, R19, R35, !P0 ;  /* 0x0000002313137207 */ /* 0x000fe20004000000 */
[----:B------:R-:W-:Y:S01]  /*6a90*/  IMAD.MOV.U32 R26, RZ, RZ, RZ ;  /* 0x000000ffff1a7224 */ /* 0x000fe200078e00ff */
[----:B------:R-:W-:Y:S01]  /*6aa0*/  SEL R24, R24, R32, !P1 ;  /* 0x0000002018187207 */ /* 0x000fe20004800000 */
[----:B------:R-:W-:Y:S01]  /*6ab0*/  IMAD R21, R22, R18, RZ ;  /* 0x0000001216157224 */ /* 0x000fe200078e02ff */
[----:B------:R-:W-:Y:S01]  /*6ac0*/  SEL R23, R23, R33, !P1 ;  /* 0x0000002117177207 */ /* 0x000fe20004800000 */
[----:B------:R-:W-:Y:S01]  /*6ad0*/  IMAD.MOV.U32 R28, RZ, RZ, RZ ;  /* 0x000000ffff1c7224 */ /* 0x000fe200078e00ff */
[----:B-1----:R-:W-:Y:S01]  /*6ae0*/  SHF.R.U64 R12, R20, UR8, R19 ;  /* 0x00000008140c7c19 */ /* 0x002fe20008001213 */
[----:B------:R-:W-:Y:S01]  /*6af0*/  IMAD.HI.U32 R21, R27, R21, R26 ;  /* 0x000000151b157227 */ /* 0x000fe200078e001a */
[----:B------:R-:W-:-:S02]  /*6b00*/  SHF.R.U64 R23, R24, UR6, R23 ;  /* 0x0000000618177c19 */ /* 0x000fc40008001217 */
[----:B------:R-:W-:Y:S01]  /*6b10*/  IADD3 R25, PT, PT, R5, -0x1, R12 ;  /* 0xffffffff05197810 */ /* 0x000fe20007ffe00c */
[----:B---3--:R-:W-:Y:S01]  /*6b20*/  IMAD.MOV R26, RZ, RZ, -R29 ;  /* 0x000000ffff1a7224 */ /* 0x008fe200078e0a1d */
[----:B------:R-:W-:Y:S02]  /*6b30*/  IADD3 R24, PT, PT, R4, -0x1, R23 ;  /* 0xffffffff04187810 */ /* 0x000fe40007ffe017 */
[----:B------:R-:W-:Y:S01]  /*6b40*/  IABS R20, R5 ;  /* 0x0000000500147213 */ /* 0x000fe20000000000 */
[----:B------:R-:W-:Y:S01]  /*6b50*/  IMAD R23, R26, R13, RZ ;  /* 0x0000000d1a177224 */ /* 0x000fe200078e02ff */
[----:B------:R-:W-:Y:S02]  /*6b60*/  IABS R22, R25 ;  /* 0x0000001900167213 */ /* 0x000fe40000000000 */
[----:B------:R-:W-:Y:S01]  /*6b70*/  IABS R12, R4 ;  /* 0x00000004000c7213 */ /* 0x000fe20000000000 */
[----:B------:R-:W-:Y:S01]  /*6b80*/  IMAD.HI.U32 R23, R29, R23, R28 ;  /* 0x000000171d177227 */ /* 0x000fe200078e001c */
[----:B------:R-:W-:-:S02]  /*6b90*/  IABS R19, R24 ;  /* 0x0000001800137213 */ /* 0x000fc40000000000 */
[----:B------:R-:W-:Y:S01]  /*6ba0*/  ISETP.GE.AND P4, PT, R25, RZ, PT ;  /* 0x000000ff1900720c */ /* 0x000fe20003f86270 */
[----:B------:R-:W-:Y:S01]  /*6bb0*/  IMAD.MOV R20, RZ, RZ, -R20 ;  /* 0x000000ffff147224 */ /* 0x000fe200078e0a14 */
[----:B------:R-:W-:Y:S01]  /*6bc0*/  ISETP.GE.AND P2, PT, R24, RZ, PT ;  /* 0x000000ff1800720c */ /* 0x000fe20003f46270 */
[----:B------:R-:W-:-:S04]  /*6bd0*/  IMAD.HI.U32 R21, R21, R22, RZ ;  /* 0x0000001615157227 */ /* 0x000fc800078e00ff */
        /* <DEDUP_REMOVED lines=26> */
.L_x_70:
[----:B------:R-:W-:Y:S05]  /*6d80*/  BSYNC.RECONVERGENT B0 ;  /* 0x0000000000007941 */ /* 0x000fea0003800200 */
.L_x_69:
        /* <DEDUP_REMOVED lines=26> */
[----:B------:R-:W-:Y:S01]  /*6f30*/  IADD3 R26, P0, PT, R19, R24, RZ ;  /* 0x00000018131a7210 */ /* 0x000fe20007f1e0ff */
[----:B------:R-:W-:Y:S01]  /*6f40*/  IMAD.U32 R24, RZ, RZ, UR17 ;  /* 0x00000011ff187e24 */ /* 0x000fe2000f8e00ff */
        /* <DEDUP_REMOVED lines=8> */
[----:B------:R-:W-:-:S05]  /*6fd0*/  IADD3 R22, P0, PT, R19, R10, RZ ;  /* 0x0000000a13167210 */ /* 0x000fca0007f1e0ff */
        /* <DEDUP_REMOVED lines=12> */
.L_x_74:
        /* <DEDUP_REMOVED lines=33> */
[----:B------:R-:W-:Y:S02]  /*72b0*/  IMAD.MOV.U32 R24, RZ, RZ, R27 ;  /* 0x000000ffff187224 */ /* 0x000fe400078e001b */
[----:B------:R-:W-:-:S04]  /*72c0*/  IMAD.WIDE.U32.X R18, R18, UR11, R28, P0 ;  /* 0x0000000b12127c25 */ /* 0x000fc800080e041c */
[----:B------:R-:W-:-:S05]  /*72d0*/  IMAD.WIDE.U32 R28, R23, UR4, RZ ;  /* 0x00000004171c7c25 */ /* 0x000fca000f8e00ff */
[----:B------:R-:W-:-:S05]  /*72e0*/  IADD3 RZ, P0, PT, R29, R26, RZ ;  /* 0x0000001a1dff7210 */ /* 0x000fca0007f1e0ff */
[----:B------:R-:W-:Y:S01]  /*72f0*/  IMAD.WIDE.U32.X R22, R22, UR5, R24, P0 ;  /* 0x0000000516167c25 */ /* 0x000fe200080e0418 */
[----:B------:R-:W-:-:S04]  /*7300*/  ISETP.NE.U32.AND P0, PT, RZ, UR10, PT ;  /* 0x0000000aff007c0c */ /* 0x000fc8000bf05070 */
[----:B------:R-:W-:-:S04]  /*7310*/  ISETP.NE.AND.EX P0, PT, RZ, UR11, PT, P0 ;  /* 0x0000000bff007c0c */ /* 0x000fc8000bf05300 */
[----:B------:R-:W-:Y:S02]  /*7320*/  SEL R13, R13, R18, !P0 ;  /* 0x000000120d0d7207 */ /* 0x000fe40004000000 */
[----:B------:R-:W-:Y:S02]  /*7330*/  SEL R12, R12, R19, !P0 ;  /* 0x000000130c0c7207 */ /* 0x000fe40004000000 */
[----:B------:R-:W-:Y:S02]  /*7340*/  ISETP.NE.U32.AND P0, PT, RZ, UR4, PT ;  /* 0x00000004ff007c0c */ /* 0x000fe4000bf05070 */
[----:B------:R-:W-:Y:S02]  /*7350*/  SHF.R.U64 R12, R13, UR8, R12 ;  /* 0x000000080d0c7c19 */ /* 0x000fe4000800120c */
[----:B------:R-:W-:-:S04]  /*7360*/  ISETP.NE.AND.EX P0, PT, RZ, UR5, PT, P0 ;  /* 0x00000005ff007c0c */ /* 0x000fc8000bf05300 */
[----:B------:R-:W-:Y:S02]  /*7370*/  SEL R18, R20, R23, !P0 ;  /* 0x0000001714127207 */ /* 0x000fe40004000000 */
[-C--:B------:R-:W-:Y:S02]  /*7380*/  IABS R20, R5.reuse ;  /* 0x0000000500147213 */ /* 0x080fe40000000000 */
[----:B------:R-:W-:Y:S02]  /*7390*/  SEL R21, R21, R22, !P0 ;  /* 0x0000001615157207 */ /* 0x000fe40004000000 */
[----:B------:R-:W1:Y:S01]  /*73a0*/  I2F.RP R23, R20 ;  /* 0x0000001400177306 */ /* 0x000e620000209400 */
[----:B------:R-:W-:Y:S02]  /*73b0*/  IADD3 R22, PT, PT, R5, -0x1, R12 ;  /* 0xffffffff05167810 */ /* 0x000fe40007ffe00c */
[----:B------:R-:W-:Y:S02]  /*73c0*/  IABS R12, R5 ;  /* 0x00000005000c7213 */ /* 0x000fe40000000000 */
[----:B------:R-:W-:-:S02]  /*73d0*/  IABS R13, R22 ;  /* 0x00000016000d7213 */ /* 0x000fc40000000000 */
[----:B------:R-:W-:Y:S01]  /*73e0*/  SHF.R.U64 R21, R21, UR6, R18 ;  /* 0x0000000615157c19 */ /* 0x000fe20008001212 */
[----:B------:R-:W-:-:S03]  /*73f0*/  IMAD.MOV R12, RZ, RZ, -R12 ;  /* 0x000000ffff0c7224 */ /* 0x000fc600078e0a0c */
[----:B------:R-:W-:Y:S01]  /*7400*/  IADD3 R21, PT, PT, R4, -0x1, R21 ;  /* 0xffffffff04157810 */ /* 0x000fe20007ffe015 */
[----:B-1----:R-:W1:Y:S02]  /*7410*/  MUFU.RCP R24, R23 ;  /* 0x0000001700187308 */ /* 0x002e640000001000 */
[----:B-1----:R-:W-:-:S06]  /*7420*/  VIADD R24, R24, 0xffffffe ;  /* 0x0ffffffe18187836 */ /* 0x002fcc0000000000 */
[----:B------:R-:W1:Y:S02]  /*7430*/  F2I.FTZ.U32.TRUNC.NTZ R25, R24 ;  /* 0x0000001800197305 */ /* 0x000e64000021f000 */
[----:B-1----:R-:W-:Y:S02]  /*7440*/  IMAD.MOV R19, RZ, RZ, -R25 ;  /* 0x000000ffff137224 */ /* 0x002fe400078e0a19 */
[----:B------:R-:W-:Y:S02]  /*7450*/  IMAD.MOV.U32 R24, RZ, RZ, RZ ;  /* 0x000000ffff187224 */ /* 0x000fe400078e00ff */
[----:B------:R-:W-:-:S04]  /*7460*/  IMAD R19, R19, R20, RZ ;  /* 0x0000001413137224 */ /* 0x000fc800078e02ff */
[----:B------:R-:W-:-:S06]  /*7470*/  IMAD.HI.U32 R19, R25, R19, R24 ;  /* 0x0000001319137227 */ /* 0x000fcc00078e0018 */
[----:B------:R-:W-:-:S04]  /*7480*/  IMAD.HI.U32 R19, R19, R13, RZ ;  /* 0x0000000d13137227 */ /* 0x000fc800078e00ff */
[----:B------:R-:W-:Y:S01]  /*7490*/  IMAD R23, R19, R12, R13 ;  /* 0x0000000c13177224 */ /* 0x000fe200078e020d */
[----:B------:R-:W-:Y:S02]  /*74a0*/  IABS R19, R4 ;  /* 0x0000000400137213 */ /* 0x000fe40000000000 */
[----:B------:R-:W-:Y:S02]  /*74b0*/  IABS R13, R21 ;  /* 0x00000015000d7213 */ /* 0x000fe40000000000 */
[----:B------:R-:W1:Y:S01]  /*74c0*/  I2F.RP R26, R19 ;  /* 0x00000013001a7306 */ /* 0x000e620000209400 */
[----:B------:R-:W-:-:S13]  /*74d0*/  ISETP.GT.U32.AND P0, PT, R20, R23, PT ;  /* 0x000000171400720c */ /* 0x000fda0003f04070 */
[----:B------:R-:W-:Y:S01]  /*74e0*/  @!P0 IMAD.IADD R23, R23, 0x1, -R20 ;  /* 0x0000000117178824 */ /* 0x000fe200078e0a14 */
[----:B-1----:R-:W1:Y:S02]  /*74f0*/  MUFU.RCP R24, R26 ;  /* 0x0000001a00187308 */ /* 0x002e640000001000 */
[----:B-1----:R-:W-:-:S06]  /*7500*/  VIADD R24, R24, 0xffffffe ;  /* 0x0ffffffe18187836 */ /* 0x002fcc0000000000 */
        /* <DEDUP_REMOVED lines=29> */
.L_x_73:
[----:B------:R-:W-:Y:S05]  /*76e0*/  BSYNC.RECONVERGENT B0 ;  /* 0x0000000000007941 */ /* 0x000fea0003800200 */
.L_x_72:
[----:B------:R-:W1:Y:S04]  /*76f0*/  SHFL.UP PT, R20, R23, 0x1, RZ ;  /* 0x0420000017147989 */ /* 0x000e6800000e00ff */
[----:B------:R-:W3:Y:S01]  /*7700*/  SHFL.UP PT, R19, R18, 0x1, RZ ;  /* 0x0420000012137989 */ /* 0x000ee200000e00ff */
[----:B-1----:R-:W-:Y:S02]  /*7710*/  SEL R20, R20, RZ, P5 ;  /* 0x000000ff14147207 */ /* 0x002fe40002800000 */
[----:B---3--:R-:W-:Y:S02]  /*7720*/  SEL R19, R19, RZ, P5 ;  /* 0x000000ff13137207 */ /* 0x008fe40002800000 */
[----:B------:R-:W-:-:S05]  /*7730*/  IADD3 R20, P0, PT, R20, R23, RZ ;  /* 0x0000001714147210 */ /* 0x000fca0007f1e0ff */
[----:B------:R-:W-:Y:S01]  /*7740*/  IMAD.X R19, R19, 0x1, R18, P0 ;  /* 0x0000000113137824 */ /* 0x000fe200000e0612 */
        /* <DEDUP_REMOVED lines=32> */
.L_x_71:
        /* <DEDUP_REMOVED lines=17> */
.L_x_68:
[----:B------:R-:W3:Y:S01]  /*7a60*/  LDCU UR4, c[0x0][0xbe8] ;  /* 0x00017d00ff0477ac */ /* 0x000ee20008000800 */
[----:B------:R-:W-:Y:S01]  /*7a70*/  IMAD.MOV.U32 R22, RZ, RZ, -0x1 ;  /* 0xffffffffff167424 */ /* 0x000fe200078e00ff */
[----:B--2---:R-:W-:Y:S02]  /*7a80*/  MOV R21, 0xffffffff ;  /* 0xffffffff00157802 */ /* 0x004fe40000000f00 */
[----:B---3--:R-:W-:-:S13]  /*7a90*/  ISETP.GE.AND P0, PT, R11, UR4, PT ;  /* 0x000000040b007c0c */ /* 0x008fda000bf06270 */
[----:B------:R-:W-:Y:S05]  /*7aa0*/  @P0 BRA `(.L_x_67) ;  /* 0x0000000000e80947 */ /* 0x000fea0003800000 */
[----:B------:R-:W2:Y:S01]  /*7ab0*/  LDC R17, c[0x0][0xb98] ;  /* 0x0002e600ff117b82 */ /* 0x000ea20000000800 */
[----:B-1----:R-:W-:-:S04]  /*7ac0*/  IADD3 R24, P0, PT, -R10, UR18, RZ ;  /* 0x000000120a187c10 */ /* 0x002fc8000ff1e1ff */
[----:B------:R-:W-:-:S03]  /*7ad0*/  IADD3.X R20, PT, PT, ~R9, UR17, RZ, P0, !PT ;  /* 0x0000001109147c10 */ /* 0x000fc600087fe5ff */
[----:B------:R-:W1:Y:S08]  /*7ae0*/  LDC R25, c[0x0][0xb88] ;  /* 0x0002e200ff197b82 */ /* 0x000e700000000800 */
[----:B------:R-:W3:Y:S01]  /*7af0*/  LDC R23, c[0x0][0xbdc] ;  /* 0x0002f700ff177b82 */ /* 0x000ee20000000800 */
[-CC-:B--2---:R-:W-:Y:S02]  /*7b00*/  SHF.R.U32.HI R26, RZ, R17.reuse, R20.reuse ;  /* 0x00000011ff1a7219 */ /* 0x184fe40000011614 */
[----:B------:R-:W-:-:S02]  /*7b10*/  SHF.R.U64 R17, R24, R17, R20 ;  /* 0x0000001118117219 */ /* 0x000fc40000001214 */
[-CC-:B-1----:R-:W-:Y:S02]  /*7b20*/  SHF.R.U32.HI R22, RZ, R25.reuse, R26.reuse ;  /* 0x00000019ff167219 */ /* 0x182fe4000001161a */
        /* <DEDUP_REMOVED lines=29> */
.L_x_75:
[----:B------:R-:W-:Y:S02]  /*7d00*/  MOV R2, 0x7d20 ;  /* 0x00007d2000027802 */ /* 0x000fe40000000f00 */
[----:B-----5:R-:W-:Y:S05]  /*7d10*/  CALL.REL.NOINC `(.L_x_60) ;  /* 0x000000a000fc7944 */ /* 0x020fea0003c00000 */
[----:B------:R-:W-:-:S05]  /*7d20*/  IADD3 R23, PT, PT, -R21, RZ, RZ ;  /* 0x000000ff15177210 */ /* 0x000fca0007ffe1ff */
[----:B------:R-:W-:-:S07]  /*7d30*/  IMAD R23, R20, R23, R22 ;  /* 0x0000001714177224 */ /* 0x000fce00078e0216 */
.L_x_76:
[----:B------:R-:W1:Y:S01]  /*7d40*/  LDC R20, c[0x0][0xbdc] ;  /* 0x0002f700ff147b82 */ /* 0x000e620000000800 */
[----:B------:R-:W-:Y:S02]  /*7d50*/  LOP3.LUT R17, R17, UR21, RZ, 0xc0, !PT ;  /* 0x0000001511117c12 */ /* 0x000fe4000f8ec0ff */
[----:B------:R-:W-:-:S05]  /*7d60*/  PLOP3.LUT P1, PT, PT, PT, PT, 0x8, 0x80 ;  /* 0x000000000080781c */ /* 0x000fca0003f2e170 */
[----:B------:R-:W2:Y:S08]  /*7d70*/  LDC R2, c[0x0][0xb80] ;  /* 0x0002e000ff027b82 */ /* 0x000eb00000000800 */
[----:B------:R-:W3:Y:S08]  /*7d80*/  LDC R3, c[0x0][0xb90] ;  /* 0x0002e400ff037b82 */ /* 0x000ef00000000800 */
[----:B------:R-:W4:Y:S01]  /*7d90*/  LDC R22, c[0x0][0xbe0] ;  /* 0x0002f800ff167b82 */ /* 0x000f220000000800 */
[----:B-1----:R-:W-:-:S02]  /*7da0*/  SHF.L.U32 R20, R21, R20, RZ ;  /* 0x0000001415147219 */ /* 0x002fc400000006ff */
[----:B------:R-:W-:-:S05]  /*7db0*/  LOP3.LUT R21, R26, UR12, RZ, 0xc0, !PT ;  /* 0x0000000c1a157c12 */ /* 0x000fca000f8ec0ff */
[----:B------:R-:W-:Y:S02]  /*7dc0*/  IMAD.IADD R20, R21, 0x1, R20 ;  /* 0x0000000115147824 */ /* 0x000fe400078e0214 */
[----:B--2---:R-:W-:Y:S02]  /*7dd0*/  IMAD R17, R23, R2, R17 ;  /* 0x0000000217117224 */ /* 0x004fe400078e0211 */
[----:B------:R-:W-:Y:S02]  /*7de0*/  IMAD.MOV.U32 R21, RZ, RZ, R11 ;  /* 0x000000ffff157224 */ /* 0x000fe400078e000b */
[----:B---3--:R-:W-:Y:S02]  /*7df0*/  IMAD R20, R20, R3, UR34 ;  /* 0x0000002214147e24 */ /* 0x008fe4000f8e0203 */
[----:B------:R-:W-:Y:S01]  /*7e00*/  IMAD.MOV.U32 R3, RZ, RZ, 0x1 ;  /* 0x00000001ff037424 */ /* 0x000fe200078e00ff */
[----:B----4-:R-:W-:-:S04]  /*7e10*/  ISETP.NE.AND P0, PT, R22, 0x1, PT ;  /* 0x000000011600780c */ /* 0x010fc80003f05270 */
[----:B------:R-:W-:Y:S02]  /*7e20*/  SEL R2, R20, R17, !P0 ;  /* 0x0000001114027207 */ /* 0x000fe40004000000 */
[----:B------:R-:W-:Y:S02]  /*7e30*/  SEL R22, R17, R20, !P0 ;  /* 0x0000001411167207 */ /* 0x000fe40004000000 */
[----:B------:R-:W-:Y:S02]  /*7e40*/  P2R R17, PR, RZ, 0x2 ;  /* 0x00000002ff117803 */ /* 0x000fe40000000000 */
.L_x_67:
[----:B------:R-:W-:-:S09]  /*7e50*/  UISETP.NE.AND UP0, UPT, UR37, 0x1, UPT ;  /* 0x000000012500788c */ /* 0x000fd2000bf05270 */
[----:B------:R-:W-:Y:S05]  /*7e60*/  BRA.U !UP0, `(.L_x_77) ;  /* 0x0000000108047547 */ /* 0x000fea000b800000 */
[----:B------:R-:W-:Y:S05]  /*7e70*/  BPT.TRAP 0x1 ;  /* 0x000000040000795c */ /* 0x000fea0000300000 */
.L_x_77:
[----:B------:R-:W2:Y:S01]  /*7e80*/  S2UR UR4, SR_CgaCtaId ;  /* 0x00000000000479c3 */ /* 0x000ea20000008800 */
[----:B------:R-:W-:Y:S01]  /*7e90*/  UMOV UR5, 0x400 ;  /* 0x0000040000057882 */ /* 0x000fe20000000000 */
[----:B------:R-:W-:Y:S02]  /*7ea0*/  SHF.L.U32 R20, R0, 0x1f, RZ ;  /* 0x0000001f00147819 */ /* 0x000fe400000006ff */
[----:B------:R-:W-:Y:S02]  /*7eb0*/  ISETP.NE.AND P1, PT, R14, R21, PT ;  /* 0x000000150e00720c */ /* 0x000fe40003f25270 */
[----:B------:R-:W-:-:S04]  /*7ec0*/  ISETP.NE.AND P2, PT, R17, RZ, PT ;  /* 0x000000ff1100720c */ /* 0x000fc80003f45270 */
[----:B------:R-:W-:Y:S01]  /*7ed0*/  ISETP.NE.AND P2, PT, R14, R21, !P2 ;  /* 0x000000150e00720c */ /* 0x000fe20005745270 */
[----:B------:R-:W-:-:S06]  /*7ee0*/  VIADD R14, R16, 0x1 ;  /* 0x00000001100e7836 */ /* 0x000fcc0000000000 */
[----:B------:R-:W-:Y:S01]  /*7ef0*/  @!P1 IMAD.MOV R14, RZ, RZ, R16 ;  /* 0x000000ffff0e9224 */ /* 0x000fe200078e0210 */
[----:B--2---:R-:W-:-:S04]  /*7f00*/  ULEA UR4, UR4, UR5, 0x18 ;  /* 0x0000000504047291 */ /* 0x004fc8000f8ec0ff */
[----:B------:R-:W-:-:S09]  /*7f10*/  ULEA UR4, UR22, UR4, 0x3 ;  /* 0x0000000416047291 */ /* 0x000fd2000f8e18ff */
[----:B------:R-:W2:Y:S02]  /*7f20*/  SYNCS.PHASECHK.TRANS64.TRYWAIT P0, [UR4+0xb0], R20 ;  /* 0x0000b014ff0075a7 */ /* 0x000ea40008001104 */
[----:B--2---:R-:W-:Y:S05]  /*7f30*/  @!P0 BRA `(.L_x_78) ;  /* 0x0000009000e48947 */ /* 0x004fea0003800000 */
.L_x_233:
[----:B------:R-:W-:Y:S02]  /*7f40*/  ELECT P0, URZ, PT ;  /* 0x0000000000ff782f */ /* 0x000fe40003800000 */
[----:B------:R-:W-:Y:S01]  /*7f50*/  ISETP.NE.AND P1, PT, R17, RZ, PT ;  /* 0x000000ff1100720c */ /* 0x000fe20003f25270 */
[----:B------:R-:W-:Y:S03]  /*7f60*/  BSSY.RECONVERGENT B0, `(.L_x_79) ;  /* 0x0000015000007945 */ /* 0x000fe60003800200 */
[----:B------:R-:W-:-:S04]  /*7f70*/  SEL R14, R14, RZ, !P1 ;  /* 0x000000ff0e0e7207 */ /* 0x000fc80004800000 */
[----:B------:R-:W-:-:S03]  /*7f80*/  PRMT R16, R14, 0x7610, R16 ;  /* 0x000076100e107816 */ /* 0x000fc60000000010 */
[----:B------:R-:W-:Y:S05]  /*7f90*/  @!P0 BRA `(.L_x_80) ;  /* 0x0000000000448947 */ /* 0x000fea0003800000 */
[----:B------:R-:W-:Y:S01]  /*7fa0*/  UIMAD UR5, UR22, 0x14, UR36 ;  /* 0x00000014160578a4 */ /* 0x000fe2000f8e0224 */
[----:B------:R-:W-:-:S04]  /*7fb0*/  SEL R17, RZ, 0x1, !P2 ;  /* 0x00000001ff117807 */ /* 0x000fc80005000000 */
[----:B------:R-:W-:-:S04]  /*7fc0*/  PRMT R17, R17, 0x5410, R16 ;  /* 0x0000541011117816 */ /* 0x000fc80000000010 */
        /* <DEDUP_REMOVED lines=10> */
[----:B----4-:R-:W4:Y:S01]  /*8070*/  FENCE.VIEW.ASYNC.S ;  /* 0x00000000000073c6 */ /* 0x010f220000000000 */
[----:B------:R-:W-:Y:S05]  /*8080*/  BRA.U !UP0, `(.L_x_81) ;  /* 0x0000000108047547 */ /* 0x000fea000b800000 */
[----:B------:R-:W-:Y:S05]  /*8090*/  BPT.TRAP 0x1 ;  /* 0x000000040000795c */ /* 0x000fea0000300000 */
.L_x_81:
[----:B----4-:R-:W-:Y:S01]  /*80a0*/  SYNCS.ARRIVE.TRANS64.A1T0 RZ, [UR4+0x70], RZ ;  /* 0x000070ffffff79a7 */ /* 0x010fe20008100004 */
.L_x_80:
[----:B------:R-:W-:Y:S05]  /*80b0*/  BSYNC.RECONVERGENT B0 ;  /* 0x0000000000007941 */ /* 0x000fea0003800200 */
.L_x_79:
[----:B------:R-:W-:Y:S01]  /*80c0*/  UIADD3 UR22, UPT, UPT, UR22, 0x1, URZ ;  /* 0x0000000116167890 */ /* 0x000fe2000fffe0ff */
[----:B------:R-:W-:Y:S02]  /*80d0*/  VIADD R15, R15, 0x1 ;  /* 0x000000010f0f7836 */ /* 0x000fe40000000000 */
[----:B------:R-:W-:Y:S01]  /*80e0*/  IMAD.MOV.U32 R14, RZ, RZ, R21 ;  /* 0x000000ffff0e7224 */ /* 0x000fe200078e0015 */
[----:B------:R-:W-:Y:S02]  /*80f0*/  UISETP.NE.AND UP0, UPT, UR22, 0x8, UPT ;  /* 0x000000081600788c */ /* 0x000fe4000bf05270 */
[----:B------:R-:W-:Y:S02]  /*8100*/  ISETP.NE.AND P0, PT, R15, 0x4, PT ;  /* 0x000000040f00780c */ /* 0x000fe40003f05270 */
[----:B------:R-:W-:Y:S02]  /*8110*/  USEL UR4, URZ, 0x1, UP0 ;  /* 0x00000001ff047887 */ /* 0x000fe40008000000 */
[----:B------:R-:W-:-:S04]  /*8120*/  USEL UR22, UR22, URZ, UP0 ;  /* 0x000000ff16167287 */ /* 0x000fc80008000000 */
[----:B------:R-:W-:-:S05]  /*8130*/  LOP3.LUT R0, R0, UR4, RZ, 0x3c, !PT ;  /* 0x0000000400007c12 */ /* 0x000fca000f8e3cff */
[----:B------:R-:W-:Y:S05]  /*8140*/  @!P0 EXIT ;  /* 0x000000000000894d */ /* 0x000fea0003800000 */
[----:B------:R-:W-:Y:S05]  /*8150*/  BRA `(.L_x_82) ;  /* 0xffffffe400187947 */ /* 0x000fea000383ffff */
.L_x_49:
[----:B------:R-:W-:-:S09]  /*8160*/  UISETP.NE.AND UP0, UPT, UR37, 0x3, UPT ;  /* 0x000000032500788c */ /* 0x000fd2000bf05270 */
[----:B------:R-:W-:Y:S05]  /*8170*/  BRA.U UP0, `(.L_x_83) ;  /* 0x0000001100cc7547 */ /* 0x000fea000b800000 */
[----:B------:R-:W-:-:S08]  /*8180*/  NOP ;  /* 0x0000000000007918 */ /* 0x000fd00000000000 */
[----:B-12--5:R-:W1:-:S00]  /*8190*/  USETMAXREG.DEALLOC.CTAPOOL 0x88 ;  /* 0x00000088000079c8 */ /* 0x026e4000080e0500 */
[----:B-1----:R-:W1:Y:S01]  /*81a0*/  LDC.64 R22, c[0x0][0x390] ;  /* 0x0000e400ff167b82 */ /* 0x002e620000000a00 */
[----:B------:R-:W-:Y:S02]  /*81b0*/  HFMA2 R20, -RZ, RZ, 0, 0 ;  /* 0x00000000ff147431 */ /* 0x000fe400000001ff */
[----:B------:R-:W-:Y:S01]  /*81c0*/  IMAD.MOV.U32 R21, RZ, RZ, 0x1 ;  /* 0x00000001ff157424 */ /* 0x000fe200078e00ff */
[----:B------:R-:W-:Y:S01]  /*81d0*/  PRMT R4, RZ, 0x7610, R4 ;  /* 0x00007610ff047816 */ /* 0x000fe20000000004 */
[----:B------:R-:W2:Y:S03]  /*81e0*/  LDCU UR26, c[0x0][0x880] ;  /* 0x00011000ff1a77ac */ /* 0x000ea60008000800 */
[----:B------:R-:W3:Y:S01]  /*81f0*/  LDC.64 R10, c[0x0][0xb08] ;  /* 0x0002c200ff0a7b82 */ /* 0x000ee20000000a00 */
[----:B------:R-:W4:Y:S01]  /*8200*/  LDCU.64 UR6, c[0x0][0x888] ;  /* 0x00011100ff0677ac */ /* 0x000f220008000a00 */
[----:B------:R-:W-:-:S02]  /*8210*/  USEL UR25, URZ, 0x1, UP4 ;  /* 0x00000001ff197887 */ /* 0x000fc4000a000000 */
[----:B------:R-:W-:-:S04]  /*8220*/  UPLOP3.LUT UP1, UPT, UPT, UPT, UPT, 0x40, 0x4 ;  /* 0x000000000004789c */ /* 0x000fc80003f2e870 */
[----:B------:R-:W1:Y:S01]  /*8230*/  LDC.64 R8, c[0x0][0xb10] ;  /* 0x0002c400ff087b82 */ /* 0x000e620000000a00 */
[----:B------:R-:W-:-:S07]  /*8240*/  UMOV UR5, URZ ;  /* 0x000000ff00057c82 */ /* 0x000fce0008000000 */
[----:B--2---:R-:W1:Y:S02]  /*8250*/  LDC.64 R2, c[0x0][0x890] ;  /* 0x00022400ff027b82 */ /* 0x004e640000000a00 */
.L_x_117:
[----:B--2---:R-:W-:Y:S04]  /*8260*/  LOP3.LUT R0, R4, 0xffff, RZ, 0xc0, !PT ;  /* 0x0000ffff04007812 */ /* 0x004fe800078ec0ff */
[----:B------:R-:W-:Y:S04]  /*8270*/  SHF.R.U32.HI R0, RZ, 0x1, R0 ;  /* 0x00000001ff007819 */ /* 0x000fe80000011600 */
[----:B------:R-:W-:Y:S05]  /*8280*/  LOP3.LUT R0, R0, 0xffff, RZ, 0xc0, !PT ;  /* 0x0000ffff00007812 */ /* 0x000fea00078ec0ff */
[----:B------:R-:W-:Y:S05]  /*8290*/  IMAD R0, R0, 0x4925, RZ ;  /* 0x0000492500007824 */ /* 0x000fea00078e02ff */
[----:B------:R-:W-:Y:S04]  /*82a0*/  SHF.R.U32.HI R0, RZ, 0x11, R0 ;  /* 0x00000011ff007819 */ /* 0x000fe80000011600 */
[----:B------:R-:W-:Y:S05]  /*82b0*/  PRMT R0, R0, 0x9910, RZ ;  /* 0x0000991000007816 */ /* 0x000fea00000000ff */
[----:B------:R-:W-:Y:S04]  /*82c0*/  IMAD R0, R0, 0xe, RZ ;  /* 0x0000000e00007824 */ /* 0x000fe800078e02ff */
[----:B------:R-:W-:Y:S05]  /*82d0*/  IMAD.MOV R0, RZ, RZ, -R0 ;  /* 0x000000ffff007224 */ /* 0x000fea00078e0a00 */
[----:B------:R-:W-:Y:S05]  /*82e0*/  PRMT R5, R0, 0x7710, RZ ;  /* 0x0000771000057816 */ /* 0x000fea00000000ff */
[----:B------:R-:W-:Y:S05]  /*82f0*/  IMAD.IADD R5, R5, 0x1, R4 ;  /* 0x0000000105057824 */ /* 0x000fea00078e0204 */
[----:B------:R-:W-:Y:S11]  /*8300*/  R2UR UR4, R5 ;  /* 0x00000000050472ca */ /* 0x000ff600000e0000 */
[----:B------:R-:W-:Y:S02]  /*8310*/  @!UPT UIADD3 URZ, UPT, UPT, URZ, URZ, URZ ;  /* 0x000000fffffff290 */ /* 0x000fe4000fffe0ff */
[----:B------:R-:W-:Y:S06]  /*8320*/  ULOP3.LUT UR4, UR4, 0xffff, URZ, 0xc0, !UPT ;  /* 0x0000ffff04047892 */ /* 0x000fec000f8ec0ff */
[----:B------:R-:W-:Y:S02]  /*8330*/  IMAD.U32 R4, RZ, RZ, UR4 ;  /* 0x00000004ff047e24 */ /* 0x000fe4000f8e00ff */
[----:B------:R-:W-:Y:S03]  /*8340*/  IMAD.U32 R0, RZ, RZ, UR4 ;  /* 0x00000004ff007e24 */ /* 0x000fe6000f8e00ff */
[----:B------:R-:W-:Y:S04]  /*8350*/  LEA R4, P0, R4, UR22, 0x7 ;  /* 0x0000001604047c11 */ /* 0x000fe8000f8038ff */
[----:B------:R-:W-:Y:S02]  /*8360*/  LEA.HI.X R5, R0, UR23, RZ, 0x7, P0 ;  /* 0x0000001700057c11 */ /* 0x000fe400080f3cff */
[----:B------:R-:W-:Y:S02]  /*8370*/  R2UR UR28, R4 ;  /* 0x00000000041c72ca */ /* 0x000fe400000e0000 */
[----:B------:R-:W-:Y:S01]  /*8380*/  R2UR UR29, R5 ;  /* 0x00000000051d72ca */ /* 0x000fe200000e0000 */
[----:B------:R-:W-:Y:S03]  /*8390*/  @!UPT UIADD3 URZ, UPT, UPT, URZ, URZ, URZ ;  /* 0x000000fffffff290 */ /* 0x000fe6000fffe0ff */
[----:B------:R-:W-:Y:S11]  /*83a0*/  BRA.U UP1, `(.L_x_84) ;  /* 0x0000000501107547 */ /* 0x000ff6000b800000 */
[----:B------:R-:W2:Y:S01]  /*83b0*/  S2R R0, SR_LANEID ;  /* 0x0000000000007919 */ /* 0x000ea20000000000 */
[----:B------:R-:W-:Y:S02]  /*83c0*/  MOV R4, 0x400 ;  /* 0x0000040000047802 */ /* 0x000fe40000000f00 */
[----:B------:R-:W-:Y:S01]  /*83d0*/  ELECT P0, URZ, PT ;  /* 0x0000000000ff782f */ /* 0x000fe20003800000 */
[----:B------:R-:W-:Y:S01]  /*83e0*/  BSSY.RECONVERGENT B0, `(.L_x_85) ;  /* 0x0000037000007945 */ /* 0x000fe20003800200 */
[----:B------:R-:W5:Y:S02]  /*83f0*/  S2R R19, SR_CgaCtaId ;  /* 0x0000000000137919 */ /* 0x000f640000008800 */
[----:B-----5:R-:W-:Y:S01]  /*8400*/  LEA R19, R19, R4, 0x18 ;  /* 0x0000000413137211 */ /* 0x020fe200078ec0ff */
[----:B--2---:R-:W-:Y:S05]  /*8410*/  IMAD.SHL.U32 R0, R0, 0x4, RZ ;  /* 0x0000000400007824 */ /* 0x004fea00078e00ff */
[----:B------:R-:W-:Y:S03]  /*8420*/  IADD3 R18, PT, PT, R0, 0x380, R19 ;  /* 0x0000038000127810 */ /* 0x000fe60007ffe013 */
[----:B------:R-:W-:Y:S05]  /*8430*/  @!P0 BRA `(.L_x_86) ;  /* 0x0000000000c48947 */ /* 0x000fea0003800000 */
[----:B-1----:R-:W-:Y:S01]  /*8440*/  ISETP.NE.U32.AND P0, PT, R8, RZ, PT ;  /* 0x000000ff0800720c */ /* 0x002fe20003f05070 */
[----:B------:R-:W-:Y:S01]  /*8450*/  IMAD.WIDE R12, R17, 0xc, R22 ;  /* 0x0000000c110c7825 */ /* 0x000fe200078e0216 */
[----:B---3--:R-:W-:Y:S01]  /*8460*/  ISETP.NE.U32.AND P1, PT, R10, RZ, PT ;  /* 0x000000ff0a00720c */ /* 0x008fe20003f25070 */
[----:B------:R-:W1:Y:S01]  /*8470*/  S2UR UR4, SR_CgaCtaId ;  /* 0x00000000000479c3 */ /* 0x000e620000008800 */
[----:B------:R-:W-:Y:S01]  /*8480*/  ISETP.NE.AND.EX P0, PT, R9, RZ, PT, P0 ;  /* 0x000000ff0900720c */ /* 0x000fe20003f05300 */
[----:B------:R-:W-:Y:S01]  /*8490*/  UMOV UR8, 0x400 ;  /* 0x0000040000087882 */ /* 0x000fe20000000000 */
[----:B------:R-:W2:Y:S01]  /*84a0*/  LDG.E R28, desc[UR50][R12.64] ;  /* 0x000000320c1c7981 */ /* 0x000ea2000c1e1900 */
[----:B------:R-:W-:Y:S10]  /*84b0*/  ISETP.NE.AND.EX P1, PT, R11, RZ, PT, P1 ;  /* 0x000000ff0b00720c */ /* 0x000ff40003f25310 */
[----:B------:R-:W3:Y:S08]  /*84c0*/  @P0 LDC.64 R4, c[0x0][0xb10] ;  /* 0x0002c400ff040b82 */ /* 0x000ef00000000a00 */
[----:B------:R-:W5:Y:S01]  /*84d0*/  @P1 LDC.64 R6, c[0x0][0xb08] ;  /* 0x0002c200ff061b82 */ /* 0x000f620000000a00 */
[----:B--2---:R-:W-:Y:S01]  /*84e0*/  SHF.R.S32.HI R29, RZ, 0x1f, R28 ;  /* 0x0000001fff1d7819 */ /* 0x004fe2000001141c */
[C---:B---3--:R-:W-:Y:S01]  /*84f0*/  @P0 IMAD.WIDE R4, R17.reuse, 0x8, R4 ;  /* 0x0000000811040825 */ /* 0x048fe200078e0204 */
[----:B-1----:R-:W-:Y:S03]  /*8500*/  ULEA UR4, UR4, UR8, 0x18 ;  /* 0x0000000804047291 */ /* 0x002fe6000f8ec0ff */
[----:B-----5:R-:W-:Y:S01]  /*8510*/  @P1 IMAD.WIDE R6, R17, 0x8, R6 ;  /* 0x0000000811061825 */ /* 0x020fe200078e0206 */
[----:B------:R-:W2:Y:S01]  /*8520*/  @P0 LDG.E.64 R30, desc[UR50][R4.64] ;  /* 0x00000032041e0981 */ /* 0x000ea2000c1e1b00 */
[----:B------:R-:W-:Y:S03]  /*8530*/  UIADD3 UR8, UPT, UPT, UR4, 0x380, URZ ;  /* 0x0000038004087890 */ /* 0x000fe6000fffe0ff */
[----:B------:R1:W3:Y:S04]  /*8540*/  @P1 LDG.E.64 R26, desc[UR50][R6.64] ;  /* 0x00000032061a1981 */ /* 0x0002e8000c1e1b00 */
[----:B------:R-:W-:Y:S04]  /*8550*/  STS [UR4+0x3b0], RZ ;  /* 0x0003b0ffff007988 */ /* 0x000fe80008000804 */
[----:B------:R5:W4:Y:S04]  /*8560*/  LDG.E R5, desc[UR50][R12.64+0x4] ;  /* 0x000004320c057981 */ /* 0x000b28000c1e1900 */
[----:B-1----:R-:W1:Y:S01]  /*8570*/  LDS R7, [UR4+0x39c] ;  /* 0x00039c04ff077984 */ /* 0x002e620008000800 */
[----:B------:R-:W-:Y:S05]  /*8580*/  IMAD.U32 R6, RZ, RZ, UR8 ;  /* 0x00000008ff067e24 */ /* 0x000fea000f8e00ff */
[----:B-----5:R-:W-:Y:S05]  /*8590*/  SHF.R.U64 R12, R6, 0x4, RZ ;  /* 0x00000004060c7819 */ /* 0x020fea00000012ff */
[----:B------:R-:W-:Y:S04]  /*85a0*/  STS [UR4+0x390], R12 ;  /* 0x0003900cff007988 */ /* 0x000fe80008000804 */
[----:B------:R-:W-:Y:S01]  /*85b0*/  STS [UR4+0x394], R12 ;  /* 0x0003940cff007988 */ /* 0x000fe20008000804 */
[----:B------:R-:W-:Y:S02]  /*85c0*/  @!P0 IMAD.MOV.U32 R30, RZ, RZ, R28 ;  /* 0x000000ffff1e8224 */ /* 0x000fe400078e001c */
[----:B------:R-:W-:Y:S01]  /*85d0*/  @!P0 IMAD.MOV.U32 R31, RZ, RZ, R29 ;  /* 0x000000ffff1f8224 */ /* 0x000fe200078e001d */
[----:B---3--:R-:W-:Y:S04]  /*85e0*/  @P1 STS.64 [UR4+0x380], R26 ;  /* 0x0003801aff001988 */ /* 0x008fe80008000a04 */
[----:B--2---:R-:W-:Y:S04]  /*85f0*/  SHF.L.U64.HI R16, R30, 0x1, R31 ;  /* 0x000000011e107819 */ /* 0x004fe8000001021f */
[----:B------:R-:W-:Y:S04]  /*8600*/  LOP3.LUT R16, R16, 0x1fffffff, RZ, 0xc0, !PT ;  /* 0x1fffffff10107812 */ /* 0x000fe800078ec0ff */
[----:B------:R-:W-:Y:S04]  /*8610*/  SHF.R.U32.HI R4, RZ, 0x4, R16 ;  /* 0x00000004ff047819 */ /* 0x000fe80000011610 */
[----:B-1----:R-:W-:Y:S02]  /*8620*/  LOP3.LUT R25, R7, 0xf, R4, 0xb8, !PT ;  /* 0x0000000f07197812 */ /* 0x002fe400078eb804 */
[----:B------:R-:W-:Y:S03]  /*8630*/  CS2R R6, SRZ ;  /* 0x0000000000067805 */ /* 0x000fe6000001ff00 */
[----:B------:R1:W-:Y:S01]  /*8640*/  STS [UR4+0x39c], R25 ;  /* 0x00039c19ff007988 */ /* 0x0003e20008000804 */
[----:B----4-:R-:W-:Y:S03]  /*8650*/  VIADD R5, R5, 0xffffffff ;  /* 0xffffffff05057836 */ /* 0x010fe60000000000 */
[----:B------:R-:W2:Y:S01]  /*8660*/  LDS R4, [UR4+0x39c] ;  /* 0x00039c04ff047984 */ /* 0x000ea20008000800 */
[----:B-1----:R-:W-:Y:S05]  /*8670*/  IMAD.SHL.U32 R25, R30, 0x2, RZ ;  /* 0x000000021e197824 */ /* 0x002fea00078e00ff */
[----:B------:R-:W-:Y:S04]  /*8680*/  LOP3.LUT R25, R25, 0xfffffffe, RZ, 0xc0, !PT ;  /* 0xfffffffe19197812 */ /* 0x000fe800078ec0ff */
[----:B------:R-:W-:Y:S05]  /*8690*/  SHF.R.U64 R16, R25, 0x4, R16 ;  /* 0x0000000419107819 */ /* 0x000fea0000001210 */
[----:B------:R-:W-:Y:S01]  /*86a0*/  STS [UR4+0x38c], R16 ;  /* 0x00038c10ff007988 */ /* 0x000fe20008000804 */
[----:B--2---:R-:W-:Y:S05]  /*86b0*/  LOP3.LUT R32, R4, 0xf0, RZ, 0xb8, !PT ;  /* 0x000000f004207812 */ /* 0x004fea00078eb8ff */
[----:B------:R-:W-:Y:S04]  /*86c0*/  STS [UR4+0x39c], R32 ;  /* 0x00039c20ff007988 */ /* 0x000fe80008000804 */
[----:B------:R-:W1:Y:S02]  /*86d0*/  LDS R4, [UR4+0x39c] ;  /* 0x00039c04ff047984 */ /* 0x000e640008000800 */
[----:B-1----:R-:W-:Y:S01]  /*86e0*/  LOP3.LUT R13, R4, 0xf00, RZ, 0xb8, !PT ;  /* 0x00000f00040d7812 */ /* 0x002fe200078eb8ff */
[----:B------:R-:W-:Y:S04]  /*86f0*/  VIADD R4, R28, 0xffffffff ;  /* 0xffffffff1c047836 */ /* 0x000fe80000000000 */
[----:B------:R-:W-:Y:S04]  /*8700*/  STS.64 [UR4+0x398], R12 ;  /* 0x0003980cff007988 */ /* 0x000fe80008000a04 */
[----:B------:R-:W1:Y:S04]  /*8710*/  LDS R24, [UR4+0x39c] ;  /* 0x00039c04ff187984 */ /* 0x000e680008000800 */
[----:B------:R2:W-:Y:S01]  /*8720*/  STS.128 [UR4+0x3a0], R4 ;  /* 0x0003a004ff007988 */ /* 0x0005e20008000c04 */
[----:B-1----:R-:W-:Y:S05]  /*8730*/  LOP3.LUT R24, R24, 0xf000, RZ, 0xb8, !PT ;  /* 0x0000f00018187812 */ /* 0x002fea00078eb8ff */
[----:B------:R2:W-:Y:S02]  /*8740*/  STS [UR4+0x39c], R24 ;  /* 0x00039c18ff007988 */ /* 0x0005e40008000804 */
.L_x_86:
[----:B----4-:R-:W-:Y:S05]  /*8750*/  BSYNC.RECONVERGENT B0 ;  /* 0x0000000000007941 */ /* 0x010fea0003800200 */
.L_x_85:
[----:B------:R-:W-:Y:S01]  /*8760*/  NOP ;  /* 0x0000000000007918 */ /* 0x000fe20000000000 */
[----:B------:R-:W4:Y:S01]  /*8770*/  LDS R18, [R18] ;  /* 0x0000000012127984 */ /* 0x000f220000000800 */
[----:B--2---:R-:W-:Y:S01]  /*8780*/  IADD3 R4, P0, PT, R0, UR28, RZ ;  /* 0x0000001c00047c10 */ /* 0x004fe2000ff1e0ff */
[----:B------:R-:W-:Y:S04]  /*8790*/  IMAD.U32 R0, RZ, RZ, UR25 ;  /* 0x00000019ff007e24 */ /* 0x000fe8000f8e00ff */
[----:B------:R-:W-:Y:S01]  /*87a0*/  IMAD.X R5, RZ, RZ, UR29, P0 ;  /* 0x0000001dff057e24 */ /* 0x000fe200080e06ff */
[----:B------:R-:W-:Y:S04]  /*87b0*/  SHF.L.U32 R6, R0, 0x1f, RZ ;  /* 0x0000001f00067819 */ /* 0x000fe800000006ff */
[----:B----4-:R2:W4:Y:S02]  /*87c0*/  ATOMG.E.EXCH.STRONG.GPU PT, RZ, [R4], R18 ;  /* 0x0000001204ff73a8 */ /* 0x01052400041ee100 */
[----:B----4-:R-:W4:Y:S02]  /*87d0*/  SYNCS.PHASECHK.TRANS64.TRYWAIT P0, [R19+URZ+0x68], R6 ;  /* 0x00006806130075a7 */ /* 0x010f2400080011ff */
[----:B--2-4-:R-:W-:Y:S05]  /*87e0*/  @!P0 BRA `(.L_x_87) ;  /* 0x0000008800d08947 */ /* 0x014fea0003800000 */
.L_x_84:
[----:B-1----:R-:W-:Y:S04]  /*87f0*/  ISETP.NE.U32.AND P0, PT, R2, RZ, PT ;  /* 0x000000ff0200720c */ /* 0x002fe80003f05070 */
[----:B------:R-:W-:Y:S11]  /*8800*/  ISETP.NE.AND.EX P0, PT, R3, RZ, PT, P0 ;  /* 0x000000ff0300720c */ /* 0x000ff60003f05300 */
[----:B------:R-:W-:Y:S02]  /*8810*/  @!UPT UIADD3 URZ, UPT, UPT, URZ, URZ, URZ ;  /* 0x000000fffffff290 */ /* 0x000fe4000fffe0ff */
[----:B------:R-:W1:Y:S02]  /*8820*/  @P0 LDC.64 R4, c[0x0][0x890] ;  /* 0x00022400ff040b82 */ /* 0x000e640000000a00 */
[----:B-1----:R-:W-:Y:S01]  /*8830*/  @P0 IMAD.WIDE R4, R17, 0x8, R4 ;  /* 0x0000000811040825 */ /* 0x002fe200078e0204 */
[----:B------:R-:W-:Y:S06]  /*8840*/  BRA.U UP1, `(.L_x_88) ;  /* 0x0000000101107547 */ /* 0x000fec000b800000 */
[----:B------:R-:W-:Y:S04]  /*8850*/  DEPBAR {5,4,3,2,1,0} ;  /* 0x0000003f0000791a */ /* 0x000fe80000000000 */
[----:B------:R-:W1:Y:S02]  /*8860*/  CCTL.E.C.LDCU.IV.DEEP [UR28] ;  /* 0x000000001c007540 */ /* 0x000e640009c08000 */
[----:B-1----:R1:W-:Y:S01]  /*8870*/  UTMACCTL.IV [UR28] ;  /* 0x000000001c0079b9 */ /* 0x0023e20008000000 */
[----:B------:R-:W-:Y:S01]  /*8880*/  NOP ;  /* 0x0000000000007918 */ /* 0x000fe20000000000 */
.L_x_88:
[----:B------:R-:W5:Y:S01]  /*8890*/  @P0 LDG.E.64 R4, desc[UR50][R4.64] ;  /* 0x0000003204040981 */ /* 0x000f62000c1e1b00 */
[----:B------:R-:W-:Y:S02]  /*88a0*/  R2UR UR18, R15 ;  /* 0x000000000f1272ca */ /* 0x000fe400000e0000 */
[----:B------:R-:W-:Y:S01]  /*88b0*/  R2UR UR19, R14 ;  /* 0x000000000e1372ca */ /* 0x000fe200000e0000 */
[----:B-----5:R-:W5:Y:S02]  /*88c0*/  @P0 LD.E R0, desc[UR50][R4.64] ;  /* 0x0000003204000980 */ /* 0x020f64000c101900 */
[----:B-----5:R-:W-:Y:S01]  /*88d0*/  @P0 FSETP.NEU.AND P1, PT, R0, RZ, PT ;  /* 0x000000ff0000020b */ /* 0x020fe20003f2d000 */
[----:B------:R-:W-:Y:S01]  /*88e0*/  @!UPT UIADD3 URZ, UPT, UPT, URZ, URZ, URZ ;  /* 0x000000fffffff290 */ /* 0x000fe2000fffe0ff */
[----:B------:R-:W-:Y:S11]  /*88f0*/  @P0 BRA `(.L_x_89) ;  /* 0x00000000002c0947 */ /* 0x000ff60003800000 */
[----:B----4-:R-:W-:Y:S02]  /*8900*/  ISETP.NE.U32.AND P0, PT, RZ, UR6, PT ;  /* 0x00000006ff007c0c */ /* 0x010fe4000bf05070 */
[----:B------:R-:W-:Y:S02]  /*8910*/  FSETP.NEU.AND P1, PT, RZ, UR26, PT ;  /* 0x0000001aff007c0b */ /* 0x000fe4000bf2d000 */
[----:B------:R-:W-:Y:S11]  /*8920*/  ISETP.NE.AND.EX P0, PT, RZ, UR7, PT, P0 ;  /* 0x00000007ff007c0c */ /* 0x000ff6000bf05300 */
[----:B------:R-:W-:Y:S02]  /*8930*/  @!UPT UIADD3 URZ, UPT, UPT, URZ, URZ, URZ ;  /* 0x000000fffffff290 */ /* 0x000fe4000fffe0ff */
[----:B------:R-:W4:Y:S08]  /*8940*/  @P0 LDC R0, c[0x0][0x898] ;  /* 0x00022600ff000b82 */ /* 0x000f300000000800 */
[----:B------:R-:W5:Y:S01]  /*8950*/  @P0 LDC.64 R4, c[0x0][0x888] ;  /* 0x00022200ff040b82 */ /* 0x000f620000000a00 */
[----:B----4-:R-:W-:Y:S04]  /*8960*/  @P0 IMAD R17, R17, R0, RZ ;  /* 0x0000000011110224 */ /* 0x010fe800078e02ff */
[----:B-----5:R-:W-:Y:S06]  /*8970*/  @P0 IMAD.WIDE R4, R17, 0x4, R4 ;  /* 0x0000000411040825 */ /* 0x020fec00078e0204 */
[----:B------:R-:W4:Y:S02]  /*8980*/  @P0 LDG.E R4, desc[UR50][R4.64] ;  /* 0x0000003204040981 */ /* 0x000f24000c1e1900 */
[----:B----4-:R-:W-:Y:S11]  /*8990*/  @P0 FSETP.NEU.AND P1, PT, R4, RZ, PT ;  /* 0x000000ff0400020b */ /* 0x010ff60003f2d000 */
[----:B------:R-:W-:Y:S02]  /*89a0*/  @!UPT UIADD3 URZ, UPT, UPT, URZ, URZ, URZ ;  /* 0x000000fffffff290 */ /* 0x000fe4000fffe0ff */
.L_x_89:
[----:B------:R-:W-:Y:S01]  /*89b0*/  UISETP.NE.AND UP0, UPT, UR20, 0x4, UPT ;  /* 0x000000041400788c */ /* 0x000fe2000bf05270 */
[----:B------:R-:W-:Y:S01]  /*89c0*/  ELECT P0, URZ, PT ;  /* 0x0000000000ff782f */ /* 0x000fe20003800000 */
[----:B------:R-:W-:Y:S02]  /*89d0*/  USHF.L.U32 UR18, UR18, 0x7, URZ ;  /* 0x0000000712127899 */ /* 0x000fe400080006ff */
[----:B------:R-:W-:Y:S01]  /*89e0*/  USHF.L.U32 UR19, UR19, 0x7, URZ ;  /* 0x0000000713137899 */ /* 0x000fe200080006ff */
[----:B------:R-:W-:Y:S04]  /*89f0*/  PLOP3.LUT P1, PT, P1, P0, PT, 0x80, 0x8 ;  /* 0x000000000008781c */ /* 0x000fe80000f21070 */
[----:B------:R-:W-:Y:S09]  /*8a00*/  BRA.U UP0, `(.L_x_90) ;  /* 0x0000000100047547 */ /* 0x000ff2000b800000 */
[----:B-1--4-:R-:W-:Y:S05]  /*8a10*/  BPT.TRAP 0x1 ;  /* 0x000000040000795c */ /* 0x012fea0000300000 */
.L_x_90:
[----:B------:R-:W5:Y:S01]  /*8a20*/  S2UR UR24, SR_CgaCtaId ;  /* 0x00000000001879c3 */ /* 0x000f620000008800 */
[----:B------:R-:W-:Y:S01]  /*8a30*/  UMOV UR21, 0x400 ;  /* 0x0000040000157882 */ /* 0x000fe20000000000 */
[----:B------:R-:W-:Y:S01]  /*8a40*/  SHF.L.U32 R5, R21, 0x1f, RZ ;  /* 0x0000001f15057819 */ /* 0x000fe200000006ff */
[----:B-----5:R-:W-:Y:S09]  /*8a50*/  ULEA UR21, UR24, UR21, 0x18 ;  /* 0x0000001518157291 */ /* 0x020ff2000f8ec0ff */
[----:B------:R-:W5:Y:S02]  /*8a60*/  SYNCS.PHASECHK.TRANS64.TRYWAIT P0, [UR21+0x40], R5 ;  /* 0x00004005ff0075a7 */ /* 0x000f640008001115 */
[----:B-----5:R-:W-:Y:S05]  /*8a70*/  @!P0 BRA `(.L_x_91) ;  /* 0x0000008800408947 */ /* 0x020fea0003800000 */
.L_x_235:
[----:B------:R-:W-:Y:S04]  /*8a80*/  BSSY.RECONVERGENT B0, `(.L_x_92) ;  /* 0x0000011000007945 */ /* 0x000fe80003800200 */
[----:B------:R-:W-:Y:S05]  /*8a90*/  @!P1 BRA `(.L_x_93) ;  /* 0x00000000003c9947 */ /* 0x000fea0003800000 */
[----:B------:R-:W-:Y:S02]  /*8aa0*/  UIADD3 UR17, UPT, UPT, UR21, 0x20, URZ ;  /* 0x0000002015117890 */ /* 0x000fe4000fffe0ff */
[----:B------:R-:W-:Y:S01]  /*8ab0*/  UIADD3 UR16, UPT, UPT, UR21, 0x1000, URZ ;  /* 0x0000100015107890 */ /* 0x000fe2000fffe0ff */
[----:B------:R-:W-:Y:S01]  /*8ac0*/  UMOV UR12, 0x0 ;  /* 0x00000000000c7882 */ /* 0x000fe20000000000 */
[----:B------:R-:W-:Y:S01]  /*8ad0*/  UMOV UR13, 0x10000000 ;  /* 0x10000000000d7882 */ /* 0x000fe20000000000 */
[----:B------:R-:W-:Y:S02]  /*8ae0*/  UIADD3 UR10, UPT, UPT, UR18, 0x40, URZ ;  /* 0x00000040120a7890 */ /* 0x000fe4000fffe0ff */
[----:B------:R-:W-:Y:S01]  /*8af0*/  UIADD3 UR8, UPT, UPT, UR21, 0x2000, URZ ;  /* 0x0000200015087890 */ /* 0x000fe2000fffe0ff */
[----:B------:R-:W-:Y:S03]  /*8b00*/  UMOV UR11, UR19 ;  /* 0x00000013000b7c82 */ /* 0x000fe60008000000 */
[----:B------:R1:W-:Y:S01]  /*8b10*/  UTMALDG.2D [UR16], [UR28], desc[UR12] ;  /* 0x00000c101c0075b4 */ /* 0x0003e20008009000 */
[----:B------:R-:W-:Y:S01]  /*8b20*/  UMOV UR9, UR17 ;  /* 0x0000001100097c82 */ /* 0x000fe20008000000 */
[----:B------:R-:W-:Y:S03]  /*8b30*/  UISETP.NE.AND UP0, UPT, UR20, 0x4, UPT ;  /* 0x000000041400788c */ /* 0x000fe6000bf05270 */
[----:B------:R1:W-:Y:S06]  /*8b40*/  UTMALDG.2D [UR8], [UR28], desc[UR12] ;  /* 0x00000c081c0075b4 */ /* 0x0003ec0008009000 */
[----:B-1----:R-:W-:Y:S05]  /*8b50*/  BRA.U UP0, `(.L_x_94) ;  /* 0x0000000100047547 */ /* 0x002fea000b800000 */
[----:B----4-:R-:W-:Y:S05]  /*8b60*/  BPT.TRAP 0x1 ;  /* 0x000000040000795c */ /* 0x010fea0000300000 */
.L_x_94:
[----:B------:R-:W-:Y:S04]  /*8b70*/  HFMA2 R0, -RZ, RZ, 0, 0.0078125 ;  /* 0x00002000ff007431 */ /* 0x000fe800000001ff */
[----:B------:R1:W-:Y:S03]  /*8b80*/  SYNCS.ARRIVE.TRANS64.RED.A0TR RZ, [UR21+0x20], R0 ;  /* 0x00002000ffff79a7 */ /* 0x0003e60008300415 */
.L_x_93:
[----:B-1--4-:R-:W-:Y:S05]  /*8b90*/  BSYNC.RECONVERGENT B0 ;  /* 0x0000000000007941 */ /* 0x012fea0003800200 */
.L_x_92:
[----:B------:R-:W-:Y:S09]  /*8ba0*/  UISETP.NE.AND UP0, UPT, UR20, 0x4, UPT ;  /* 0x000000041400788c */ /* 0x000ff2000bf05270 */
[----:B------:R-:W-:Y:S05]  /*8bb0*/  BRA.U UP0, `(.L_x_95) ;  /* 0x0000000100047547 */ /* 0x000fea000b800000 */
[----:B------:R-:W-:Y:S05]  /*8bc0*/  BPT.TRAP 0x1 ;  /* 0x000000040000795c */ /* 0x000fea0000300000 */
.L_x_95:
[----:B------:R-:W-:Y:S04]  /*8bd0*/  UIADD3 UR4, UPT, UPT, UR21, 0x20, URZ ;  /* 0x0000002015047890 */ /* 0x000fe8000fffe0ff */
[----:B------:R-:W-:Y:S09]  /*8be0*/  UPRMT UR4, UR24, 0x654, UR4 ;  /* 0x0000065418047896 */ /* 0x000ff20008000004 */
[----:B------:R-:W-:Y:S01]  /*8bf0*/  SYNCS.ARRIVE.TRANS64.RED.A1T0 RZ, [UR4], RZ ;  /* 0x000000ffffff79a7 */ /* 0x000fe20008100404 */
[----:B------:R-:W-:Y:S05]  /*8c00*/  BRA.U UP0, `(.L_x_96) ;  /* 0x0000000100047547 */ /* 0x000fea000b800000 */
[----:B------:R-:W-:Y:S05]  /*8c10*/  BPT.TRAP 0x1 ;  /* 0x000000040000795c */ /* 0x000fea0000300000 */
.L_x_96:
[----:B------:R-:W1:Y:S02]  /*8c20*/  SYNCS.PHASECHK.TRANS64.TRYWAIT P0, [UR21+0x48], R5 ;  /* 0x00004805ff0075a7 */ /* 0x000e640008001115 */
[----:B-1----:R-:W-:Y:S05]  /*8c30*/  @!P0 BRA `(.L_x_97) ;  /* 0x0000008400e88947 */ /* 0x002fea0003800000 */
.L_x_237:
[----:B------:R-:W-:Y:S04]  /*8c40*/  BSSY.RECONVERGENT B0, `(.L_x_98) ;  /* 0x0000012000007945 */ /* 0x000fe80003800200 */
[----:B------:R-:W-:Y:S05]  /*8c50*/  @!P1 BRA `(.L_x_99) ;  /* 0x0000000000409947 */ /* 0x000fea0003800000 */
[----:B------:R-:W-:Y:S02]  /*8c60*/  UIADD3 UR13, UPT, UPT, UR21, 0x28, URZ ;  /* 0x00000028150d7890 */ /* 0x000fe4000fffe0ff */
[----:B------:R-:W-:Y:S02]  /*8c70*/  UIADD3 UR15, UPT, UPT, UR19, 0x20, URZ ;  /* 0x00000020130f7890 */ /* 0x000fe4000fffe0ff */
[----:B------:R-:W-:Y:S01]  /*8c80*/  UIADD3 UR12, UPT, UPT, UR21, 0x3000, URZ ;  /* 0x00003000150c7890 */ /* 0x000fe2000fffe0ff */
[----:B------:R-:W-:Y:S01]  /*8c90*/  UMOV UR16, 0x0 ;  /* 0x0000000000107882 */ /* 0x000fe20000000000 */
[----:B------:R-:W-:Y:S01]  /*8ca0*/  UMOV UR17, 0x10000000 ;  /* 0x1000000000117882 */ /* 0x000fe20000000000 */
[----:B------:R-:W-:Y:S01]  /*8cb0*/  UMOV UR14, UR18 ;  /* 0x00000012000e7c82 */ /* 0x000fe20008000000 */
[----:B------:R-:W-:Y:S02]  /*8cc0*/  UIADD3 UR10, UPT, UPT, UR18, 0x40, URZ ;  /* 0x00000040120a7890 */ /* 0x000fe4000fffe0ff */
[----:B------:R-:W-:Y:S03]  /*8cd0*/  UIADD3 UR8, UPT, UPT, UR21, 0x4000, URZ ;  /* 0x0000400015087890 */ /* 0x000fe6000fffe0ff */
[----:B------:R4:W-:Y:S01]  /*8ce0*/  UTMALDG.2D [UR12], [UR28], desc[UR16] ;  /* 0x0000100c1c0075b4 */ /* 0x0009e20008009000 */
[----:B------:R-:W-:Y:S01]  /*8cf0*/  UMOV UR9, UR13 ;  /* 0x0000000d00097c82 */ /* 0x000fe20008000000 */
[----:B------:R-:W-:Y:S04]  /*8d00*/  UMOV UR11, UR15 ;  /* 0x0000000f000b7c82 */ /* 0x000fe80008000000 */
[----:B------:R4:W-:Y:S02]  /*8d10*/  UTMALDG.2D [UR8], [UR28], desc[UR16] ;  /* 0x000010081c0075b4 */ /* 0x0009e40008009000 */
[----:B----4-:R-:W-:Y:S05]  /*8d20*/  BRA.U UP0, `(.L_x_100) ;  /* 0x0000000100047547 */ /* 0x010fea000b800000 */
[----:B------:R-:W-:Y:S05]  /*8d30*/  BPT.TRAP 0x1 ;  /* 0x000000040000795c */ /* 0x000fea0000300000 */
.L_x_100:
[----:B-1----:R-:W-:Y:S04]  /*8d40*/  HFMA2 R0, -RZ, RZ, 0, 0.0078125 ;  /* 0x00002000ff007431 */ /* 0x002fe800000001ff */
[----:B------:R4:W-:Y:S03]  /*8d50*/  SYNCS.ARRIVE.TRANS64.RED.A0TR RZ, [UR21+0x28], R0 ;  /* 0x00002800ffff79a7 */ /* 0x0009e60008300415 */
.L_x_99:
[----:B------:R-:W-:Y:S05]  /*8d60*/  BSYNC.RECONVERGENT B0 ;  /* 0x0000000000007941 */ /* 0x000fea0003800200 */
.L_x_98:
[----:B------:R-:W-:Y:S05]  /*8d70*/  BRA.U UP0, `(.L_x_101) ;  /* 0x0000000100047547 */ /* 0x000fea000b800000 */
[----:B------:R-:W-:Y:S05]  /*8d80*/  BPT.TRAP 0x1 ;  /* 0x000000040000795c */ /* 0x000fea0000300000 */
.L_x_101:
[----:B------:R-:W-:Y:S04]  /*8d90*/  UIADD3 UR4, UPT, UPT, UR21, 0x28, URZ ;  /* 0x0000002815047890 */ /* 0x000fe8000fffe0ff */
[----:B------:R-:W-:Y:S09]  /*8da0*/  UPRMT UR4, UR24, 0x654, UR4 ;  /* 0x0000065418047896 */ /* 0x000ff20008000004 */
[----:B------:R-:W-:Y:S01]  /*8db0*/  SYNCS.ARRIVE.TRANS64.RED.A1T0 RZ, [UR4], RZ ;  /* 0x000000ffffff79a7 */ /* 0x000fe20008100404 */
[----:B------:R-:W-:Y:S05]  /*8dc0*/  BRA.U UP0, `(.L_x_102) ;  /* 0x0000000100047547 */ /* 0x000fea000b800000 */
[----:B------:R-:W-:Y:S05]  /*8dd0*/  BPT.TRAP 0x1 ;  /* 0x000000040000795c */ /* 0x000fea0000300000 */
.L_x_102:
[----:B------:R-:W5:Y:S02]  /*8de0*/  SYNCS.PHASECHK.TRANS64.TRYWAIT P0, [UR21+0x50], R5 ;  /* 0x00005005ff0075a7 */ /* 0x000f640008001115 */
[----:B-----5:R-:W-:Y:S05]  /*8df0*/  @!P0 BRA `(.L_x_103) ;  /* 0x0000008400908947 */ /* 0x020fea0003800000 */
.L_x_239:
        /* <DEDUP_REMOVED lines=14> */
[----:B-1----:R-:W-:Y:S05]  /*8ee0*/  BRA.U UP0, `(.L_x_106) ;  /* 0x0000000100047547 */ /* 0x002fea000b800000 */
[----:B------:R-:W-:Y:S05]  /*8ef0*/  BPT.TRAP 0x1 ;  /* 0x000000040000795c */ /* 0x000fea0000300000 */
.L_x_106:
[----:B----4-:R-:W-:Y:S04]  /*8f00*/  HFMA2 R0, -RZ, RZ, 0, 0.0078125 ;  /* 0x00002000ff007431 */ /* 0x010fe800000001ff */
[----:B------:R1:W-:Y:S03]  /*8f10*/  SYNCS.ARRIVE.TRANS64.RED.A0TR RZ, [UR21+0x30], R0 ;  /* 0x00003000ffff79a7 */ /* 0x0003e60008300415 */
.L_x_105:
[----:B------:R-:W-:Y:S05]  /*8f20*/  BSYNC.RECONVERGENT B0 ;  /* 0x0000000000007941 */ /* 0x000fea0003800200 */
.L_x_104:
[----:B------:R-:W-:Y:S05]  /*8f30*/  BRA.U UP0, `(.L_x_107) ;  /* 0x0000000100047547 */ /* 0x000fea000b800000 */
[----:B------:R-:W-:Y:S05]  /*8f40*/  BPT.TRAP 0x1 ;  /* 0x000000040000795c */ /* 0x000fea0000300000 */
.L_x_107:
[----:B------:R-:W-:Y:S04]  /*8f50*/  UIADD3 UR4, UPT, UPT, UR21, 0x30, URZ ;  /* 0x0000003015047890 */ /* 0x000fe8000fffe0ff */
[----:B------:R-:W-:Y:S09]  /*8f60*/  UPRMT UR4, UR24, 0x654, UR4 ;  /* 0x0000065418047896 */ /* 0x000ff20008000004 */
[----:B------:R-:W-:Y:S01]  /*8f70*/  SYNCS.ARRIVE.TRANS64.RED.A1T0 RZ, [UR4], RZ ;  /* 0x000000ffffff79a7 */ /* 0x000fe20008100404 */
[----:B------:R-:W-:Y:S05]  /*8f80*/  BRA.U UP0, `(.L_x_108) ;  /* 0x0000000100047547 */ /* 0x000fea000b800000 */
[----:B------:R-:W-:Y:S05]  /*8f90*/  BPT.TRAP 0x1 ;  /* 0x000000040000795c */ /* 0x000fea0000300000 */
.L_x_108:
[----:B------:R-:W5:Y:S02]  /*8fa0*/  SYNCS.PHASECHK.TRANS64.TRYWAIT P0, [UR21+0x58], R5 ;  /* 0x00005805ff0075a7 */ /* 0x000f640008001115 */
[----:B-----5:R-:W-:Y:S05]  /*8fb0*/  @!P0 BRA `(.L_x_109) ;  /* 0x0000008400388947 */ /* 0x020fea0003800000 */
.L_x_241:
        /* <DEDUP_REMOVED lines=16> */
.L_x_112:
[----:B----4-:R-:W-:Y:S04]  /*90c0*/  HFMA2 R0, -RZ, RZ, 0, 0.0078125 ;  /* 0x00002000ff007431 */ /* 0x010fe800000001ff */
[----:B------:R1:W-:Y:S03]  /*90d0*/  SYNCS.ARRIVE.TRANS64.RED.A0TR RZ, [UR21+0x38], R0 ;  /* 0x00003800ffff79a7 */ /* 0x0003e60008300415 */
.L_x_111:
[----:B------:R-:W-:Y:S05]  /*90e0*/  BSYNC.RECONVERGENT B0 ;  /* 0x0000000000007941 */ /* 0x000fea0003800200 */
.L_x_110:
[----:B------:R-:W-:Y:S05]  /*90f0*/  BRA.U UP0, `(.L_x_113) ;  /* 0x0000000100047547 */ /* 0x000fea000b800000 */
[----:B------:R-:W-:Y:S05]  /*9100*/  BPT.TRAP 0x1 ;  /* 0x000000040000795c */ /* 0x000fea0000300000 */
.L_x_113:
[----:B------:R-:W-:Y:S01]  /*9110*/  UIADD3 UR4, UPT, UPT, UR21, 0x38, URZ ;  /* 0x0000003815047890 */ /* 0x000fe2000fffe0ff */
[----:B------:R-:W-:Y:S01]  /*9120*/  LOP3.LUT R21, R21, 0x1, RZ, 0x3c, !PT ;  /* 0x0000000115157812 */ /* 0x000fe200078e3cff */
[----:B------:R-:W-:Y:S02]  /*9130*/  UISETP.NE.AND UP1, UPT, UR37, 0x8, UPT ;  /* 0x000000082500788c */ /* 0x000fe4000bf25270 */
[----:B------:R-:W-:Y:S09]  /*9140*/  UPRMT UR4, UR24, 0x654, UR4 ;  /* 0x0000065418047896 */ /* 0x000ff20008000004 */
[----:B------:R-:W-:Y:S01]  /*9150*/  SYNCS.ARRIVE.TRANS64.RED.A1T0 RZ, [UR4], RZ ;  /* 0x000000ffffff79a7 */ /* 0x000fe20008100404 */
[----:B------:R-:W-:Y:S05]  /*9160*/  BRA.U UP1, `(.L_x_114) ;  /* 0x0000000101047547 */ /* 0x000fea000b800000 */
[----:B------:R-:W-:Y:S05]  /*9170*/  BPT.TRAP 0x1 ;  /* 0x000000040000795c */ /* 0x000fea0000300000 */
.L_x_114:
[----:B------:R-:W-:Y:S01]  /*9180*/  ULEA UR8, UR5, UR21, 0x3 ;  /* 0x0000001505087291 */ /* 0x000fe2000f8e18ff */
[----:B-1----:R-:W-:Y:S08]  /*9190*/  SHF.L.U32 R5, R20, 0x1f, RZ ;  /* 0x0000001f14057819 */ /* 0x002ff000000006ff */
[----:B------:R-:W1:Y:S02]  /*91a0*/  SYNCS.PHASECHK.TRANS64.TRYWAIT P0, [UR8+0x150], R5 ;  /* 0x00015005ff0075a7 */ /* 0x000e640008001108 */
[----:B-1----:R-:W-:Y:S05]  /*91b0*/  @!P0 BRA `(.L_x_115) ;  /* 0x0000008000d08947 */ /* 0x002fea0003800000 */
.L_x_243:
[----:B------:R-:W-:Y:S09]  /*91c0*/  UIMAD UR4, UR5, 0x14, UR36 ;  /* 0x00000014050478a4 */ /* 0x000ff2000f8e0224 */
[----:B------:R-:W2:Y:S04]  /*91d0*/  LDS.U16 R4, [UR4+0x12] ;  /* 0x00001204ff047984 */ /* 0x000ea80008000400 */
[----:B------:R-:W2:Y:S04]  /*91e0*/  LDS R15, [UR4] ;  /* 0x00000004ff0f7984 */ /* 0x000ea80008000800 */
[----:B------:R-:W2:Y:S04]  /*91f0*/  LDS R14, [UR4+0x4] ;  /* 0x00000404ff0e7984 */ /* 0x000ea80008000800 */
[----:B------:R-:W2:Y:S04]  /*9200*/  LDS R17, [UR4+0x8] ;  /* 0x00000804ff117984 */ /* 0x000ea80008000800 */
[----:B-1--4-:R-:W1:Y:S01]  /*9210*/  LDS R0, [UR4+0xc] ;  /* 0x00000c04ff007984 */ /* 0x012e620008000800 */
[----:B------:R-:W-:Y:S01]  /*9220*/  @!PT LDS RZ, [RZ] ;  /* 0x00000000fffff984 */ /* 0x000fe20000000800 */
[----:B------:R-:W-:Y:S01]  /*9230*/  @!PT LDS RZ, [RZ] ;  /* 0x00000000fffff984 */ /* 0x000fe20000000800 */
[----:B------:R-:W-:Y:S01]  /*9240*/  @!PT LDS RZ, [RZ] ;  /* 0x00000000fffff984 */ /* 0x000fe20000000800 */
[----:B------:R-:W-:Y:S01]  /*9250*/  @!PT LDS RZ, [RZ] ;  /* 0x00000000fffff984 */ /* 0x000fe20000000800 */
[----:B------:R4:W-:Y:S06]  /*9260*/  MEMBAR.ALL.CTA ;  /* 0x0000000000007992 */ /* 0x0009ec0000008000 */
[----:B----4-:R-:W4:Y:S01]  /*9270*/  FENCE.VIEW.ASYNC.S ;  /* 0x00000000000073c6 */ /* 0x010f220000000000 */
[----:B------:R-:W-:Y:S05]  /*9280*/  BRA.U UP1, `(.L_x_116) ;  /* 0x0000000101047547 */ /* 0x000fea000b800000 */
[----:B------:R-:W-:Y:S05]  /*9290*/  BPT.TRAP 0x1 ;  /* 0x000000040000795c */ /* 0x000fea0000300000 */
.L_x_116:
[----:B------:R-:W-:Y:S01]  /*92a0*/  UIADD3 UR8, UPT, UPT, UR8, 0x190, URZ ;  /* 0x0000019008087890 */ /* 0x000fe2000fffe0ff */
[----:B-1----:R-:W-:Y:S03]  /*92b0*/  ISETP.NE.AND P0, PT, R0, RZ, PT ;  /* 0x000000ff0000720c */ /* 0x002fe60003f05270 */
[----:B------:R-:W-:Y:S09]  /*92c0*/  UPRMT UR8, UR24, 0x654, UR8 ;  /* 0x0000065418087896 */ /* 0x000ff20008000008 */
[----:B----4-:R-:W-:Y:S01]  /*92d0*/  SYNCS.ARRIVE.TRANS64.RED.A1T0 RZ, [UR8], RZ ;  /* 0x000000ffffff79a7 */ /* 0x010fe20008100408 */
[----:B------:R-:W-:Y:S04]  /*92e0*/  UIADD3 UR8, UPT, UPT, UR5, 0x1, URZ ;  /* 0x0000000105087890 */ /* 0x000fe8000fffe0ff */
[----:B------:R-:W-:Y:S04]  /*92f0*/  UISETP.NE.AND UP1, UPT, UR8, 0x8, UPT ;  /* 0x000000080800788c */ /* 0x000fe8000bf25270 */
[----:B------:R-:W-:Y:S02]  /*9300*/  USEL UR4, URZ, 0x1, UP1 ;  /* 0x00000001ff047887 */ /* 0x000fe40008800000 */
[----:B------:R-:W-:Y:S02]  /*9310*/  USEL UR5, UR8, URZ, UP1 ;  /* 0x000000ff08057287 */ /* 0x000fe40008800000 */
[----:B------:R-:W-:Y:S02]  /*9320*/  UPLOP3.LUT UP1, UPT, UPT, UPT, UPT, 0x80, 0x8 ;  /* 0x000000000008789c */ /* 0x000fe40003f2f070 */
[----:B------:R-:W-:Y:S01]  /*9330*/  LOP3.LUT R20, R20, UR4, RZ, 0x3c, !PT ;  /* 0x0000000414147c12 */ /* 0x000fe2000f8e3cff */
[----:B------:R-:W-:Y:S08]  /*9340*/  @P0 BRA `(.L_x_117) ;  /* 0xffffffec00c40947 */ /* 0x000ff0000383ffff */
[----:B------:R-:W-:Y:S05]  /*9350*/  BRA.U UP0, `(.L_x_118) ;  /* 0x0000000100047547 */ /* 0x000fea000b800000 */
[----:B------:R-:W-:Y:S05]  /*9360*/  BPT.TRAP 0x1 ;  /* 0x000000040000795c */ /* 0x000fea0000300000 */
.L_x_118:
[----:B------:R-:W-:-:S04]  /*9370*/  SHF.L.U32 R3, R21, 0x1f, RZ ;  /* 0x0000001f15037819 */ /* 0x000fc800000006ff */
[----:B------:R-:W1:Y:S02]  /*9380*/  SYNCS.PHASECHK.TRANS64.TRYWAIT P0, [UR21+0x40], R3 ;  /* 0x00004003ff0075a7 */ /* 0x000e640008001115 */
[----:B-1----:R-:W-:Y:S05]  /*9390*/  @!P0 BRA `(.L_x_119) ;  /* 0x0000008000708947 */ /* 0x002fea0003800000 */
.L_x_245:
[----:B------:R-:W-:Y:S05]  /*93a0*/  BRA.U UP0, `(.L_x_120) ;  /* 0x0000000100047547 */ /* 0x000fea000b800000 */
[----:B------:R-:W-:Y:S05]  /*93b0*/  BPT.TRAP 0x1 ;  /* 0x000000040000795c */ /* 0x000fea0000300000 */
.L_x_120:
[----:B------:R-:W4:Y:S02]  /*93c0*/  SYNCS.PHASECHK.TRANS64.TRYWAIT P0, [UR21+0x48], R3 ;  /* 0x00004803ff0075a7 */ /* 0x000f240008001115 */
[----:B----4-:R-:W-:Y:S05]  /*93d0*/  @!P0 BRA `(.L_x_121) ;  /* 0x0000008000788947 */ /* 0x010fea0003800000 */
.L_x_247:
[----:B------:R-:W-:Y:S05]  /*93e0*/  BRA.U UP0, `(.L_x_122) ;  /* 0x0000000100047547 */ /* 0x000fea000b800000 */
[----:B------:R-:W-:Y:S05]  /*93f0*/  BPT.TRAP 0x1 ;  /* 0x000000040000795c */ /* 0x000fea0000300000 */
.L_x_122:
[----:B------:R-:W4:Y:S02]  /*9400*/  SYNCS.PHASECHK.TRANS64.TRYWAIT P0, [UR21+0x50], R3 ;  /* 0x00005003ff0075a7 */ /* 0x000f240008001115 */
[----:B----4-:R-:W-:Y:S05]  /*9410*/  @!P0 BRA `(.L_x_123) ;  /* 0x0000008000808947 */ /* 0x010fea0003800000 */
.L_x_249:
[----:B------:R-:W-:Y:S05]  /*9420*/  BRA.U UP0, `(.L_x_124) ;  /* 0x0000000100047547 */ /* 0x000fea000b800000 */
[----:B------:R-:W-:Y:S05]  /*9430*/  BPT.TRAP 0x1 ;  /* 0x000000040000795c */ /* 0x000fea0000300000 */
.L_x_124:
[----:B-1----:R-:W-:Y:S02]  /*9440*/  SHF.L.U32 R3, R21, 0x1f, RZ ;  /* 0x0000001f15037819 */ /* 0x002fe400000006ff */
[----:B------:R-:W-:-:S04]  /*9450*/  MOV R0, UR21 ;  /* 0x0000001500007c02 */ /* 0x000fc80008000f00 */
[----:B------:R1:W4:Y:S03]  /*9460*/  SYNCS.PHASECHK.TRANS64.TRYWAIT P0, [R0+URZ+0x58], R3 ;  /* 0x00005803000075a7 */ /* 0x00032600080011ff */
[----:B----4-:R-:W-:Y:S05]  /*9470*/  @!P0 NANOSLEEP.SYNCS 0x989680 ;  /* 0x009896800000895d */ /* 0x010fea0003900000 */
[----:B------:R-:W4:Y:S02]  /*9480*/  @!P0 SYNCS.PHASECHK.TRANS64 P0, [R0+URZ+0x58], R3 ;  /* 0x00005803000085a7 */ /* 0x000f2400080010ff */
[----:B----4-:R-:W-:Y:S05]  /*9490*/  @P0 EXIT ;  /* 0x000000000000094d */ /* 0x010fea0003800000 */
[----:B------:R-:W-:Y:S05]  /*94a0*/  BRA `(.L_x_124) ;  /* 0xfffffffc00e47947 */ /* 0x000fea000383ffff */
.L_x_83:
[----:B------:R-:W-:-:S09]  /*94b0*/  UISETP.NE.AND UP0, UPT, UR20, 0x4, UPT ;  /* 0x000000041400788c */ /* 0x000fd2000bf05270 */
[----:B------:R-:W-:Y:S05]  /*94c0*/  BRA.U UP0, `(.L_x_125) ;  /* 0x0000004d00587547 */ /* 0x000fea000b800000 */
.L_x_126:
[----:B------:R-:W-:-:S08]  /*94d0*/  NOP ;  /* 0x0000000000007918 */ /* 0x000fd00000000000 */
[----:B------:R-:W3:Y:S02]  /*94e0*/  USETMAXREG.TRY_ALLOC.CTAPOOL UP0, 0xe8 ;  /* 0x000000e8000079c8 */ /* 0x000ee40008000600 */
[----:B---3--:R-:W-:Y:S05]  /*94f0*/  BRA.U !UP0, `(.L_x_126) ;  /* 0xfffffffd08f47547 */ /* 0x008fea000b83ffff */
[----:B------:R-:W3:Y:S08]  /*9500*/  S2UR UR52, SR_CgaCtaId ;  /* 0x00000000003479c3 */ /* 0x000ef00000008800 */
[----:B------:R-:W-:Y:S01]  /*9510*/  BAR.SYNC.DEFER_BLOCKING 0x6, 0xa0 ;  /* 0x0182800000007b1d */ /* 0x000fe20000010000 */
[C---:B------:R-:W-:Y:S01]  /*9520*/  IMAD.SHL.U32 R3, R0.reuse, 0x40, RZ ;  /* 0x0000004000037824 */ /* 0x040fe200078e00ff */
[C---:B------:R-:W-:Y:S01]  /*9530*/  LOP3.LUT P1, RZ, R0.reuse, 0x2, RZ, 0xc0, !PT ;  /* 0x0000000200ff7812 */ /* 0x040fe2000782c0ff */
[C---:B------:R-:W-:Y:S01]  /*9540*/  IMAD.SHL.U32 R92, R0.reuse, 0x8, RZ ;  /* 0x00000008005c7824 */ /* 0x040fe200078e00ff */
[C---:B------:R-:W-:Y:S01]  /*9550*/  LOP3.LUT R94, R0.reuse, 0x60, RZ, 0xc0, !PT ;  /* 0x00000060005e7812 */ /* 0x040fe200078ec0ff */
[----:B------:R-:W-:Y:S01]  /*9560*/  IMAD.U32 R93, R0, 0x10000, RZ ;  /* 0x00010000005d7824 */ /* 0x000fe200078e00ff */
[----:B------:R-:W-:-:S02]  /*9570*/  UMOV UR43, 0x400 ;  /* 0x00000400002b7882 */ /* 0x000fc40000000000 */
[----:B------:R-:W4:Y:S01]  /*9580*/  LDC.64 R98, c[0x0][0x390] ;  /* 0x0000e400ff627b82 */ /* 0x000f220000000a00 */
[----:B------:R-:W1:Y:S01]  /*9590*/  SHFL.IDX PT, R96, R80, RZ, 0x1f ;  /* 0x00001fff50607589 */ /* 0x000e6200000e0000 */
[----:B------:R-:W-:Y:S01]  /*95a0*/  LOP3.LUT R3, R3, 0x1c0, RZ, 0xc0, !PT ;  /* 0x000001c003037812 */ /* 0x000fe200078ec0ff */
[----:B------:R-:W-:Y:S01]  /*95b0*/  IMAD.MOV.U32 R95, RZ, RZ, 0x10 ;  /* 0x00000010ff5f7424 */ /* 0x000fe200078e00ff */
[----:B------:R-:W-:Y:S01]  /*95c0*/  LOP3.LUT R93, R93, 0x600000, RZ, 0xc0, !PT ;  /* 0x006000005d5d7812 */ /* 0x000fe200078ec0ff */
[----:B------:R-:W-:Y:S01]  /*95d0*/  UMOV UR58, URZ ;  /* 0x000000ff003a7c82 */ /* 0x000fe20008000000 */
[----:B------:R-:W-:Y:S01]  /*95e0*/  LOP3.LUT R3, R3, 0x28, R0, 0xf8, !PT ;  /* 0x0000002803037812 */ /* 0x000fe200078ef800 */
[----:B------:R-:W-:Y:S01]  /*95f0*/  UMOV UR59, URZ ;  /* 0x000000ff003b7c82 */ /* 0x000fe20008000000 */
[----:B------:R-:W4:Y:S01]  /*9600*/  LDC.64 R76, c[0x0][0x890] ;  /* 0x00022400ff4c7b82 */ /* 0x000f220000000a00 */
[----:B------:R-:W4:Y:S01]  /*9610*/  LDCU.64 UR38, c[0x0][0x888] ;  /* 0x00011100ff2677ac */ /* 0x000f220008000a00 */
[----:B------:R-:W-:Y:S01]  /*9620*/  LOP3.LUT R92, R3, 0x38, R92, 0x78, !PT ;  /* 0x00000038035c7812 */ /* 0x000fe200078e785c */
[----:B------:R-:W-:Y:S01]  /*9630*/  IMAD.SHL.U32 R3, R0, 0x20, RZ ;  /* 0x0000002000037824 */ /* 0x000fe200078e00ff */
[----:B------:R-:W-:Y:S01]  /*9640*/  PLOP3.LUT P2, PT, PT, PT, PT, 0x80, 0x8 ;  /* 0x000000000008781c */ /* 0x000fe20003f4f070 */
[----:B------:R-:W4:Y:S01]  /*9650*/  LDCU.64 UR48, c[0x0][0xb18] ;  /* 0x00016300ff3077ac */ /* 0x000f220008000a00 */
[----:B------:R-:W-:Y:S01]  /*9660*/  IMAD.MOV.U32 R91, RZ, RZ, 0x1 ;  /* 0x00000001ff5b7424 */ /* 0x000fe200078e00ff */
[----:B------:R-:W-:Y:S01]  /*9670*/  PRMT R89, RZ, 0x7610, R89 ;  /* 0x00007610ff597816 */ /* 0x000fe20000000059 */
[----:B------:R-:W4:Y:S01]  /*9680*/  LDC.64 R78, c[0x0][0x8b8] ;  /* 0x00022e00ff4e7b82 */ /* 0x000f220000000a00 */
[----:B---3--:R-:W-:Y:S01]  /*9690*/  ULEA UR43, UR52, UR43, 0x18 ;  /* 0x0000002b342b7291 */ /* 0x008fe2000f8ec0ff */
[----:B------:R-:W-:Y:S01]  /*96a0*/  LOP3.LUT R92, R92, 0xa00, R3, 0xf8, !PT ;  /* 0x00000a005c5c7812 */ /* 0x000fe200078ef803 */
[----:B------:R-:W3:Y:S01]  /*96b0*/  LDCU.64 UR46, c[0x0][0xb20] ;  /* 0x00016400ff2e77ac */ /* 0x000ee20008000a00 */
[----:B------:R-:W-:Y:S01]  /*96c0*/  IMAD.MOV.U32 R90, RZ, RZ, RZ ;  /* 0x000000ffff5a7224 */ /* 0x000fe200078e00ff */
[----:B------:R-:W-:Y:S01]  /*96d0*/  SEL R95, R95, 0xfffffff0, !P1 ;  /* 0xfffffff05f5f7807 */ /* 0x000fe20004800000 */
[----:B------:R-:W-:Y:S01]  /*96e0*/  IMAD.MOV.U32 R88, RZ, RZ, RZ ;  /* 0x000000ffff587224 */ /* 0x000fe200078e00ff */
[----:B------:R-:W3:Y:S01]  /*96f0*/  LDCU.64 UR44, c[0x0][0x8b0] ;  /* 0x00011600ff2c77ac */ /* 0x000ee20008000a00 */
[----:B------:R-:W-:Y:S01]  /*9700*/  IMAD.MOV.U32 R87, RZ, RZ, RZ ;  /* 0x000000ffff577224 */ /* 0x000fe200078e00ff */
[----:B-1----:R-:W-:Y:S01]  /*9710*/  ISETP.NE.AND P0, PT, R96, 0x4, PT ;  /* 0x000000046000780c */ /* 0x002fe20003f05270 */
[----:B--2---:R-:W1:Y:S01]  /*9720*/  LDS R2, [UR43+0x310] ;  /* 0x0003102bff027984 */ /* 0x004e620008000800 */
[----:B------:R-:W-:Y:S01]  /*9730*/  UIADD3 UR4, UPT, UPT, UR43, 0x1000, URZ ;  /* 0x000010002b047890 */ /* 0x000fe2000fffe0ff */
[----:B------:R-:W-:Y:S01]  /*9740*/  UMOV UR5, URZ ;  /* 0x000000ff00057c82 */ /* 0x000fe20008000000 */
[----:B-1----:R-:W-:-:S09]  /*9750*/  IMAD.IADD R93, R2, 0x1, R93 ;  /* 0x00000001025d7824 */ /* 0x002fd200078e025d */
[----:B---34-:R-:W-:Y:S05]  /*9760*/  @P0 BRA `(.L_x_127) ;  /* 0x00000000007c0947 */ /* 0x018fea0003800000 */
[----:B------:R-:W1:Y:S01]  /*9770*/  LDC.64 R40, c[0x0][0xa00] ;  /* 0x00028000ff287b82 */ /* 0x000e620000000a00 */
[----:B------:R-:W2:Y:S01]  /*9780*/  LDCU UR6, c[0x0][0xc1c] ;  /* 0x00018380ff0677ac */ /* 0x000ea20008000800 */
[----:B------:R-:W3:Y:S06]  /*9790*/  LDCU.64 UR58, c[0x0][0xb00] ;  /* 0x00016000ff3a77ac */ /* 0x000eec0008000a00 */
[----:B------:R-:W1:Y:S01]  /*97a0*/  LDC.64 R42, c[0x0][0xa08] ;  /* 0x00028200ff2a7b82 */ /* 0x000e620000000a00 */
[----:B------:R-:W-:-:S07]  /*97b0*/  ELECT P0, URZ, PT ;  /* 0x0000000000ff782f */ /* 0x000fce0003800000 */
[----:B------:R-:W4:Y:S01]  /*97c0*/  LDC.64 R36, c[0x0][0xa10] ;  /* 0x00028400ff247b82 */ /* 0x000f220000000a00 */
[----:B--2---:R-:W-:-:S04]  /*97d0*/  UIADD3 UR6, UPT, UPT, UR30, UR6, URZ ;  /* 0x000000061e067290 */ /* 0x004fc8000fffe0ff */
[----:B------:R-:W-:-:S03]  /*97e0*/  UIMAD UR6, UR6, 0xe, URZ ;  /* 0x0000000e060678a4 */ /* 0x000fc6000f8e02ff */
[----:B------:R-:W4:Y:S01]  /*97f0*/  LDC.64 R38, c[0x0][0xa18] ;  /* 0x00028600ff267b82 */ /* 0x000f220000000a00 */
[----:B---3--:R-:W-:-:S07]  /*9800*/  UIMAD.WIDE.U32 UR58, UR6, 0x80, UR58 ;  /* 0x00000080063a78a5 */ /* 0x008fce000f8e003a */
[----:B------:R-:W2:Y:S01]  /*9810*/  LDC.64 R32, c[0x0][0xa20] ;  /* 0x00028800ff207b82 */ /* 0x000ea20000000a00 */
[----:B-1----:R1:W-:Y:S07]  /*9820*/  @P0 STS.128 [UR43+0x400], R40 ;  /* 0x00040028ff000988 */ /* 0x0023ee0008000c2b */
[----:B------:R-:W2:Y:S08]  /*9830*/  LDC.64 R34, c[0x0][0xa28] ;  /* 0x00028a00ff227b82 */ /* 0x000eb00000000a00 */
[----:B------:R-:W3:Y:S01]  /*9840*/  LDC.64 R28, c[0x0][0xa30] ;  /* 0x00028c00ff1c7b82 */ /* 0x000ee20000000a00 */
[----:B----4-:R1:W-:Y:S07]  /*9850*/  @P0 STS.128 [UR43+0x410], R36 ;  /* 0x00041024ff000988 */ /* 0x0103ee0008000c2b */
[----:B------:R-:W3:Y:S08]  /*9860*/  LDC.64 R30, c[0x0][0xa38] ;  /* 0x00028e00ff1e7b82 */ /* 0x000ef00000000a00 */
[----:B------:R-:W4:Y:S01]  /*9870*/  LDC.64 R24, c[0x0][0xa40] ;  /* 0x00029000ff187b82 */ /* 0x000f220000000a00 */
[----:B--2---:R1:W-:Y:S07]  /*9880*/  @P0 STS.128 [UR43+0x420], R32 ;  /* 0x00042020ff000988 */ /* 0x0043ee0008000c2b */
[----:B------:R-:W4:Y:S08]  /*9890*/  LDC.64 R26, c[0x0][0xa48] ;  /* 0x00029200ff1a7b82 */ /* 0x000f300000000a00 */
[----:B------:R-:W2:Y:S01]  /*98a0*/  LDC.64 R20, c[0x0][0xa50] ;  /* 0x00029400ff147b82 */ /* 0x000ea20000000a00 */
[----:B---3--:R1:W-:Y:S07]  /*98b0*/  @P0 STS.128 [UR43+0x430], R28 ;  /* 0x0004301cff000988 */ /* 0x0083ee0008000c2b */
[----:B------:R-:W2:Y:S08]  /*98c0*/  LDC.64 R22, c[0x0][0xa58] ;  /* 0x00029600ff167b82 */ /* 0x000eb00000000a00 */
[----:B------:R-:W3:Y:S01]  /*98d0*/  LDC.64 R8, c[0x0][0xa60] ;  /* 0x00029800ff087b82 */ /* 0x000ee20000000a00 */
[----:B----4-:R1:W-:Y:S07]  /*98e0*/  @P0 STS.128 [UR43+0x440], R24 ;  /* 0x00044018ff000988 */ /* 0x0103ee0008000c2b */
[----:B------:R-:W3:Y:S08]  /*98f0*/  LDC.64 R10, c[0x0][0xa68] ;  /* 0x00029a00ff0a7b82 */ /* 0x000ef00000000a00 */
[----:B------:R-:W4:Y:S01]  /*9900*/  LDC.64 R4, c[0x0][0xa70] ;  /* 0x00029c00ff047b82 */ /* 0x000f220000000a00 */
[----:B--2---:R1:W-:Y:S07]  /*9910*/  @P0 STS.128 [UR43+0x450], R20 ;  /* 0x00045014ff000988 */ /* 0x0043ee0008000c2b */
[----:B-----5:R-:W4:Y:S01]  /*9920*/  LDC.64 R6, c[0x0][0xa78] ;  /* 0x00029e00ff067b82 */ /* 0x020f220000000a00 */
[----:B---3--:R1:W-:Y:S04]  /*9930*/  @P0 STS.128 [UR43+0x460], R8 ;  /* 0x00046008ff000988 */ /* 0x0083e80008000c2b */
[----:B----4-:R1:W-:Y:S01]  /*9940*/  @P0 STS.128 [UR43+0x470], R4 ;  /* 0x00047004ff000988 */ /* 0x0103e20008000c2b */
[----:B------:R-:W-:Y:S01]  /*9950*/  NOP ;  /* 0x0000000000007918 */ /* 0x000fe20000000000 */
.L_x_127:
[----:B------:R-:W-:Y:S01]  /*9960*/  MOV R81, UR4 ;  /* 0x0000000400517c02 */ /* 0x000fe20008000f00 */
[----:B------:R-:W-:Y:S01]  /*9970*/  UMOV UR54, URZ ;  /* 0x000000ff00367c82 */ /* 0x000fe20008000000 */
[----:B------:R-:W-:Y:S01]  /*9980*/  SHF.L.U32 R92, R92, 0x1, RZ ;  /* 0x000000015c5c7819 */ /* 0x000fe200000006ff */
[----:B------:R-:W-:-:S06]  /*9990*/  UMOV UR53, URZ ;  /* 0x000000ff00357c82 */ /* 0x000fcc0008000000 */
.L_x_181:
[----:B----4-:R-:W-:Y:S04]  /*99a0*/  LOP3.LUT R0, R89, 0xffff, RZ, 0xc0, !PT ;  /* 0x0000ffff59007812 */ /* 0x010fe800078ec0ff */
        /* <DEDUP_REMOVED lines=16> */
[----:B------:R-:W-:Y:S02]  /*9ab0*/  ISETP.NE.OR P0, PT, R96, 0x4, !P2 ;  /* 0x000000046000780c */ /* 0x000fe40005705670 */
[----:B------:R-:W-:Y:S02]  /*9ac0*/  R2UR UR56, R2 ;  /* 0x00000000023872ca */ /* 0x000fe400000e0000 */
[----:B------:R-:W-:Y:S09]  /*9ad0*/  R2UR UR57, R3 ;  /* 0x00000000033972ca */ /* 0x000ff200000e0000 */
[----:B-123--:R-:W-:Y:S06]  /*9ae0*/  @P0 BRA `(.L_x_128) ;  /* 0x0000000000ec0947 */ /* 0x00efec0003800000 */
[----:B-1----:R-:W-:Y:S01]  /*9af0*/  IMAD.U32 R9, RZ, RZ, UR43 ;  /* 0x0000002bff097e24 */ /* 0x002fe2000f8e00ff */
[----:B------:R-:W1:Y:S01]  /*9b00*/  S2R R0, SR_LANEID ;  /* 0x0000000000007919 */ /* 0x000e620000000000 */
[----:B------:R-:W-:Y:S01]  /*9b10*/  ELECT P0, URZ, PT ;  /* 0x0000000000ff782f */ /* 0x000fe20003800000 */
[----:B------:R-:W-:Y:S01]  /*9b20*/  BSSY.RECONVERGENT B0, `(.L_x_129) ;  /* 0x0000032000007945 */ /* 0x000fe20003800200 */
[----:B-1----:R-:W-:Y:S05]  /*9b30*/  IMAD.SHL.U32 R0, R0, 0x4, RZ ;  /* 0x0000000400007824 */ /* 0x002fea00078e00ff */
[----:B------:R-:W-:Y:S06]  /*9b40*/  IADD3 R9, PT, PT, R0, 0x400, R9 ;  /* 0x0000040000097810 */ /* 0x000fec0007ffe009 */
[----:B------:R-:W-:Y:S05]  /*9b50*/  @!P0 BRA `(.L_x_130) ;  /* 0x0000000000b88947 */ /* 0x000fea0003800000 */
[----:B------:R-:W-:Y:S01]  /*9b60*/  STS [UR43+0x430], RZ ;  /* 0x000430ffff007988 */ /* 0x000fe2000800082b */
[----:B------:R-:W-:Y:S01]  /*9b70*/  ISETP.NE.U32.AND P0, PT, RZ, UR46, PT ;  /* 0x0000002eff007c0c */ /* 0x000fe2000bf05070 */
[C---:B-----5:R-:W-:Y:S01]  /*9b80*/  IMAD.WIDE R6, R17.reuse, 0xc, R98 ;  /* 0x0000000c11067825 */ /* 0x060fe200078e0262 */
[----:B------:R-:W-:Y:S02]  /*9b90*/  UIADD3 UR4, UPT, UPT, UR43, 0x400, URZ ;  /* 0x000004002b047890 */ /* 0x000fe4000fffe0ff */
[----:B------:R-:W-:Y:S02]  /*9ba0*/  ISETP.NE.AND.EX P1, PT, RZ, UR47, PT, P0 ;  /* 0x0000002fff007c0c */ /* 0x000fe4000bf25300 */
[----:B------:R-:W2:Y:S01]  /*9bb0*/  LDG.E R18, desc[UR50][R6.64] ;  /* 0x0000003206127981 */ /* 0x000ea2000c1e1900 */
[C---:B------:R-:W-:Y:S03]  /*9bc0*/  LEA R2, P0, R17.reuse, RZ, 0x3 ;  /* 0x000000ff11027211 */ /* 0x040fe600078018ff */
[----:B------:R1:W3:Y:S01]  /*9bd0*/  LDG.E R5, desc[UR50][R6.64+0x4] ;  /* 0x0000043206057981 */ /* 0x0002e2000c1e1900 */
[----:B------:R-:W-:Y:S06]  /*9be0*/  LEA.HI.X.SX32 R3, R17, RZ, 0x3, P0 ;  /* 0x000000ff11037211 */ /* 0x000fec00000f1eff */
[C---:B------:R-:W-:Y:S04]  /*9bf0*/  @P1 IADD3 R10, P0, PT, R2.reuse, UR46, RZ ;  /* 0x0000002e020a1c10 */ /* 0x040fe8000ff1e0ff */
[C---:B------:R-:W-:Y:S02]  /*9c00*/  @P1 IADD3.X R11, PT, PT, R3.reuse, UR47, RZ, P0, !PT ;  /* 0x0000002f030b1c10 */ /* 0x040fe400087fe4ff */
[----:B------:R-:W-:Y:S03]  /*9c10*/  IADD3 R12, P0, PT, R2, UR48, RZ ;  /* 0x00000030020c7c10 */ /* 0x000fe6000ff1e0ff */
[----:B------:R-:W4:Y:S01]  /*9c20*/  @P1 LDG.E.64 R20, desc[UR50][R10.64] ;  /* 0x000000320a141981 */ /* 0x000f22000c1e1b00 */
[----:B------:R-:W-:Y:S03]  /*9c30*/  IADD3.X R13, PT, PT, R3, UR49, RZ, P0, !PT ;  /* 0x00000031030d7c10 */ /* 0x000fe600087fe4ff */
[----:B------:R-:W4:Y:S04]  /*9c40*/  LDS R3, [UR43+0x41c] ;  /* 0x00041c2bff037984 */ /* 0x000f280008000800 */
[----:B------:R-:W2:Y:S01]  /*9c50*/  LDG.E.64 R12, desc[UR50][R12.64] ;  /* 0x000000320c0c7981 */ /* 0x000ea2000c1e1b00 */
[----:B-1----:R-:W-:Y:S03]  /*9c60*/  IMAD.U32 R6, RZ, RZ, UR4 ;  /* 0x00000004ff067e24 */ /* 0x002fe6000f8e00ff */
[----:B--2---:R-:W-:Y:S01]  /*9c70*/  STS.64 [UR43+0x400], R12 ;  /* 0x0004000cff007988 */ /* 0x004fe20008000a2b */
[--C-:B------:R-:W-:Y:S01]  /*9c80*/  SHF.R.S32.HI R19, RZ, 0x1f, R18.reuse ;  /* 0x0000001fff137819 */ /* 0x100fe20000011412 */
[----:B------:R-:W-:Y:S02]  /*9c90*/  @!P1 IMAD.MOV.U32 R20, RZ, RZ, R18 ;  /* 0x000000ffff149224 */ /* 0x000fe400078e0012 */
[----:B---3--:R-:W-:Y:S02]  /*9ca0*/  VIADD R5, R5, 0xffffffff ;  /* 0xffffffff05057836 */ /* 0x008fe40000000000 */
[----:B------:R-:W-:Y:S05]  /*9cb0*/  @!P1 IMAD.MOV.U32 R21, RZ, RZ, R19 ;  /* 0x000000ffff159224 */ /* 0x000fea00078e0013 */
[----:B----4-:R-:W-:Y:S04]  /*9cc0*/  SHF.L.U64.HI R8, R20, 0x1, R21 ;  /* 0x0000000114087819 */ /* 0x010fe80000010215 */
[----:B------:R-:W-:Y:S04]  /*9cd0*/  LOP3.LUT R8, R8, 0x1fffffff, RZ, 0xc0, !PT ;  /* 0x1fffffff08087812 */ /* 0x000fe800078ec0ff */
[----:B------:R-:W-:Y:S04]  /*9ce0*/  SHF.R.U32.HI R2, RZ, 0x4, R8 ;  /* 0x00000004ff027819 */ /* 0x000fe80000011608 */
[----:B------:R-:W-:Y:S02]  /*9cf0*/  LOP3.LUT R11, R3, 0xf, R2, 0xb8, !PT ;  /* 0x0000000f030b7812 */ /* 0x000fe400078eb802 */
[----:B------:R-:W-:Y:S03]  /*9d00*/  SHF.R.U64 R2, R6, 0x4, RZ ;  /* 0x0000000406027819 */ /* 0x000fe600000012ff */
[----:B------:R1:W-:Y:S04]  /*9d10*/  STS [UR43+0x41c], R11 ;  /* 0x00041c0bff007988 */ /* 0x0003e8000800082b */
[----:B------:R-:W2:Y:S04]  /*9d20*/  LDS R4, [UR43+0x41c] ;  /* 0x00041c2bff047984 */ /* 0x000ea80008000800 */
[----:B------:R-:W-:Y:S04]  /*9d30*/  STS [UR43+0x410], R2 ;  /* 0x00041002ff007988 */ /* 0x000fe8000800082b */
[----:B------:R-:W-:Y:S01]  /*9d40*/  STS [UR43+0x414], R2 ;  /* 0x00041402ff007988 */ /* 0x000fe2000800082b */
[----:B-1----:R-:W-:Y:S05]  /*9d50*/  IMAD.SHL.U32 R11, R20, 0x2, RZ ;  /* 0x00000002140b7824 */ /* 0x002fea00078e00ff */
[----:B------:R-:W-:Y:S04]  /*9d60*/  LOP3.LUT R11, R11, 0xfffffffe, RZ, 0xc0, !PT ;  /* 0xfffffffe0b0b7812 */ /* 0x000fe800078ec0ff */
[----:B------:R-:W-:Y:S05]  /*9d70*/  SHF.R.U64 R8, R11, 0x4, R8 ;  /* 0x000000040b087819 */ /* 0x000fea0000001208 */
[----:B------:R-:W-:Y:S01]  /*9d80*/  STS [UR43+0x40c], R8 ;  /* 0x00040c08ff007988 */ /* 0x000fe2000800082b */
[----:B--2---:R-:W-:Y:S05]  /*9d90*/  LOP3.LUT R7, R4, 0xf0, RZ, 0xb8, !PT ;  /* 0x000000f004077812 */ /* 0x004fea00078eb8ff */
[----:B------:R1:W-:Y:S04]  /*9da0*/  STS [UR43+0x41c], R7 ;  /* 0x00041c07ff007988 */ /* 0x0003e8000800082b */
[----:B------:R-:W2:Y:S01]  /*9db0*/  LDS R4, [UR43+0x41c] ;  /* 0x00041c2bff047984 */ /* 0x000ea20008000800 */
[----:B-1----:R-:W-:Y:S02]  /*9dc0*/  CS2R R6, SRZ ;  /* 0x0000000000067805 */ /* 0x002fe4000001ff00 */
[----:B--2---:R-:W-:Y:S01]  /*9dd0*/  LOP3.LUT R3, R4, 0xf00, RZ, 0xb8, !PT ;  /* 0x00000f0004037812 */ /* 0x004fe200078eb8ff */
[----:B------:R-:W-:Y:S04]  /*9de0*/  VIADD R4, R18, 0xffffffff ;  /* 0xffffffff12047836 */ /* 0x000fe80000000000 */
[----:B------:R-:W-:Y:S04]  /*9df0*/  STS.64 [UR43+0x418], R2 ;  /* 0x00041802ff007988 */ /* 0x000fe80008000a2b */
[----:B------:R-:W1:Y:S04]  /*9e00*/  LDS R10, [UR43+0x41c] ;  /* 0x00041c2bff0a7984 */ /* 0x000e680008000800 */
[----:B------:R2:W-:Y:S01]  /*9e10*/  STS.128 [UR43+0x420], R4 ;  /* 0x00042004ff007988 */ /* 0x0005e20008000c2b */
[----:B-1----:R-:W-:Y:S05]  /*9e20*/  LOP3.LUT R10, R10, 0xf000, RZ, 0xb8, !PT ;  /* 0x0000f0000a0a7812 */ /* 0x002fea00078eb8ff */
[----:B------:R2:W-:Y:S02]  /*9e30*/  STS [UR43+0x41c], R10 ;  /* 0x00041c0aff007988 */ /* 0x0005e4000800082b */
.L_x_130:
[----:B------:R-:W-:Y:S05]  /*9e40*/  BSYNC.RECONVERGENT B0 ;  /* 0x0000000000007941 */ /* 0x000fea0003800200 */
.L_x_129:
[----:B------:R-:W-:Y:S01]  /*9e50*/  NOP ;  /* 0x0000000000007918 */ /* 0x000fe20000000000 */
[----:B------:R-:W1:Y:S01]  /*9e60*/  LDS R9, [R9] ;  /* 0x0000000009097984 */ /* 0x000e620000000800 */
[----:B------:R-:W-:Y:S04]  /*9e70*/  IADD3 R2, P0, PT, R0, UR56, RZ ;  /* 0x0000003800027c10 */ /* 0x000fe8000ff1e0ff */
[----:B------:R-:W-:Y:S05]  /*9e80*/  IADD3.X R3, PT, PT, RZ, UR57, RZ, P0, !PT ;  /* 0x00000039ff037c10 */ /* 0x000fea00087fe4ff */
[----:B-1----:R3:W5:Y:S04]  /*9e90*/  ATOMG.E.EXCH.STRONG.GPU PT, RZ, [R2], R9 ;  /* 0x0000000902ff73a8 */ /* 0x00276800041ee100 */
.L_x_128:
[----:B------:R-:W-:Y:S09]  /*9ea0*/  UISETP.NE.AND UP0, UPT, UR37, 0x8, UPT ;  /* 0x000000082500788c */ /* 0x000ff2000bf05270 */
[----:B------:R-:W-:Y:S05]  /*9eb0*/  BRA.U UP0, `(.L_x_131) ;  /* 0x0000000100047547 */ /* 0x000fea000b800000 */
[----:B------:R-:W-:Y:S05]  /*9ec0*/  BPT.TRAP 0x1 ;  /* 0x000000040000795c */ /* 0x000fea0000300000 */
.L_x_131:
[----:B------:R-:W-:Y:S01]  /*9ed0*/  ULEA UR6, UR5, UR43, 0x3 ;  /* 0x0000002b05067291 */ /* 0x000fe2000f8e18ff */
[----:B---3--:R-:W-:Y:S08]  /*9ee0*/  SHF.L.U32 R3, R87, 0x1f, RZ ;  /* 0x0000001f57037819 */ /* 0x008ff000000006ff */
[----:B-----5:R-:W3:Y:S02]  /*9ef0*/  SYNCS.PHASECHK.TRANS64.TRYWAIT P0, [UR6+0x150], R3 ;  /* 0x00015003ff0075a7 */ /* 0x020ee40008001106 */
[----:B---3--:R-:W-:Y:S05]  /*9f00*/  @!P0 BRA `(.L_x_132) ;  /* 0x0000007400dc8947 */ /* 0x008fea0003800000 */
.L_x_251:
[----:B------:R-:W-:Y:S09]  /*9f10*/  UIMAD UR4, UR5, 0x14, UR36 ;  /* 0x00000014050478a4 */ /* 0x000ff2000f8e0224 */
[----:B------:R-:W4:Y:S04]  /*9f20*/  LDS.U16 R89, [UR4+0x12] ;  /* 0x00001204ff597984 */ /* 0x000f280008000400 */
[----:B------:R-:W1:Y:S04]  /*9f30*/  LDS R85, [UR4] ;  /* 0x00000004ff557984 */ /* 0x000e680008000800 */
[----:B------:R-:W1:Y:S04]  /*9f40*/  LDS R84, [UR4+0x4] ;  /* 0x00000404ff547984 */ /* 0x000e680008000800 */
[----:B------:R-:W1:Y:S04]  /*9f50*/  LDS R83, [UR4+0x8] ;  /* 0x00000804ff537984 */ /* 0x000e680008000800 */
[----:B------:R-:W1:Y:S01]  /*9f60*/  LDS R82, [UR4+0xc] ;  /* 0x00000c04ff527984 */ /* 0x000e620008000800 */
[----:B------:R-:W-:Y:S01]  /*9f70*/  @!PT LDS RZ, [RZ] ;  /* 0x00000000fffff984 */ /* 0x000fe20000000800 */
[----:B------:R-:W-:Y:S01]  /*9f80*/  @!PT LDS RZ, [RZ] ;  /* 0x00000000fffff984 */ /* 0x000fe20000000800 */
[----:B------:R-:W-:Y:S01]  /*9f90*/  @!PT LDS RZ, [RZ] ;  /* 0x00000000fffff984 */ /* 0x000fe20000000800 */
[----:B------:R-:W-:Y:S01]  /*9fa0*/  @!PT LDS RZ, [RZ] ;  /* 0x00000000fffff984 */ /* 0x000fe20000000800 */
[----:B------:R5:W-:Y:S06]  /*9fb0*/  MEMBAR.ALL.CTA ;  /* 0x0000000000007992 */ /* 0x000bec0000008000 */
[----:B-----5:R-:W1:Y:S01]  /*9fc0*/  FENCE.VIEW.ASYNC.S ;  /* 0x00000000000073c6 */ /* 0x020e620000000000 */
[----:B------:R-:W-:Y:S05]  /*9fd0*/  BRA.U UP0, `(.L_x_133) ;  /* 0x0000000100047547 */ /* 0x000fea000b800000 */
[----:B------:R-:W-:Y:S05]  /*9fe0*/  BPT.TRAP 0x1 ;  /* 0x000000040000795c */ /* 0x000fea0000300000 */
.L_x_133:
[----:B------:R-:W-:Y:S01]  /*9ff0*/  UIADD3 UR4, UPT, UPT, UR6, 0x190, URZ ;  /* 0x0000019006047890 */ /* 0x000fe2000fffe0ff */
[----:B------:R-:W-:Y:S01]  /*a000*/  IMAD.WIDE R100, R17, 0xc, R98 ;  /* 0x0000000c11647825 */ /* 0x000fe200078e0262 */
[----:B------:R-:W-:Y:S01]  /*a010*/  ISETP.NE.OR P0, PT, R94, RZ, !P2 ;  /* 0x000000ff5e00720c */ /* 0x000fe20005705670 */
[----:B------:R-:W-:Y:S01]  /*a020*/  UIADD3 UR55, UPT, UPT, UR5, 0x1, URZ ;  /* 0x0000000105377890 */ /* 0x000fe2000fffe0ff */
[----:B------:R-:W-:Y:S01]  /*a030*/  BSSY.RECONVERGENT B0, `(.L_x_134) ;  /* 0x0000009000007945 */ /* 0x000fe20003800200 */
[----:B------:R-:W-:Y:S09]  /*a040*/  UPRMT UR4, UR52, 0x654, UR4 ;  /* 0x0000065434047896 */ /* 0x000ff20008000004 */
[----:B-1----:R-:W-:Y:S01]  /*a050*/  SYNCS.ARRIVE.TRANS64.RED.A1T0 RZ, [UR4], RZ ;  /* 0x000000ffffff79a7 */ /* 0x002fe20008100404 */
[----:B------:R1:W5:Y:S01]  /*a060*/  LDG.E R100, desc[UR50][R100.64+0x8] ;  /* 0x0000083264647981 */ /* 0x000362000c1e1900 */
[----:B------:R-:W-:Y:S05]  /*a070*/  @P0 BRA `(.L_x_135) ;  /* 0x0000000000100947 */ /* 0x000fea0003800000 */
[----:B------:R-:W-:Y:S04]  /*a080*/  DEPBAR {5,4,3,2,1,0} ;  /* 0x0000003f0000791a */ /* 0x000fe80000000000 */
[----:B------:R-:W2:Y:S02]  /*a090*/  CCTL.E.C.LDCU.IV.DEEP [UR56] ;  /* 0x0000000038007540 */ /* 0x000ea40009c08000 */
[----:B--2---:R2:W-:Y:S01]  /*a0a0*/  UTMACCTL.IV [UR56] ;  /* 0x00000000380079b9 */ /* 0x0045e20008000000 */
[----:B------:R-:W-:Y:S01]  /*a0b0*/  NOP ;  /* 0x0000000000007918 */ /* 0x000fe20000000000 */
.L_x_135:
[----:B--2---:R-:W-:Y:S05]  /*a0c0*/  BSYNC.RECONVERGENT B0 ;  /* 0x0000000000007941 */ /* 0x004fea0003800200 */
.L_x_134:
[----:B------:R-:W-:Y:S01]  /*a0d0*/  R2UR UR41, R15 ;  /* 0x000000000f2972ca */ /* 0x000fe200000e0000 */
[----:B------:R-:W-:Y:S01]  /*a0e0*/  BSSY.RECONVERGENT B6, `(.L_x_136) ;  /* 0x0000025000067945 */ /* 0x000fe20003800200 */
[----:B------:R-:W-:Y:S02]  /*a0f0*/  R2UR UR42, R14 ;  /* 0x000000000e2a72ca */ /* 0x000fe400000e0000 */
[----:B------:R-:W-:Y:S09]  /*a100*/  LOP3.LUT P0, RZ, R81, 0x3f0, RZ, 0xc0, !PT ;  /* 0x000003f051ff7812 */ /* 0x000ff2000780c0ff */
[----:B------:R-:W-:Y:S02]  /*a110*/  USHF.L.U32 UR41, UR41, 0x7, URZ ;  /* 0x0000000729297899 */ /* 0x000fe400080006ff */
[----:B------:R-:W-:Y:S02]  /*a120*/  USHF.L.U32 UR42, UR42, 0x7, URZ ;  /* 0x000000072a2a7899 */ /* 0x000fe400080006ff */
[----:B------:R-:W-:Y:S10]  /*a130*/  @!P0 BRA `(.L_x_137) ;  /* 0x00000000007c8947 */ /* 0x000ff40003800000 */
[----:B------:R-:W2:Y:S01]  /*a140*/  LDCU.64 UR8, c[0x4][0x80] ;  /* 0x01001000ff0877ac */ /* 0x000ea20008000a00 */
[----:B------:R-:W-:Y:S01]  /*a150*/  MOV R2, 0x0 ;  /* 0x0000000000027802 */ /* 0x000fe20000000f00 */
[----:B------:R-:W-:Y:S02]  /*a160*/  HFMA2 R12, -RZ, RZ, 0, 5.9604644775390625e-08 ;  /* 0x00000001ff0c7431 */ /* 0x000fe400000001ff */
[----:B------:R-:W-:Y:S01]  /*a170*/  IMAD.MOV.U32 R8, RZ, RZ, 0x70 ;  /* 0x00000070ff087424 */ /* 0x000fe200078e00ff */
[----:B------:R1:W1:Y:S01]  /*a180*/  LDC.64 R14, c[0x4][R2] ;  /* 0x01000000020e7b82 */ /* 0x0002620000000a00 */
[----:B------:R-:W3:Y:S01]  /*a190*/  LDCU.64 UR6, c[0x4][0x88] ;  /* 0x01001100ff0677ac */ /* 0x000ee20008000a00 */
[----:B------:R-:W-:Y:S01]  /*a1a0*/  IMAD.MOV.U32 R13, RZ, RZ, RZ ;  /* 0x000000ffff0d7224 */ /* 0x000fe200078e00ff */
[----:B------:R-:W4:Y:S01]  /*a1b0*/  LDCU.64 UR4, c[0x4][0x8] ;  /* 0x01000100ff0477ac */ /* 0x000f220008000a00 */
[----:B--2---:R-:W-:Y:S01]  /*a1c0*/  MOV R5, UR9 ;  /* 0x0000000900057c02 */ /* 0x004fe20008000f00 */
[----:B------:R-:W-:Y:S01]  /*a1d0*/  IMAD.U32 R4, RZ, RZ, UR8 ;  /* 0x00000008ff047e24 */ /* 0x000fe2000f8e00ff */
[----:B---3--:R-:W-:Y:S01]  /*a1e0*/  MOV R7, UR7 ;  /* 0x0000000700077c02 */ /* 0x008fe20008000f00 */
[----:B------:R-:W-:Y:S01]  /*a1f0*/  IMAD.U32 R6, RZ, RZ, UR6 ;  /* 0x00000006ff067e24 */ /* 0x000fe2000f8e00ff */
[----:B----4-:R-:W-:Y:S01]  /*a200*/  MOV R11, UR5 ;  /* 0x00000005000b7c02 */ /* 0x010fe20008000f00 */
[----:B------:R-:W-:Y:S02]  /*a210*/  IMAD.U32 R10, RZ, RZ, UR4 ;  /* 0x00000004ff0a7e24 */ /* 0x000fe4000f8e00ff */
[----:B------:R-:W-:Y:S07]  /*a220*/  LEPC R20, `(.L_x_138) ;  /* 0x000000001014794e */ /* 0x000fee0000000000 */
[----:B-1---5:R-:W-:Y:S05]  /*a230*/  CALL.ABS.NOINC R14 ;  /* 0x000000000e007343 */ /* 0x022fea0003c00000 */
.L_x_138:
[----:B------:R-:W1:Y:S01]  /*a240*/  LDCU.64 UR8, c[0x4][0x80] ;  /* 0x01001000ff0877ac */ /* 0x000e620008000a00 */
[----:B------:R-:W2:Y:S01]  /*a250*/  LDC.64 R2, c[0x4][R2] ;  /* 0x0100000002027b82 */ /* 0x000ea20000000a00 */
[----:B------:R-:W-:Y:S02]  /*a260*/  HFMA2 R12, -RZ, RZ, 0, 5.9604644775390625e-08 ;  /* 0x00000001ff0c7431 */ /* 0x000fe400000001ff */
[----:B------:R-:W-:Y:S02]  /*a270*/  IMAD.MOV.U32 R8, RZ, RZ, 0x70 ;  /* 0x00000070ff087424 */ /* 0x000fe400078e00ff */
[----:B------:R-:W-:Y:S01]  /*a280*/  IMAD.MOV.U32 R13, RZ, RZ, RZ ;  /* 0x000000ffff0d7224 */ /* 0x000fe200078e00ff */
[----:B------:R-:W3:Y:S01]  /*a290*/  LDCU.64 UR6, c[0x4][0x88] ;  /* 0x01001100ff0677ac */ /* 0x000ee20008000a00 */
[----:B------:R-:W4:Y:S01]  /*a2a0*/  LDCU.64 UR4, c[0x4][0x8] ;  /* 0x01000100ff0477ac */ /* 0x000f220008000a00 */
[----:B-1----:R-:W-:Y:S02]  /*a2b0*/  MOV R4, UR8 ;  /* 0x0000000800047c02 */ /* 0x002fe40008000f00 */
[----:B------:R-:W-:Y:S02]  /*a2c0*/  MOV R5, UR9 ;  /* 0x0000000900057c02 */ /* 0x000fe40008000f00 */
[----:B---3--:R-:W-:Y:S01]  /*a2d0*/  MOV R7, UR7 ;  /* 0x0000000700077c02 */ /* 0x008fe20008000f00 */
[----:B------:R-:W-:Y:S01]  /*a2e0*/  IMAD.U32 R6, RZ, RZ, UR6 ;  /* 0x00000006ff067e24 */ /* 0x000fe2000f8e00ff */
[----:B----4-:R-:W-:Y:S01]  /*a2f0*/  MOV R11, UR5 ;  /* 0x00000005000b7c02 */ /* 0x010fe20008000f00 */
[----:B------:R-:W-:Y:S02]  /*a300*/  IMAD.U32 R10, RZ, RZ, UR4 ;  /* 0x00000004ff0a7e24 */ /* 0x000fe4000f8e00ff */
[----:B------:R-:W-:Y:S07]  /*a310*/  LEPC R20, `(.L_x_137) ;  /* 0x000000001014794e */ /* 0x000fee0000000000 */
[----:B--2---:R-:W-:Y:S05]  /*a320*/  CALL.ABS.NOINC R2 ;  /* 0x0000000002007343 */ /* 0x004fea0003c00000 */
.L_x_137:
[----:B------:R-:W-:Y:S05]  /*a330*/  BSYNC.RECONVERGENT B6 ;  /* 0x0000000000067941 */ /* 0x000fea0003800200 */
.L_x_136:
[----:B------:R-:W-:Y:S01]  /*a340*/  ISETP.NE.AND P0, PT, R94, RZ, PT ;  /* 0x000000ff5e00720c */ /* 0x000fe20003f05270 */
[----:B------:R-:W-:Y:S01]  /*a350*/  BSSY B0, `(.L_x_139) ;  /* 0x0000009000007945 */ /* 0x000fe20003800000 */
[----:B------:R-:W-:Y:S04]  /*a360*/  PLOP3.LUT P1, PT, PT, PT, PT, 0x8, 0x80 ;  /* 0x000000000080781c */ /* 0x000fe80003f2e170 */
[----:B-1----:R-:W-:Y:S07]  /*a370*/  P2R R101, PR, RZ, 0x2 ;  /* 0x00000002ff657803 */ /* 0x002fee0000000000 */
[----:B------:R-:W-:Y:S05]  /*a380*/  @P0 BRA `(.L_x_140) ;  /* 0x0000000000140947 */ /* 0x000fea0003800000 */
[----:B------:R-:W-:Y:S03]  /*a390*/  UMOV UR4, 0xffffffff ;  /* 0xffffffff00047882 */ /* 0x000fe60000000000 */
[----:B------:R-:W-:Y:S05]  /*a3a0*/  BRA.DIV UR4, `(.L_x_141) ;  /* 0x0000007204cc7947 */ /* 0x000fea000b800000 */
[----:B------:R-:W-:Y:S11]  /*a3b0*/  ELECT P6, URZ, PT ;  /* 0x0000000000ff782f */ /* 0x000ff600038c0000 */
[----:B------:R-:W-:Y:S02]  /*a3c0*/  @!UPT UIADD3 URZ, UPT, UPT, URZ, URZ, URZ ;  /* 0x000000fffffff290 */ /* 0x000fe4000fffe0ff */
.L_x_253:
[----:B------:R-:W-:Y:S07]  /*a3d0*/  P2R R101, PR, RZ, 0x40 ;  /* 0x00000040ff657803 */ /* 0x000fee0000000000 */
.L_x_140:
[----:B------:R-:W-:Y:S05]  /*a3e0*/  BSYNC B0 ;  /* 0x0000000000007941 */ /* 0x000fea0003800000 */
.L_x_139:
[----:B------:R-:W-:Y:S02]  /*a3f0*/  ISETP.NE.U32.AND P0, PT, R78, RZ, PT ;  /* 0x000000ff4e00720c */ /* 0x000fe40003f05070 */
[----:B------:R-:W-:Y:S02]  /*a400*/  LOP3.LUT R91, R91, 0x1, RZ, 0x3c, !PT ;  /* 0x000000015b5b7812 */ /* 0x000fe400078e3cff */
[----:B------:R-:W-:Y:S02]  /*a410*/  ISETP.NE.AND.EX P1, PT, R79, RZ, PT, P0 ;  /* 0x000000ff4f00720c */ /* 0x000fe40003f25300 */
[----:B------:R-:W-:Y:S04]  /*a420*/  ISETP.NE.U32.AND P0, PT, R76, RZ, PT ;  /* 0x000000ff4c00720c */ /* 0x000fe80003f05070 */
[----:B------:R-:W-:Y:S07]  /*a430*/  ISETP.NE.AND.EX P0, PT, R77, RZ, PT, P0 ;  /* 0x000000ff4d00720c */ /* 0x000fee0003f05300 */
[----:B------:R-:W1:Y:S08]  /*a440*/  @P1 LDC.64 R8, c[0x0][0x8b8] ;  /* 0x00022e00ff081b82 */ /* 0x000e700000000a00 */
[----:B---3--:R-:W2:Y:S02]  /*a450*/  @P0 LDC.64 R2, c[0x0][0x890] ;  /* 0x00022400ff020b82 */ /* 0x008ea40000000a00 */
[C---:B--2---:R-:W-:Y:S04]  /*a460*/  @P0 IMAD.WIDE R2, R17.reuse, 0x8, R2 ;  /* 0x0000000811020825 */ /* 0x044fe800078e0202 */
[----:B-1----:R-:W-:Y:S01]  /*a470*/  @P1 IMAD.WIDE R8, R17, 0x8, R8 ;  /* 0x0000000811081825 */ /* 0x002fe200078e0208 */
[----:B------:R1:W2:Y:S04]  /*a480*/  @P0 LDG.E.64 R4, desc[UR50][R2.64] ;  /* 0x0000003202040981 */ /* 0x0002a8000c1e1b00 */
[----:B------:R-:W3:Y:S01]  /*a490*/  @P1 LDG.E.64 R6, desc[UR50][R8.64] ;  /* 0x0000003208061981 */ /* 0x000ee2000c1e1b00 */
[----:B-1----:R-:W-:Y:S03]  /*a4a0*/  SHF.L.U32 R2, R91, 0x1f, RZ ;  /* 0x0000001f5b027819 */ /* 0x002fe600000006ff */
[----:B--2---:R1:W5:Y:S04]  /*a4b0*/  @P0 LD.E R48, desc[UR50][R4.64] ;  /* 0x0000003204300980 */ /* 0x004368000c101900 */
[----:B---3--:R1:W5:Y:S01]  /*a4c0*/  @P1 LD.E R47, desc[UR50][R6.64] ;  /* 0x00000032062f1980 */ /* 0x008362000c101900 */
[----:B------:R-:W-:Y:S05]  /*a4d0*/  @P0 BRA `(.L_x_142) ;  /* 0x0000000000240947 */ /* 0x000fea0003800000 */
[----:B------:R-:W-:Y:S04]  /*a4e0*/  ISETP.NE.U32.AND P0, PT, RZ, UR38, PT ;  /* 0x00000026ff007c0c */ /* 0x000fe8000bf05070 */
[----:B------:R-:W-:Y:S11]  /*a4f0*/  ISETP.NE.AND.EX P0, PT, RZ, UR39, PT, P0 ;  /* 0x00000027ff007c0c */ /* 0x000ff6000bf05300 */
[----:B------:R-:W-:Y:S02]  /*a500*/  @!UPT UIADD3 URZ, UPT, UPT, URZ, URZ, URZ ;  /* 0x000000fffffff290 */ /* 0x000fe4000fffe0ff */
[----:B------:R-:W2:Y:S08]  /*a510*/  @P0 LDC R0, c[0x0][0x898] ;  /* 0x00022600ff000b82 */ /* 0x000eb00000000800 */
[----:B-1----:R-:W1:Y:S01]  /*a520*/  @P0 LDC.64 R4, c[0x0][0x888] ;  /* 0x00022200ff040b82 */ /* 0x002e620000000a00 */
[----:B--2---:R-:W-:Y:S04]  /*a530*/  @P0 IMAD R0, R17, R0, RZ ;  /* 0x0000000011000224 */ /* 0x004fe800078e02ff */
[----:B-1----:R-:W-:Y:S05]  /*a540*/  @P0 IMAD.WIDE R4, R0, 0x4, R4 ;  /* 0x0000000400040825 */ /* 0x002fea00078e0204 */
[----:B-----5:R2:W5:Y:S02]  /*a550*/  @P0 LDG.E R48, desc[UR50][R4.64] ;  /* 0x0000003204300981 */ /* 0x020564000c1e1900 */
[----:B--2---:R-:W3:Y:S02]  /*a560*/  @!P0 LDC R48, c[0x0][0x880] ;  /* 0x00022000ff308b82 */ /* 0x004ee40000000800 */
.L_x_142:
        /* <DEDUP_REMOVED lines=9> */
[----:B--2---:R-:W1:Y:S02]  /*a600*/  @!P0 LDC R47, c[0x0][0x8a8] ;  /* 0x00022a00ff2f8b82 */ /* 0x004e640000000800 */
.L_x_143:
[----:B------:R-:W2:Y:S01]  /*a610*/  SYNCS.PHASECHK.TRANS64.TRYWAIT P0, [UR43+0x20], R2 ;  /* 0x00002002ff0075a7 */ /* 0x000ea2000800112b */
[----:B------:R-:W-:Y:S01]  /*a620*/  LEA R97, R90, UR43, 0x3 ;  /* 0x0000002b5a617c11 */ /* 0x000fe2000f8e18ff */
[----:B------:R-:W-:Y:S01]  /*a630*/  BSSY B0, `(.L_x_144) ;  /* 0x0000008000007945 */ /* 0x000fe20003800000 */
[----:B------:R-:W-:Y:S01]  /*a640*/  SHF.L.U32 R0, R88, 0x1f, RZ ;  /* 0x0000001f58007819 */ /* 0x000fe200000006ff */
[----:B------:R-:W-:Y:S02]  /*a650*/  VIADD R86, R92, UR43 ;  /* 0x0000002b5c567c36 */ /* 0x000fe40008000000 */
[----:B------:R-:W-:Y:S01]  /*a660*/  IMAD.MOV.U32 R71, RZ, RZ, RZ ;  /* 0x000000ffff477224 */ /* 0x000fe200078e00ff */
[----:B------:R1:W1:Y:S01]  /*a670*/  SYNCS.PHASECHK.TRANS64.TRYWAIT P2, [R97+URZ+0xf0], R0 ;  /* 0x0000f000610075a7 */ /* 0x00026200080411ff */
[----:B--2---:R-:W-:Y:S05]  /*a680*/  @P0 BRA `(.L_x_145) ;  /* 0x0000000000080947 */ /* 0x004fea0003800000 */
[----:B------:R-:W2:Y:S02]  /*a690*/  SYNCS.PHASECHK.TRANS64.TRYWAIT P0, [UR43+0x20], R2 ;  /* 0x00002002ff0075a7 */ /* 0x000ea4000800112b */
[----:B--2---:R-:W-:Y:S05]  /*a6a0*/  @!P0 BRA `(.L_x_146) ;  /* 0x0000007000248947 */ /* 0x004fea0003800000 */
.L_x_145:
[----:B------:R-:W-:Y:S05]  /*a6b0*/  BSYNC B0 ;  /* 0x0000000000007941 */ /* 0x000fea0003800000 */
.L_x_144:
[----:B---3-5:R-:W-:Y:S01]  /*a6c0*/  FSETP.NEU.AND P0, PT, R48, RZ, PT ;  /* 0x000000ff3000720b */ /* 0x028fe20003f0d000 */
[----:B------:R-:W-:Y:S01]  /*a6d0*/  IMAD.MOV.U32 R70, RZ, RZ, RZ ;  /* 0x000000ffff467224 */ /* 0x000fe200078e00ff */
[----:B------:R-:W-:Y:S02]  /*a6e0*/  CS2R R68, SRZ ;  /* 0x0000000000447805 */ /* 0x000fe4000001ff00 */
[----:B------:R-:W-:Y:S02]  /*a6f0*/  CS2R R74, SRZ ;  /* 0x00000000004a7805 */ /* 0x000fe4000001ff00 */
[----:B------:R-:W-:Y:S02]  /*a700*/  CS2R R72, SRZ ;  /* 0x0000000000487805 */ /* 0x000fe4000001ff00 */
[----:B------:R-:W-:Y:S02]  /*a710*/  CS2R R62, SRZ ;  /* 0x00000000003e7805 */ /* 0x000fe4000001ff00 */
[----:B------:R-:W-:Y:S02]  /*a720*/  CS2R R60, SRZ ;  /* 0x00000000003c7805 */ /* 0x000fe4000001ff00 */
[----:B------:R-:W-:Y:S02]  /*a730*/  CS2R R58, SRZ ;  /* 0x00000000003a7805 */ /* 0x000fe4000001ff00 */
[----:B------:R-:W-:Y:S02]  /*a740*/  CS2R R56, SRZ ;  /* 0x0000000000387805 */ /* 0x000fe4000001ff00 */
[----:B------:R-:W-:Y:S01]  /*a750*/  ISETP.GE.AND P1, PT, R100, 0x1, PT ;  /* 0x000000016400780c */ /* 0x000fe20003f26270 */
[----:B------:R-:W-:Y:S01]  /*a760*/  IMAD R54, R90, 0x80, R93 ;  /* 0x000000805a367824 */ /* 0x000fe200078e025d */
[----:B------:R-:W-:Y:S02]  /*a770*/  CS2R R38, SRZ ;  /* 0x0000000000267805 */ /* 0x000fe4000001ff00 */
[----:B------:R-:W-:Y:S01]  /*a780*/  CS2R R36, SRZ ;  /* 0x0000000000247805 */ /* 0x000fe2000001ff00 */
[----:B--2---:R-:W-:Y:S01]  /*a790*/  @P0 IMAD R2, R95, 0x2, R86 ;  /* 0x000000025f020824 */ /* 0x004fe200078e0256 */
[----:B------:R-:W-:Y:S05]  /*a7a0*/  @P0 WARPSYNC.ALL ;  /* 0x0000000000000948 */ /* 0x000fea0003800000 */
[----:B------:R2:W3:Y:S01]  /*a7b0*/  @P0 LDSM.16.MT88.4 R68, [R2+0x1000] ;  /* 0x001000000244083b */ /* 0x0004e20000004200 */
[----:B------:R-:W-:Y:S02]  /*a7c0*/  CS2R R34, SRZ ;  /* 0x0000000000227805 */ /* 0x000fe4000001ff00 */
[----:B------:R-:W-:Y:S02]  /*a7d0*/  CS2R R32, SRZ ;  /* 0x0000000000207805 */ /* 0x000fe4000001ff00 */
[----:B------:R-:W-:Y:S02]  /*a7e0*/  CS2R R30, SRZ ;  /* 0x00000000001e7805 */ /* 0x000fe4000001ff00 */
[----:B------:R-:W-:Y:S02]  /*a7f0*/  CS2R R28, SRZ ;  /* 0x00000000001c7805 */ /* 0x000fe4000001ff00 */
[----:B------:R-:W-:Y:S01]  /*a800*/  CS2R R26, SRZ ;  /* 0x00000000001a7805 */ /* 0x000fe2000001ff00 */
[----:B------:R2:W2:Y:S01]  /*a810*/  @P0 LDSM.16.MT88.4 R72, [R2+0x1800] ;  /* 0x001800000248083b */ /* 0x0004a20000004200 */
[----:B------:R-:W-:Y:S02]  /*a820*/  CS2R R24, SRZ ;  /* 0x0000000000187805 */ /* 0x000fe4000001ff00 */
[----:B------:R-:W-:Y:S02]  /*a830*/  CS2R R18, SRZ ;  /* 0x0000000000127805 */ /* 0x000fe4000001ff00 */
[----:B------:R-:W-:Y:S02]  /*a840*/  CS2R R16, SRZ ;  /* 0x0000000000107805 */ /* 0x000fe4000001ff00 */
[----:B------:R-:W-:Y:S02]  /*a850*/  CS2R R14, SRZ ;  /* 0x00000000000e7805 */ /* 0x000fe4000001ff00 */
[----:B------:R-:W-:Y:S01]  /*a860*/  CS2R R12, SRZ ;  /* 0x00000000000c7805 */ /* 0x000fe2000001ff00 */
[----:B------:R2:W2:Y:S01]  /*a870*/  @P0 LDSM.16.MT88.4 R60, [R92+UR43+0x1000] ;  /* 0x0010002b5c3c083b */ /* 0x0004a20008004200 */
[----:B------:R-:W-:Y:S02]  /*a880*/  CS2R R10, SRZ ;  /* 0x00000000000a7805 */ /* 0x000fe4000001ff00 */
[----:B------:R-:W-:Y:S02]  /*a890*/  CS2R R8, SRZ ;  /* 0x0000000000087805 */ /* 0x000fe4000001ff00 */
[----:B-1----:R-:W-:Y:S02]  /*a8a0*/  CS2R R6, SRZ ;  /* 0x0000000000067805 */ /* 0x002fe4000001ff00 */
[----:B------:R-:W-:Y:S01]  /*a8b0*/  CS2R R4, SRZ ;  /* 0x0000000000047805 */ /* 0x000fe2000001ff00 */
[----:B------:R-:W-:Y:S01]  /*a8c0*/  VIADD R102, R86, 0x1000 ;  /* 0x0000100056667836 */ /* 0x000fe20000000000 */
[----:B------:R1:W1:Y:S01]  /*a8d0*/  @P0 LDSM.16.MT88.4 R56, [R92+UR43+0x1800] ;  /* 0x0018002b5c38083b */ /* 0x0002620008004200 */
[----:B------:R-:W-:Y:S05]  /*a8e0*/  @!P1 BRA `(.L_x_147) ;  /* 0x0000000000d49947 */ /* 0x000fea0003800000 */
[----:B------:R-:W-:Y:S01]  /*a8f0*/  SHF.R.U32.HI R3, RZ, 0x15, R54 ;  /* 0x00000015ff037819 */ /* 0x000fe20000011636 */
[----:B------:R-:W-:Y:S03]  /*a900*/  BSSY B0, `(.L_x_148) ;  /* 0x0000006000007945 */ /* 0x000fe60003800000 */
[----:B------:R-:W-:Y:S01]  /*a910*/  LOP3.LUT P0, RZ, R3, 0x3, R80, 0x48, !PT ;  /* 0x0000000303ff7812 */ /* 0x000fe20007804850 */
[----:B------:R-:W-:Y:S01]  /*a920*/  @!UPT UIADD3 URZ, UPT, UPT, URZ, URZ, URZ ;  /* 0x000000fffffff290 */ /* 0x000fe2000fffe0ff */
[----:B------:R-:W-:Y:S11]  /*a930*/  @P2 BRA `(.L_x_149) ;  /* 0x0000000000082947 */ /* 0x000ff60003800000 */
[----:B------:R-:W5:Y:S02]  /*a940*/  SYNCS.PHASECHK.TRANS64.TRYWAIT P1, [R97+URZ+0xf0], R0 ;  /* 0x0000f000610075a7 */ /* 0x000f6400080211ff */
[----:B-----5:R-:W-:Y:S05]  /*a950*/  @!P1 BRA `(.L_x_150) ;  /* 0x0000006c00909947 */ /* 0x020fea0003800000 */
.L_x_149:
[----:B------:R-:W-:Y:S05]  /*a960*/  BSYNC B0 ;  /* 0x0000000000007941 */ /* 0x000fea0003800000 */
.L_x_148:
[----:B------:R-:W-:Y:S05]  /*a970*/  @!P0 BRA `(.L_x_151) ;  /* 0x0000000000408947 */ /* 0x000fea0003800000 */
[----:B------:R-:W5:Y:S01]  /*a980*/  LDCU.64 UR8, c[0x4][0x70] ;  /* 0x01000e00ff0877ac */ /* 0x000f620008000a00 */
[----:B------:R-:W-:Y:S01]  /*a990*/  MOV R3, 0x0 ;  /* 0x0000000000037802 */ /* 0x000fe20000000f00 */
[----:B------:R-:W-:Y:S02]  /*a9a0*/  HFMA2 R12, -RZ, RZ, 0, 5.9604644775390625e-08 ;  /* 0x00000001ff0c7431 */ /* 0x000fe400000001ff */
[----:B------:R-:W-:Y:S02]  /*a9b0*/  IMAD.MOV.U32 R8, RZ, RZ, 0x192 ;  /* 0x00000192ff087424 */ /* 0x000fe400078e00ff */
[----:B------:R-:W-:Y:S01]  /*a9c0*/  IMAD.MOV.U32 R13, RZ, RZ, RZ ;  /* 0x000000ffff0d7224 */ /* 0x000fe200078e00ff */
[----:B------:R-:W3:Y:S01]  /*a9d0*/  LDCU.64 UR6, c[0x4][0x78] ;  /* 0x01000f00ff0677ac */ /* 0x000ee20008000a00 */
[----:B--2---:R-:W2:Y:S01]  /*a9e0*/  LDC.64 R2, c[0x4][R3] ;  /* 0x0100000003027b82 */ /* 0x004ea20000000a00 */
[----:B------:R-:W4:Y:S01]  /*a9f0*/  LDCU.64 UR4, c[0x4][0x10] ;  /* 0x01000200ff0477ac */ /* 0x000f220008000a00 */
[----:B-----5:R-:W-:Y:S01]  /*aa00*/  MOV R5, UR9 ;  /* 0x0000000900057c02 */ /* 0x020fe20008000f00 */
[----:B------:R-:W-:Y:S01]  /*aa10*/  IMAD.U32 R4, RZ, RZ, UR8 ;  /* 0x00000008ff047e24 */ /* 0x000fe2000f8e00ff */
[----:B---3--:R-:W-:Y:S01]  /*aa20*/  MOV R7, UR7 ;  /* 0x0000000700077c02 */ /* 0x008fe20008000f00 */
[----:B------:R-:W-:Y:S01]  /*aa30*/  IMAD.U32 R6, RZ, RZ, UR6 ;  /* 0x00000006ff067e24 */ /* 0x000fe2000f8e00ff */
[----:B----4-:R-:W-:Y:S01]  /*aa40*/  MOV R11, UR5 ;  /* 0x00000005000b7c02 */ /* 0x010fe20008000f00 */
[----:B------:R-:W-:Y:S02]  /*aa50*/  IMAD.U32 R10, RZ, RZ, UR4 ;  /* 0x00000004ff0a7e24 */ /* 0x000fe4000f8e00ff */
[----:B------:R-:W-:Y:S07]  /*aa60*/  LEPC R20, `(.L_x_151) ;  /* 0x000000001014794e */ /* 0x000fee0000000000 */
[----:B-12---:R-:W-:Y:S05]  /*aa70*/  CALL.ABS.NOINC R2 ;  /* 0x0000000002007343 */ /* 0x006fea0003c00000 */
.L_x_151:
[----:B------:R-:W-:Y:S05]  /*aa80*/  WARPSYNC.ALL ;  /* 0x0000000000007948 */ /* 0x000fea0003800000 */
[C---:B------:R-:W-:Y:S01]  /*aa90*/  R2UR UR4, R54.reuse ;  /* 0x00000000360472ca */ /* 0x040fe200000e0000 */
[----:B------:R-:W-:Y:S05]  /*aaa0*/  VIADD R3, R54, 0x100000 ;  /* 0x0010000036037836 */ /* 0x000fea0000000000 */
[----:B------:R-:W-:Y:S04]  /*aab0*/  SHF.R.U32.HI R3, RZ, 0x15, R3 ;  /* 0x00000015ff037819 */ /* 0x000fe80000011603 */
[----:B------:R-:W-:Y:S03]  /*aac0*/  LOP3.LUT P0, RZ, R3, 0x3, R80, 0x48, !PT ;  /* 0x0000000303ff7812 */ /* 0x000fe60007804850 */
[----:B------:R-:W1:Y:S10]  /*aad0*/  LDTM.16dp256bit.x4 R24, tmem[UR4] ;  /* 0x00000004001879ee */ /* 0x000e740008120000 */
[----:B-1----:R-:W-:Y:S05]  /*aae0*/  @!P0 BRA `(.L_x_152) ;  /* 0x0000000000408947 */ /* 0x002fea0003800000 */
[----:B------:R-:W1:Y:S01]  /*aaf0*/  LDCU.64 UR8, c[0x4][0x70] ;  /* 0x01000e00ff0877ac */ /* 0x000e620008000a00 */
[----:B------:R-:W-:Y:S01]  /*ab00*/  MOV R3, 0x0 ;  /* 0x0000000000037802 */ /* 0x000fe20000000f00 */
[----:B------:R-:W-:Y:S02]  /*ab10*/  HFMA2 R12, -RZ, RZ, 0, 5.9604644775390625e-08 ;  /* 0x00000001ff0c7431 */ /* 0x000fe400000001ff */
[----:B------:R-:W-:Y:S02]  /*ab20*/  IMAD.MOV.U32 R8, RZ, RZ, 0x192 ;  /* 0x00000192ff087424 */ /* 0x000fe400078e00ff */
[----:B------:R-:W-:Y:S01]  /*ab30*/  IMAD.MOV.U32 R13, RZ, RZ, RZ ;  /* 0x000000ffff0d7224 */ /* 0x000fe200078e00ff */
[----:B------:R-:W5:Y:S01]  /*ab40*/  LDCU.64 UR6, c[0x4][0x78] ;  /* 0x01000f00ff0677ac */ /* 0x000f620008000a00 */
[----:B--2---:R-:W2:Y:S01]  /*ab50*/  LDC.64 R2, c[0x4][R3] ;  /* 0x0100000003027b82 */ /* 0x004ea20000000a00 */
[----:B------:R-:W3:Y:S01]  /*ab60*/  LDCU.64 UR4, c[0x4][0x10] ;  /* 0x01000200ff0477ac */ /* 0x000ee20008000a00 */
[----:B-1----:R-:W-:Y:S01]  /*ab70*/  MOV R5, UR9 ;  /* 0x0000000900057c02 */ /* 0x002fe20008000f00 */
[----:B------:R-:W-:Y:S01]  /*ab80*/  IMAD.U32 R4, RZ, RZ, UR8 ;  /* 0x00000008ff047e24 */ /* 0x000fe2000f8e00ff */
[----:B-----5:R-:W-:Y:S01]  /*ab90*/  MOV R7, UR7 ;  /* 0x0000000700077c02 */ /* 0x020fe20008000f00 */
[----:B------:R-:W-:Y:S01]  /*aba0*/  IMAD.U32 R6, RZ, RZ, UR6 ;  /* 0x00000006ff067e24 */ /* 0x000fe2000f8e00ff */
[----:B---3--:R-:W-:Y:S01]  /*abb0*/  MOV R11, UR5 ;  /* 0x00000005000b7c02 */ /* 0x008fe20008000f00 */
[----:B------:R-:W-:Y:S02]  /*abc0*/  IMAD.U32 R10, RZ, RZ, UR4 ;  /* 0x00000004ff0a7e24 */ /* 0x000fe4000f8e00ff */
[----:B------:R-:W-:Y:S07]  /*abd0*/  LEPC R20, `(.L_x_152) ;  /* 0x000000001014794e */ /* 0x000fee0000000000 */
[----:B--2-4-:R-:W-:Y:S05]  /*abe0*/  CALL.ABS.NOINC R2 ;  /* 0x0000000002007343 */ /* 0x014fea0003c00000 */
.L_x_152:
[----:B------:R-:W-:Y:S05]  /*abf0*/  WARPSYNC.ALL ;  /* 0x0000000000007948 */ /* 0x000fea0003800000 */
[----:B------:R-:W-:Y:S11]  /*ac00*/  R2UR UR4, R54 ;  /* 0x00000000360472ca */ /* 0x000ff600000e0000 */
[----:B------:R-:W-:Y:S02]  /*ac10*/  @!UPT UIADD3 URZ, UPT, UPT, URZ, URZ, URZ ;  /* 0x000000fffffff290 */ /* 0x000fe4000fffe0ff */
[----:B------:R-:W1:Y:S02]  /*ac20*/  LDTM.16dp256bit.x4 R4, tmem[UR4+0x100000] ;  /* 0x10000004000479ee */ /* 0x000e640008120000 */
[----:B-1----:R-:W-:Y:S01]  /*ac30*/  NOP ;  /* 0x0000000000007918 */ /* 0x002fe20000000000 */
.L_x_147:
[--C-:B--2---:R-:W-:Y:S01]  /*ac40*/  HADD2.F32 R49, -RZ, R60.reuse.H0_H0 ;  /* 0x2000003cff317230 */ /* 0x104fe20000004100 */
[----:B------:R-:W-:Y:S05]  /*ac50*/  WARPSYNC.ALL ;  /* 0x0000000000007948 */ /* 0x000fea0003800000 */
[----:B------:R-:W-:Y:S01]  /*ac60*/  LEA R55, R95, R86, 0x1 ;  /* 0x000000565f377211 */ /* 0x000fe200078e08ff */
[-C--:B------:R-:W-:Y:S01]  /*ac70*/  FMUL R0, R24, R47.reuse ;  /* 0x0000002f18007220 */ /* 0x080fe20000400000 */
[----:B------:R-:W-:Y:S02]  /*ac80*/  HADD2.F32 R51, -RZ, R60.H1_H1 ;  /* 0x3000003cff337230 */ /* 0x000fe40000004100 */
[-C--:B------:R-:W-:Y:S01]  /*ac90*/  FMUL R2, R25, R47.reuse ;  /* 0x0000002f19027220 */ /* 0x080fe20000400000 */
[----:B------:R-:W-:Y:S01]  /*aca0*/  FMUL R3, R26, R47 ;  /* 0x0000002f1a037220 */ /* 0x000fe20000400000 */
[C---:B------:R-:W-:Y:S01]  /*acb0*/  FFMA R0, R48.reuse, R49, R0 ;  /* 0x0000003130007223 */ /* 0x040fe20000000000 */
[--C-:B------:R-:W-:Y:S02]  /*acc0*/  HADD2.F32 R49, -RZ, R61.reuse.H0_H0 ;  /* 0x2000003dff317230 */ /* 0x100fe40000004100 */
[----:B------:R-:W-:Y:S01]  /*acd0*/  FFMA R2, R48, R51, R2 ;  /* 0x0000003330027223 */ /* 0x000fe20000000002 */
[-C--:B------:R-:W-:Y:S01]  /*ace0*/  FMUL R20, R4, R47.reuse ;  /* 0x0000002f04147220 */ /* 0x080fe20000400000 */
[----:B------:R-:W-:Y:S02]  /*acf0*/  HADD2.F32 R51, -RZ, R61.H1_H1 ;  /* 0x3000003dff337230 */ /* 0x000fe40000004100 */
[----:B------:R-:W-:Y:S01]  /*ad00*/  FMUL R21, R5, R47 ;  /* 0x0000002f05157220 */ /* 0x000fe20000400000 */
[----:B------:R-:W-:Y:S01]  /*ad10*/  FFMA R3, R48, R49, R3 ;  /* 0x0000003130037223 */ /* 0x000fe20000000003 */
[----:B------:R-:W-:Y:S01]  /*ad20*/  F2FP.F16.F32.PACK_AB R64, R2, R0 ;  /* 0x000000000240723e */ /* 0x000fe200000000ff */
[-C--:B------:R-:W-:Y:S01]  /*ad30*/  FMUL R4, R27, R47.reuse ;  /* 0x0000002f1b047220 */ /* 0x080fe20000400000 */
[--C-:B------:R-:W-:Y:S02]  /*ad40*/  HADD2.F32 R50, -RZ, R62.reuse.H0_H0 ;  /* 0x2000003eff327230 */ /* 0x100fe40000004100 */
[-C--:B------:R-:W-:Y:S01]  /*ad50*/  FMUL R5, R28, R47.reuse ;  /* 0x0000002f1c057220 */ /* 0x080fe20000400000 */
[----:B------:R-:W-:Y:S01]  /*ad60*/  FMUL R22, R6, R47 ;  /* 0x0000002f06167220 */ /* 0x000fe20000400000 */
[----:B------:R-:W-:Y:S02]  /*ad70*/  HADD2.F32 R49, -RZ, R62.H1_H1 ;  /* 0x3000003eff317230 */ /* 0x000fe40000004100 */
[C---:B------:R-:W-:Y:S01]  /*ad80*/  FFMA R4, R48.reuse, R51, R4 ;  /* 0x0000003330047223 */ /* 0x040fe20000000004 */
[----:B------:R-:W-:Y:S01]  /*ad90*/  FFMA R5, R48, R50, R5 ;  /* 0x0000003230057223 */ /* 0x000fe20000000005 */
[--C-:B------:R-:W-:Y:S02]  /*ada0*/  HADD2.F32 R50, -RZ, R63.reuse.H0_H0 ;  /* 0x2000003fff327230 */ /* 0x100fe40000004100 */
[-C--:B------:R-:W-:Y:S01]  /*adb0*/  FMUL R6, R29, R47.reuse ;  /* 0x0000002f1d067220 */ /* 0x080fe20000400000 */
[----:B------:R-:W-:Y:S01]  /*adc0*/  FMUL R23, R7, R47 ;  /* 0x0000002f07177220 */ /* 0x000fe20000400000 */
[----:B------:R-:W-:Y:S01]  /*add0*/  HADD2.F32 R51, -RZ, R63.H1_H1 ;  /* 0x3000003fff337230 */ /* 0x000fe20000004100 */
[----:B------:R-:W-:Y:S01]  /*ade0*/  F2FP.F16.F32.PACK_AB R65, R4, R3 ;  /* 0x000000030441723e */ /* 0x000fe200000000ff */
[----:B------:R-:W-:Y:S01]  /*adf0*/  FFMA R6, R48, R49, R6 ;  /* 0x0000003130067223 */ /* 0x000fe20000000006 */
[-C--:B------:R-:W-:Y:S01]  /*ae00*/  FMUL R24, R8, R47.reuse ;  /* 0x0000002f08187220 */ /* 0x080fe20000400000 */
[--C-:B-1----:R-:W-:Y:S02]  /*ae10*/  HADD2.F32 R49, -RZ, R56.reuse.H0_H0 ;  /* 0x20000038ff317230 */ /* 0x102fe40000004100 */
[-C--:B------:R-:W-:Y:S01]  /*ae20*/  FMUL R7, R30, R47.reuse ;  /* 0x0000002f1e077220 */ /* 0x080fe20000400000 */
[----:B------:R-:W-:Y:S01]  /*ae30*/  FMUL R8, R31, R47 ;  /* 0x0000002f1f087220 */ /* 0x000fe20000400000 */
[----:B---3--:R-:W-:Y:S01]  /*ae40*/  HADD2.F32 R52, -RZ, R69.H1_H1 ;  /* 0x30000045ff347230 */ /* 0x008fe20000004100 */
[----:B------:R-:W-:Y:S01]  /*ae50*/  F2FP.F16.F32.PACK_AB R66, R6, R5 ;  /* 0x000000050642723e */ /* 0x000fe200000000ff */
[C---:B------:R-:W-:Y:S01]  /*ae60*/  FFMA R7, R48.reuse, R50, R7 ;  /* 0x0000003230077223 */ /* 0x040fe20000000007 */
[----:B------:R-:W-:Y:S01]  /*ae70*/  FFMA R8, R48, R51, R8 ;  /* 0x0000003330087223 */ /* 0x000fe20000000008 */
[----:B------:R-:W-:Y:S02]  /*ae80*/  HADD2.F32 R51, -RZ, R56.H1_H1 ;  /* 0x30000038ff337230 */ /* 0x000fe40000004100 */
[-C--:B------:R-:W-:Y:S01]  /*ae90*/  FMUL R25, R9, R47.reuse ;  /* 0x0000002f09197220 */ /* 0x080fe20000400000 */
[----:B------:R-:W-:Y:S01]  /*aea0*/  FMUL R9, R32, R47 ;  /* 0x0000002f20097220 */ /* 0x000fe20000400000 */
[--C-:B------:R-:W-:Y:S01]  /*aeb0*/  HADD2.F32 R50, -RZ, R58.reuse.H0_H0 ;  /* 0x2000003aff327230 */ /* 0x100fe20000004100 */
[----:B------:R-:W-:Y:S01]  /*aec0*/  F2FP.F16.F32.PACK_AB R67, R8, R7 ;  /* 0x000000070843723e */ /* 0x000fe200000000ff */
[----:B------:R-:W-:Y:S01]  /*aed0*/  FMUL R40, R10, R47 ;  /* 0x0000002f0a287220 */ /* 0x000fe20000400000 */
[C---:B------:R-:W-:Y:S01]  /*aee0*/  FFMA R9, R48.reuse, R49, R9 ;  /* 0x0000003130097223 */ /* 0x040fe20000000009 */
[----:B------:R-:W-:Y:S02]  /*aef0*/  HADD2.F32 R49, -RZ, R57.H0_H0 ;  /* 0x20000039ff317230 */ /* 0x000fe40000004100 */
[-C--:B------:R-:W-:Y:S01]  /*af00*/  FMUL R10, R33, R47.reuse ;  /* 0x0000002f210a7220 */ /* 0x080fe20000400000 */
[----:B------:R1:W-:Y:S01]  /*af10*/  STSM.16.MT88.4 [R86+0x1000], R64 ;  /* 0x0010004056007844 */ /* 0x0003e20000004200 */
[----:B------:R-:W-:Y:S01]  /*af20*/  FMUL R41, R11, R47 ;  /* 0x0000002f0b297220 */ /* 0x000fe20000400000 */
[----:B------:R-:W-:Y:S02]  /*af30*/  HADD2.F32 R53, -RZ, R73.H0_H0 ;  /* 0x20000049ff357230 */ /* 0x000fe40000004100 */
[----:B------:R-:W-:Y:S01]  /*af40*/  FFMA R10, R48, R51, R10 ;  /* 0x00000033300a7223 */ /* 0x000fe2000000000a */
[-C--:B------:R-:W-:Y:S01]  /*af50*/  FMUL R11, R34, R47.reuse ;  /* 0x0000002f220b7220 */ /* 0x080fe20000400000 */
[----:B------:R-:W-:Y:S02]  /*af60*/  HADD2.F32 R51, -RZ, R57.H1_H1 ;  /* 0x30000039ff337230 */ /* 0x000fe40000004100 */
[-C--:B------:R-:W-:Y:S01]  /*af70*/  FMUL R42, R12, R47.reuse ;  /* 0x0000002f0c2a7220 */ /* 0x080fe20000400000 */
[----:B------:R-:W-:Y:S01]  /*af80*/  FMUL R43, R13, R47 ;  /* 0x0000002f0d2b7220 */ /* 0x000fe20000400000 */
[----:B------:R-:W-:Y:S01]  /*af90*/  FFMA R11, R48, R49, R11 ;  /* 0x00000031300b7223 */ /* 0x000fe2000000000b */
[----:B------:R-:W-:Y:S01]  /*afa0*/  HADD2.F32 R49, -RZ, R58.H1_H1 ;  /* 0x3000003aff317230 */ /* 0x000fe20000004100 */
[----:B------:R-:W-:Y:S01]  /*afb0*/  F2FP.F16.F32.PACK_AB R104, R10, R9 ;  /* 0x000000090a68723e */ /* 0x000fe200000000ff */
[-C--:B------:R-:W-:Y:S01]  /*afc0*/  FMUL R12, R35, R47.reuse ;  /* 0x0000002f230c7220 */ /* 0x080fe20000400000 */
[-C--:B------:R-:W-:Y:S01]  /*afd0*/  FMUL R44, R14, R47.reuse ;  /* 0x0000002f0e2c7220 */ /* 0x080fe20000400000 */
[-C--:B------:R-:W-:Y:S01]  /*afe0*/  FMUL R13, R36, R47.reuse ;  /* 0x0000002f240d7220 */ /* 0x080fe20000400000 */
[----:B------:R-:W-:Y:S01]  /*aff0*/  FMUL R14, R37, R47 ;  /* 0x0000002f250e7220 */ /* 0x000fe20000400000 */
[C---:B------:R-:W-:Y:S01]  /*b000*/  FFMA R12, R48.reuse, R51, R12 ;  /* 0x00000033300c7223 */ /* 0x040fe2000000000c */
[--C-:B------:R-:W-:Y:S02]  /*b010*/  HADD2.F32 R51, -RZ, R68.reuse.H0_H0 ;  /* 0x20000044ff337230 */ /* 0x100fe40000004100 */
[C---:B------:R-:W-:Y:S01]  /*b020*/  FFMA R13, R48.reuse, R50, R13 ;  /* 0x00000032300d7223 */ /* 0x040fe2000000000d */
[--C-:B------:R-:W-:Y:S02]  /*b030*/  HADD2.F32 R50, -RZ, R59.reuse.H0_H0 ;  /* 0x2000003bff327230 */ /* 0x100fe40000004100 */
[----:B------:R-:W-:Y:S01]  /*b040*/  FFMA R14, R48, R49, R14 ;  /* 0x00000031300e7223 */ /* 0x000fe2000000000e */
[----:B------:R-:W-:Y:S02]  /*b050*/  HADD2.F32 R49, -RZ, R59.H1_H1 ;  /* 0x3000003bff317230 */ /* 0x000fe40000004100 */
[-C--:B------:R-:W-:Y:S01]  /*b060*/  FMUL R45, R15, R47.reuse ;  /* 0x0000002f0f2d7220 */ /* 0x080fe20000400000 */
[-C--:B------:R-:W-:Y:S01]  /*b070*/  FMUL R46, R16, R47.reuse ;  /* 0x0000002f102e7220 */ /* 0x080fe20000400000 */
[-C--:B------:R-:W-:Y:S01]  /*b080*/  FMUL R15, R38, R47.reuse ;  /* 0x0000002f260f7220 */ /* 0x080fe20000400000 */
[-C--:B------:R-:W-:Y:S01]  /*b090*/  FMUL R16, R39, R47.reuse ;  /* 0x0000002f27107220 */ /* 0x080fe20000400000 */
[-C--:B------:R-:W-:Y:S01]  /*b0a0*/  FMUL R17, R17, R47.reuse ;  /* 0x0000002f11117220 */ /* 0x080fe20000400000 */
[----:B------:R-:W-:Y:S01]  /*b0b0*/  FMUL R18, R18, R47 ;  /* 0x0000002f12127220 */ /* 0x000fe20000400000 */
[C---:B------:R-:W-:Y:S01]  /*b0c0*/  FFMA R15, R48.reuse, R50, R15 ;  /* 0x00000032300f7223 */ /* 0x040fe2000000000f */
[----:B------:R-:W-:Y:S02]  /*b0d0*/  HADD2.F32 R50, -RZ, R68.H1_H1 ;  /* 0x30000044ff327230 */ /* 0x000fe40000004100 */
[C---:B------:R-:W-:Y:S01]  /*b0e0*/  FFMA R16, R48.reuse, R49, R16 ;  /* 0x0000003130107223 */ /* 0x040fe20000000010 */
[----:B------:R-:W-:Y:S02]  /*b0f0*/  HADD2.F32 R49, -RZ, R69.H0_H0 ;  /* 0x20000045ff317230 */ /* 0x000fe40000004100 */
[C---:B------:R-:W-:Y:S01]  /*b100*/  FFMA R20, R48.reuse, R51, R20 ;  /* 0x0000003330147223 */ /* 0x040fe20000000014 */
[----:B------:R-:W-:Y:S02]  /*b110*/  HADD2.F32 R51, -RZ, R71.H0_H0 ;  /* 0x20000047ff337230 */ /* 0x000fe40000004100 */
[C---:B------:R-:W-:Y:S01]  /*b120*/  FFMA R21, R48.reuse, R50, R21 ;  /* 0x0000003230157223 */ /* 0x040fe20000000015 */
[--C-:B------:R-:W-:Y:S02]  /*b130*/  HADD2.F32 R50, -RZ, R70.reuse.H1_H1 ;  /* 0x30000046ff327230 */ /* 0x100fe40000004100 */
[C---:B------:R-:W-:Y:S01]  /*b140*/  FFMA R22, R48.reuse, R49, R22 ;  /* 0x0000003130167223 */ /* 0x040fe20000000016 */
[----:B------:R-:W-:Y:S02]  /*b150*/  HADD2.F32 R49, -RZ, R70.H0_H0 ;  /* 0x20000046ff317230 */ /* 0x000fe40000004100 */
[----:B------:R-:W-:Y:S01]  /*b160*/  FFMA R23, R48, R52, R23 ;  /* 0x0000003430177223 */ /* 0x000fe20000000017 */
[----:B------:R-:W-:Y:S02]  /*b170*/  HADD2.F32 R52, -RZ, R75.H1_H1 ;  /* 0x3000004bff347230 */ /* 0x000fe40000004100 */
[----:B------:R-:W-:Y:S01]  /*b180*/  FMUL R19, R19, R47 ;  /* 0x0000002f13137220 */ /* 0x000fe20000400000 */
[----:B------:R-:W-:Y:S01]  /*b190*/  F2FP.F16.F32.PACK_AB R105, R12, R11 ;  /* 0x0000000b0c69723e */ /* 0x000fe200000000ff */
[C---:B------:R-:W-:Y:S01]  /*b1a0*/  FFMA R24, R48.reuse, R49, R24 ;  /* 0x0000003130187223 */ /* 0x040fe20000000018 */
[C---:B------:R-:W-:Y:S01]  /*b1b0*/  FFMA R25, R48.reuse, R50, R25 ;  /* 0x0000003230197223 */ /* 0x040fe20000000019 */
[----:B------:R-:W-:Y:S01]  /*b1c0*/  FFMA R40, R48, R51, R40 ;  /* 0x0000003330287223 */ /* 0x000fe20000000028 */
[----:B------:R-:W-:Y:S01]  /*b1d0*/  HADD2.F32 R49, -RZ, R71.H1_H1 ;  /* 0x30000047ff317230 */ /* 0x000fe20000004100 */
[----:B------:R-:W-:Y:S01]  /*b1e0*/  F2FP.F16.F32.PACK_AB R106, R14, R13 ;  /* 0x0000000d0e6a723e */ /* 0x000fe200000000ff */
[--C-:B------:R-:W-:Y:S01]  /*b1f0*/  HADD2.F32 R51, -RZ, R72.reuse.H0_H0 ;  /* 0x20000048ff337230 */ /* 0x100fe20000004100 */
[----:B------:R-:W-:Y:S01]  /*b200*/  F2FP.F16.F32.PACK_AB R107, R16, R15 ;  /* 0x0000000f106b723e */ /* 0x000fe200000000ff */
[----:B------:R-:W-:Y:S02]  /*b210*/  HADD2.F32 R50, -RZ, R72.H1_H1 ;  /* 0x30000048ff327230 */ /* 0x000fe40000004100 */
[C---:B------:R-:W-:Y:S01]  /*b220*/  FFMA R41, R48.reuse, R49, R41 ;  /* 0x0000003130297223 */ /* 0x040fe20000000029 */
[----:B------:R-:W-:Y:S02]  /*b230*/  HADD2.F32 R49, -RZ, R73.H1_H1 ;  /* 0x30000049ff317230 */ /* 0x000fe40000004100 */
[C---:B------:R-:W-:Y:S01]  /*b240*/  FFMA R42, R48.reuse, R51, R42 ;  /* 0x00000033302a7223 */ /* 0x040fe2000000002a */
[----:B------:R1:W-:Y:S01]  /*b250*/  STSM.16.MT88.4 [R86+0x1800], R104 ;  /* 0x0018006856007844 */ /* 0x0003e20000004200 */
[C---:B------:R-:W-:Y:S01]  /*b260*/  FFMA R43, R48.reuse, R50, R43 ;  /* 0x00000032302b7223 */ /* 0x040fe2000000002b */
[--C-:B------:R-:W-:Y:S02]  /*b270*/  HADD2.F32 R51, -RZ, R74.reuse.H0_H0 ;  /* 0x2000004aff337230 */ /* 0x100fe40000004100 */
[C---:B------:R-:W-:Y:S01]  /*b280*/  FFMA R44, R48.reuse, R53, R44 ;  /* 0x00000035302c7223 */ /* 0x040fe2000000002c */
[----:B------:R-:W-:Y:S02]  /*b290*/  HADD2.F32 R50, -RZ, R74.H1_H1 ;  /* 0x3000004aff327230 */ /* 0x000fe40000004100 */
[C---:B------:R-:W-:Y:S01]  /*b2a0*/  FFMA R45, R48.reuse, R49, R45 ;  /* 0x00000031302d7223 */ /* 0x040fe2000000002d */
[----:B------:R-:W-:Y:S02]  /*b2b0*/  HADD2.F32 R53, -RZ, R75.H0_H0 ;  /* 0x2000004bff357230 */ /* 0x000fe40000004100 */
[C---:B------:R-:W-:Y:S01]  /*b2c0*/  FFMA R46, R48.reuse, R51, R46 ;  /* 0x00000033302e7223 */ /* 0x040fe2000000002e */
[----:B------:R-:W-:Y:S01]  /*b2d0*/  F2FP.F16.F32.PACK_AB R108, R21, R20 ;  /* 0x00000014156c723e */ /* 0x000fe200000000ff */
[C---:B------:R-:W-:Y:S01]  /*b2e0*/  FFMA R17, R48.reuse, R50, R17 ;  /* 0x0000003230117223 */ /* 0x040fe20000000011 */
[----:B------:R-:W-:Y:S01]  /*b2f0*/  F2FP.F16.F32.PACK_AB R109, R23, R22 ;  /* 0x00000016176d723e */ /* 0x000fe200000000ff */
[C---:B------:R-:W-:Y:S01]  /*b300*/  FFMA R18, R48.reuse, R53, R18 ;  /* 0x0000003530127223 */ /* 0x040fe20000000012 */
[----:B------:R-:W-:Y:S01]  /*b310*/  FFMA R19, R48, R52, R19 ;  /* 0x0000003430137223 */ /* 0x000fe20000000013 */
[----:B------:R-:W-:Y:S01]  /*b320*/  F2FP.F16.F32.PACK_AB R110, R25, R24 ;  /* 0x00000018196e723e */ /* 0x000fe200000000ff */
[----:B------:R-:W-:Y:S01]  /*b330*/  BSSY.RECONVERGENT B0, `(.L_x_153) ;  /* 0x000001c000007945 */ /* 0x000fe20003800200 */
[----:B------:R-:W-:Y:S02]  /*b340*/  F2FP.F16.F32.PACK_AB R111, R41, R40 ;  /* 0x00000028296f723e */ /* 0x000fe400000000ff */
[----:B------:R-:W-:Y:S02]  /*b350*/  F2FP.F16.F32.PACK_AB R112, R43, R42 ;  /* 0x0000002a2b70723e */ /* 0x000fe400000000ff */
[----:B------:R-:W-:Y:S01]  /*b360*/  F2FP.F16.F32.PACK_AB R113, R45, R44 ;  /* 0x0000002c2d71723e */ /* 0x000fe200000000ff */
[----:B------:R1:W-:Y:S01]  /*b370*/  STSM.16.MT88.4 [R55+0x1000], R108 ;  /* 0x0010006c37007844 */ /* 0x0003e20000004200 */
[----:B------:R-:W-:Y:S02]  /*b380*/  F2FP.F16.F32.PACK_AB R114, R17, R46 ;  /* 0x0000002e1172723e */ /* 0x000fe400000000ff */
[----:B------:R-:W-:Y:S02]  /*b390*/  F2FP.F16.F32.PACK_AB R115, R19, R18 ;  /* 0x000000121373723e */ /* 0x000fe400000000ff */
[----:B------:R-:W-:Y:S03]  /*b3a0*/  ISETP.NE.AND P0, PT, R101, RZ, PT ;  /* 0x000000ff6500720c */ /* 0x000fe60003f05270 */
[----:B------:R1:W-:Y:S01]  /*b3b0*/  STSM.16.MT88.4 [R55+0x1800], R112 ;  /* 0x0018007037007844 */ /* 0x0003e20000004200 */
[----:B------:R-:W-:Y:S01]  /*b3c0*/  @!PT LDS RZ, [RZ] ;  /* 0x00000000fffff984 */ /* 0x000fe20000000800 */
[----:B------:R-:W-:Y:S01]  /*b3d0*/  @!PT LDS RZ, [RZ] ;  /* 0x00000000fffff984 */ /* 0x000fe20000000800 */
[----:B------:R-:W-:Y:S01]  /*b3e0*/  @!PT LDS RZ, [RZ] ;  /* 0x00000000fffff984 */ /* 0x000fe20000000800 */
[----:B------:R-:W-:Y:S01]  /*b3f0*/  @!PT LDS RZ, [RZ] ;  /* 0x00000000fffff984 */ /* 0x000fe20000000800 */
[----:B------:R2:W-:Y:S07]  /*b400*/  MEMBAR.ALL.CTA ;  /* 0x0000000000007992 */ /* 0x0005ee0000008000 */
[----:B--2---:R-:W2:Y:S02]  /*b410*/  FENCE.VIEW.ASYNC.S ;  /* 0x00000000000073c6 */ /* 0x004ea40000000000 */
[----:B--2---:R-:W-:Y:S06]  /*b420*/  BAR.SYNC.DEFER_BLOCKING 0x1, 0x80 ;  /* 0x0042000000007b1d */ /* 0x004fec0000010000 */
[----:B------:R-:W-:Y:S05]  /*b430*/  @!P0 BRA `(.L_x_154) ;  /* 0x00000000002c8947 */ /* 0x000fea0003800000 */
[----:B------:R-:W-:Y:S02]  /*b440*/  UIADD3 UR7, UPT, UPT, UR43, 0x1000, URZ ;  /* 0x000010002b077890 */ /* 0x000fe4000fffe0ff */
[----:B------:R-:W-:Y:S02]  /*b450*/  UIADD3 UR5, UPT, UPT, UR41, 0x40, URZ ;  /* 0x0000004029057890 */ /* 0x000fe4000fffe0ff */
[----:B------:R-:W-:Y:S02]  /*b460*/  UIADD3 UR4, UPT, UPT, UR43, 0x2000, URZ ;  /* 0x000020002b047890 */ /* 0x000fe4000fffe0ff */
[----:B------:R-:W-:Y:S01]  /*b470*/  MOV R81, UR7 ;  /* 0x0000000700517c02 */ /* 0x000fe20008000f00 */
[----:B------:R-:W-:Y:S03]  /*b480*/  UMOV UR6, UR42 ;  /* 0x0000002a00067c82 */ /* 0x000fe60008000000 */
[----:B------:R-:W-:Y:S11]  /*b490*/  R2UR UR40, R81 ;  /* 0x00000000512872ca */ /* 0x000ff600000e0000 */
[----:B------:R-:W-:Y:S02]  /*b4a0*/  @!UPT UIADD3 URZ, UPT, UPT, URZ, URZ, URZ ;  /* 0x000000fffffff290 */ /* 0x000fe4000fffe0ff */
[----:B------:R2:W-:Y:S01]  /*b4b0*/  UTMASTG.2D [UR40], [UR56] ;  /* 0x00000028380073b5 */ /* 0x0005e20008008000 */
[----:B------:R2:W-:Y:S01]  /*b4c0*/  UTMASTG.2D [UR4], [UR56] ;  /* 0x00000004380073b5 */ /* 0x0005e20008008000 */
[----:B------:R0:W-:Y:S01]  /*b4d0*/  UTMACMDFLUSH ;  /* 0x00000000000079b7 */ /* 0x0001e20000000000 */
[----:B--2---:R-:W-:Y:S04]  /*b4e0*/  DEPBAR.LE SB0, 0x1 ;  /* 0x000080400000791a */ /* 0x004fe80000000000 */
.L_x_154:
[----:B------:R-:W-:Y:S05]  /*b4f0*/  BSYNC.RECONVERGENT B0 ;  /* 0x0000000000007941 */ /* 0x000fea0003800200 */
.L_x_153:
[----:B------:R-:W-:Y:S01]  /*b500*/  UISETP.NE.AND UP1, UPT, UR54, URZ, UPT ;  /* 0x000000ff3600728c */ /* 0x000fe2000bf25270 */
[----:B------:R-:W-:Y:S01]  /*b510*/  BAR.SYNC.DEFER_BLOCKING 0x1, 0x80 ;  /* 0x0042000000007b1d */ /* 0x000fe20000010000 */
[----:B------:R-:W-:Y:S01]  /*b520*/  SHF.L.U32 R0, R91, 0x1f, RZ ;  /* 0x0000001f5b007819 */ /* 0x000fe200000006ff */
[----:B------:R-:W-:Y:S03]  /*b530*/  IMAD R102, R95, 0x2, R102 ;  /* 0x000000025f667824 */ /* 0x000fe600078e0266 */
[----:B------:R-:W-:Y:S05]  /*b540*/  PLOP3.LUT P0, PT, PT, PT, UP1, 0x80, 0x8 ;  /* 0x000000000008781c */ /* 0x000fea0003f0f018 */
[----:B------:R-:W-:Y:S04]  /*b550*/  @UP1 ULEA UR4, UR53, UR43, 0x3 ;  /* 0x0000002b35041291 */ /* 0x000fe8000f8e18ff */
[----:B------:R-:W-:Y:S04]  /*b560*/  @UP1 UIADD3 UR4, UPT, UPT, UR4, 0x40, URZ ;  /* 0x0000004004041890 */ /* 0x000fe8000fffe0ff */
[----:B------:R-:W-:Y:S09]  /*b570*/  @UP1 UPRMT UR4, UR52, 0x654, UR4 ;  /* 0x0000065434041896 */ /* 0x000ff20008000004 */
[----:B------:R-:W-:Y:S01]  /*b580*/  @P0 SYNCS.ARRIVE.TRANS64.RED.A1T0 RZ, [UR4], RZ ;  /* 0x000000ffffff09a7 */ /* 0x000fe20008100404 */
[----:B------:R-:W-:Y:S01]  /*b590*/  @UP1 UIADD3 UR4, UPT, UPT, UR53, 0x1, URZ ;  /* 0x0000000135041890 */ /* 0x000fe2000fffe0ff */
[----:B------:R-:W-:Y:S01]  /*b5a0*/  BSSY B0, `(.L_x_155) ;  /* 0x0000008000007945 */ /* 0x000fe20003800000 */
[----:B------:R-:W-:Y:S02]  /*b5b0*/  FSETP.NEU.AND P0, PT, R48, RZ, PT ;  /* 0x000000ff3000720b */ /* 0x000fe40003f0d000 */
[----:B------:R-:W-:Y:S01]  /*b5c0*/  @UP1 UISETP.NE.AND UP0, UPT, UR4, 0x4, UPT ;  /* 0x000000040400188c */ /* 0x000fe2000bf05270 */
[----:B------:R-:W2:Y:S03]  /*b5d0*/  SYNCS.PHASECHK.TRANS64.TRYWAIT P1, [UR43+0x28], R0 ;  /* 0x00002800ff0075a7 */ /* 0x000ea6000802112b */
[----:B------:R-:W-:Y:S01]  /*b5e0*/  @UP1 USEL UR53, UR4, URZ, UP0 ;  /* 0x000000ff04351287 */ /* 0x000fe20008000000 */
[----:B--2---:R-:W-:Y:S11]  /*b5f0*/  @P1 BRA `(.L_x_156) ;  /* 0x0000000000081947 */ /* 0x004ff60003800000 */
[----:B------:R-:W2:Y:S02]  /*b600*/  SYNCS.PHASECHK.TRANS64.TRYWAIT P1, [UR43+0x28], R0 ;  /* 0x00002800ff0075a7 */ /* 0x000ea4000802112b */
[----:B--2---:R-:W-:Y:S05]  /*b610*/  @!P1 BRA `(.L_x_157) ;  /* 0x0000006000749947 */ /* 0x004fea0003800000 */
.L_x_156:
[----:B------:R-:W-:Y:S05]  /*b620*/  BSYNC B0 ;  /* 0x0000000000007941 */ /* 0x000fea0003800000 */
.L_x_155:
[----:B------:R-:W-:Y:S05]  /*b630*/  @P0 WARPSYNC.ALL ;  /* 0x0000000000000948 */ /* 0x000fea0003800000 */
[----:B------:R3:W1:Y:S01]  /*b640*/  @P0 LDSM.16.MT88.4 R60, [R92+UR43+0x3000] ;  /* 0x0030002b5c3c083b */ /* 0x0006620008004200 */
[----:B------:R-:W-:Y:S02]  /*b650*/  CS2R R38, SRZ ;  /* 0x0000000000267805 */ /* 0x000fe4000001ff00 */
[----:B------:R-:W-:Y:S02]  /*b660*/  CS2R R36, SRZ ;  /* 0x0000000000247805 */ /* 0x000fe4000001ff00 */
[----:B------:R-:W-:Y:S01]  /*b670*/  CS2R R34, SRZ ;  /* 0x0000000000227805 */ /* 0x000fe2000001ff00 */
[----:B------:R3:W1:Y:S01]  /*b680*/  @P0 LDSM.16.MT88.4 R56, [R92+UR43+0x3800] ;  /* 0x0038002b5c38083b */ /* 0x0006620008004200 */
[----:B------:R-:W-:Y:S02]  /*b690*/  CS2R R32, SRZ ;  /* 0x0000000000207805 */ /* 0x000fe4000001ff00 */
[----:B------:R-:W-:Y:S02]  /*b6a0*/  CS2R R30, SRZ ;  /* 0x00000000001e7805 */ /* 0x000fe4000001ff00 */
[----:B------:R-:W-:Y:S01]  /*b6b0*/  CS2R R28, SRZ ;  /* 0x00000000001c7805 */ /* 0x000fe2000001ff00 */
[----:B------:R3:W1:Y:S01]  /*b6c0*/  @P0 LDSM.16.MT88.4 R68, [R102+0x2000] ;  /* 0x002000006644083b */ /* 0x0006620000004200 */
[----:B------:R-:W-:Y:S02]  /*b6d0*/  CS2R R26, SRZ ;  /* 0x00000000001a7805 */ /* 0x000fe4000001ff00 */
[----:B------:R-:W-:Y:S02]  /*b6e0*/  CS2R R24, SRZ ;  /* 0x0000000000187805 */ /* 0x000fe4000001ff00 */
[----:B------:R-:W-:Y:S01]  /*b6f0*/  CS2R R18, SRZ ;  /* 0x0000000000127805 */ /* 0x000fe2000001ff00 */
[----:B------:R3:W1:Y:S01]  /*b700*/  @P0 LDSM.16.MT88.4 R72, [R102+0x2800] ;  /* 0x002800006648083b */ /* 0x0006620000004200 */
[----:B------:R-:W-:Y:S02]  /*b710*/  ISETP.GE.AND P0, PT, R100, 0x1, PT ;  /* 0x000000016400780c */ /* 0x000fe40003f06270 */
[----:B------:R-:W-:Y:S02]  /*b720*/  CS2R R16, SRZ ;  /* 0x0000000000107805 */ /* 0x000fe4000001ff00 */
[----:B------:R-:W-:Y:S02]  /*b730*/  CS2R R14, SRZ ;  /* 0x00000000000e7805 */ /* 0x000fe4000001ff00 */
[----:B------:R-:W-:Y:S02]  /*b740*/  CS2R R12, SRZ ;  /* 0x00000000000c7805 */ /* 0x000fe4000001ff00 */
[----:B------:R-:W-:Y:S02]  /*b750*/  CS2R R10, SRZ ;  /* 0x00000000000a7805 */ /* 0x000fe4000001ff00 */
[----:B------:R-:W-:Y:S02]  /*b760*/  CS2R R8, SRZ ;  /* 0x0000000000087805 */ /* 0x000fe4000001ff00 */
[----:B------:R-:W-:Y:S02]  /*b770*/  CS2R R6, SRZ ;  /* 0x0000000000067805 */ /* 0x000fe4000001ff00 */
[----:B------:R-:W-:Y:S01]  /*b780*/  CS2R R4, SRZ ;  /* 0x0000000000047805 */ /* 0x000fe2000001ff00 */
[----:B------:R-:W-:Y:S06]  /*b790*/  @!P0 BRA `(.L_x_158) ;  /* 0x0000000000c48947 */ /* 0x000fec0003800000 */
[----:B--2---:R-:W-:Y:S05]  /*b7a0*/  VIADD R3, R54, 0x20 ;  /* 0x0000002036037836 */ /* 0x004fea0000000000 */
[----:B------:R-:W-:Y:S04]  /*b7b0*/  SHF.R.U32.HI R3, RZ, 0x15, R3 ;  /* 0x00000015ff037819 */ /* 0x000fe80000011603 */
[----:B------:R-:W-:Y:S11]  /*b7c0*/  LOP3.LUT P0, RZ, R3, 0x3, R80, 0x48, !PT ;  /* 0x0000000303ff7812 */ /* 0x000ff60007804850 */
[----:B------:R-:W-:Y:S02]  /*b7d0*/  @!UPT UIADD3 URZ, UPT, UPT, URZ, URZ, URZ ;  /* 0x000000fffffff290 */ /* 0x000fe4000fffe0ff */
[----:B------:R-:W-:Y:S05]  /*b7e0*/  @!P0 BRA `(.L_x_159) ;  /* 0x0000000000408947 */ /* 0x000fea0003800000 */
[----:B------:R-:W2:Y:S01]  /*b7f0*/  LDCU.64 UR8, c[0x4][0x70] ;  /* 0x01000e00ff0877ac */ /* 0x000ea20008000a00 */
[----:B------:R-:W-:Y:S01]  /*b800*/  MOV R3, 0x0 ;  /* 0x0000000000037802 */ /* 0x000fe20000000f00 */
[----:B------:R-:W-:Y:S02]  /*b810*/  HFMA2 R12, -RZ, RZ, 0, 5.9604644775390625e-08 ;  /* 0x00000001ff0c7431 */ /* 0x000fe400000001ff */
[----:B------:R-:W-:Y:S02]  /*b820*/  IMAD.MOV.U32 R8, RZ, RZ, 0x192 ;  /* 0x00000192ff087424 */ /* 0x000fe400078e00ff */
[----:B------:R-:W-:Y:S01]  /*b830*/  IMAD.MOV.U32 R13, RZ, RZ, RZ ;  /* 0x000000ffff0d7224 */ /* 0x000fe200078e00ff */
[----:B------:R-:W5:Y:S01]  /*b840*/  LDCU.64 UR6, c[0x4][0x78] ;  /* 0x01000f00ff0677ac */ /* 0x000f620008000a00 */
[----:B------:R-:W1:Y:S01]  /*b850*/  LDC.64 R2, c[0x4][R3] ;  /* 0x0100000003027b82 */ /* 0x000e620000000a00 */
[----:B------:R-:W3:Y:S01]  /*b860*/  LDCU.64 UR4, c[0x4][0x10] ;  /* 0x01000200ff0477ac */ /* 0x000ee20008000a00 */
[----:B--2---:R-:W-:Y:S01]  /*b870*/  MOV R5, UR9 ;  /* 0x0000000900057c02 */ /* 0x004fe20008000f00 */
[----:B------:R-:W-:Y:S01]  /*b880*/  IMAD.U32 R4, RZ, RZ, UR8 ;  /* 0x00000008ff047e24 */ /* 0x000fe2000f8e00ff */
[----:B-----5:R-:W-:Y:S01]  /*b890*/  MOV R7, UR7 ;  /* 0x0000000700077c02 */ /* 0x020fe20008000f00 */
[----:B------:R-:W-:Y:S01]  /*b8a0*/  IMAD.U32 R6, RZ, RZ, UR6 ;  /* 0x00000006ff067e24 */ /* 0x000fe2000f8e00ff */
[----:B---3--:R-:W-:Y:S01]  /*b8b0*/  MOV R11, UR5 ;  /* 0x00000005000b7c02 */ /* 0x008fe20008000f00 */
[----:B------:R-:W-:Y:S02]  /*b8c0*/  IMAD.U32 R10, RZ, RZ, UR4 ;  /* 0x00000004ff0a7e24 */ /* 0x000fe4000f8e00ff */
[----:B------:R-:W-:Y:S07]  /*b8d0*/  LEPC R20, `(.L_x_159) ;  /* 0x000000001014794e */ /* 0x000fee0000000000 */
[----:B-1--4-:R-:W-:Y:S05]  /*b8e0*/  CALL.ABS.NOINC R2 ;  /* 0x0000000002007343 */ /* 0x012fea0003c00000 */
.L_x_159:
[----:B------:R-:W-:Y:S05]  /*b8f0*/  WARPSYNC.ALL ;  /* 0x0000000000007948 */ /* 0x000fea0003800000 */
[C---:B------:R-:W-:Y:S01]  /*b900*/  R2UR UR4, R54.reuse ;  /* 0x00000000360472ca */ /* 0x040fe200000e0000 */
[----:B------:R-:W-:Y:S05]  /*b910*/  VIADD R3, R54, 0x100020 ;  /* 0x0010002036037836 */ /* 0x000fea0000000000 */
[----:B------:R-:W-:Y:S04]  /*b920*/  SHF.R.U32.HI R3, RZ, 0x15, R3 ;  /* 0x00000015ff037819 */ /* 0x000fe80000011603 */
[----:B------:R-:W-:Y:S03]  /*b930*/  LOP3.LUT P0, RZ, R3, 0x3, R80, 0x48, !PT ;  /* 0x0000000303ff7812 */ /* 0x000fe60007804850 */
[----:B------:R-:W2:Y:S10]  /*b940*/  LDTM.16dp256bit.x4 R24, tmem[UR4+0x20] ;  /* 0x00002004001879ee */ /* 0x000eb40008120000 */
[----:B--2---:R-:W-:Y:S05]  /*b950*/  @!P0 BRA `(.L_x_160) ;  /* 0x0000000000408947 */ /* 0x004fea0003800000 */
        /* <DEDUP_REMOVED lines=16> */
.L_x_160:
[----:B------:R-:W-:Y:S05]  /*ba60*/  WARPSYNC.ALL ;  /* 0x0000000000007948 */ /* 0x000fea0003800000 */
[----:B------:R-:W-:Y:S11]  /*ba70*/  R2UR UR4, R54 ;  /* 0x00000000360472ca */ /* 0x000ff600000e0000 */
[----:B------:R-:W-:Y:S02]  /*ba80*/  @!UPT UIADD3 URZ, UPT, UPT, URZ, URZ, URZ ;  /* 0x000000fffffff290 */ /* 0x000fe4000fffe0ff */
[----:B------:R-:W2:Y:S02]  /*ba90*/  LDTM.16dp256bit.x4 R4, tmem[UR4+0x100020] ;  /* 0x10002004000479ee */ /* 0x000ea40008120000 */
[----:B--2---:R-:W-:Y:S01]  /*baa0*/  NOP ;  /* 0x0000000000007918 */ /* 0x004fe20000000000 */
.L_x_158:
[--C-:B-1----:R-:W-:Y:S01]  /*bab0*/  HADD2.F32 R49, -RZ, R60.reuse.H0_H0 ;  /* 0x2000003cff317230 */ /* 0x102fe20000004100 */
[----:B------:R-:W-:Y:S05]  /*bac0*/  WARPSYNC.ALL ;  /* 0x0000000000007948 */ /* 0x000fea0003800000 */
[-C--:B--2---:R-:W-:Y:S01]  /*bad0*/  FMUL R0, R24, R47.reuse ;  /* 0x0000002f18007220 */ /* 0x084fe20000400000 */
        /* <DEDUP_REMOVED lines=25> */
[--C-:B------:R-:W-:Y:S02]  /*bc70*/  HADD2.F32 R49, -RZ, R56.reuse.H0_H0 ;  /* 0x20000038ff317230 */ /* 0x100fe40000004100 */
[-C--:B------:R-:W-:Y:S01]  /*bc80*/  FMUL R7, R30, R47.reuse ;  /* 0x0000002f1e077220 */ /* 0x080fe20000400000 */
[----:B------:R-:W-:Y:S01]  /*bc90*/  FMUL R8, R31, R47 ;  /* 0x0000002f1f087220 */ /* 0x000fe20000400000 */
[----:B------:R-:W-:Y:S01]  /*bca0*/  HADD2.F32 R52, -RZ, R69.H1_H1 ;  /* 0x30000045ff347230 */ /* 0x000fe20000004100 */
        /* <DEDUP_REMOVED lines=96> */
[----:B------:R-:W-:Y:S01]  /*c2b0*/  UIADD3 UR8, UPT, UPT, UR43, 0x3000, URZ ;  /* 0x000030002b087890 */ /* 0x000fe2000fffe0ff */
[----:B------:R-:W-:Y:S01]  /*c2c0*/  UMOV UR9, UR41 ;  /* 0x0000002900097c82 */ /* 0x000fe20008000000 */
[----:B------:R-:W-:Y:S02]  /*c2d0*/  UIADD3 UR5, UPT, UPT, UR41, 0x40, URZ ;  /* 0x0000004029057890 */ /* 0x000fe4000fffe0ff */
[----:B------:R-:W-:Y:S01]  /*c2e0*/  UIADD3 UR4, UPT, UPT, UR43, 0x4000, URZ ;  /* 0x000040002b047890 */ /* 0x000fe2000fffe0ff */
[----:B------:R-:W-:Y:S04]  /*c2f0*/  UMOV UR6, UR10 ;  /* 0x0000000a00067c82 */ /* 0x000fe80008000000 */
[----:B------:R2:W-:Y:S04]  /*c300*/  UTMASTG.2D [UR8], [UR56] ;  /* 0x00000008380073b5 */ /* 0x0005e80008008000 */
[----:B------:R2:W-:Y:S01]  /*c310*/  UTMASTG.2D [UR4], [UR56] ;  /* 0x00000004380073b5 */ /* 0x0005e20008008000 */
[----:B------:R0:W-:Y:S01]  /*c320*/  UTMACMDFLUSH ;  /* 0x00000000000079b7 */ /* 0x0001e20000000000 */
[----:B--2---:R-:W-:Y:S04]  /*c330*/  DEPBAR.LE SB0, 0x1 ;  /* 0x000080400000791a */ /* 0x004fe80000000000 */
.L_x_162:
[----:B------:R-:W-:Y:S05]  /*c340*/  BSYNC.RECONVERGENT B0 ;  /* 0x0000000000007941 */ /* 0x000fea0003800200 */
.L_x_161:
[----:B------:R-:W-:Y:S01]  /*c350*/  BAR.SYNC.DEFER_BLOCKING 0x1, 0x80 ;  /* 0x0042000000007b1d */ /* 0x000fe20000010000 */
[----:B------:R-:W-:Y:S01]  /*c360*/  ULEA UR4, UR53, UR43, 0x3 ;  /* 0x0000002b35047291 */ /* 0x000fe2000f8e18ff */
[----:B------:R-:W-:Y:S01]  /*c370*/  SHF.L.U32 R3, R91, 0x1f, RZ ;  /* 0x0000001f5b037819 */ /* 0x000fe200000006ff */
[----:B------:R-:W-:Y:S01]  /*c380*/  UIADD3 UR40, UPT, UPT, UR53, 0x1, URZ ;  /* 0x0000000135287890 */ /* 0x000fe2000fffe0ff */
[----:B------:R-:W-:Y:S01]  /*c390*/  FSETP.NEU.AND P0, PT, R48, RZ, PT ;  /* 0x000000ff3000720b */ /* 0x000fe20003f0d000 */
[----:B------:R-:W-:Y:S04]  /*c3a0*/  UIADD3 UR4, UPT, UPT, UR4, 0x40, URZ ;  /* 0x0000004004047890 */ /* 0x000fe8000fffe0ff */
[----:B------:R-:W-:Y:S09]  /*c3b0*/  UPRMT UR4, UR52, 0x654, UR4 ;  /* 0x0000065434047896 */ /* 0x000ff20008000004 */
[----:B------:R-:W-:Y:S01]  /*c3c0*/  SYNCS.ARRIVE.TRANS64.RED.A1T0 RZ, [UR4], RZ ;  /* 0x000000ffffff79a7 */ /* 0x000fe20008100404 */
[----:B------:R-:W-:Y:S01]  /*c3d0*/  BSSY B0, `(.L_x_163) ;  /* 0x0000005000007945 */ /* 0x000fe20003800000 */
[----:B------:R-:W2:Y:S03]  /*c3e0*/  SYNCS.PHASECHK.TRANS64.TRYWAIT P1, [UR43+0x30], R3 ;  /* 0x00003003ff0075a7 */ /* 0x000ea6000802112b */
[----:B--2---:R-:W-:Y:S05]  /*c3f0*/  @P1 BRA `(.L_x_164) ;  /* 0x0000000000081947 */ /* 0x004fea0003800000 */
[----:B------:R-:W2:Y:S02]  /*c400*/  SYNCS.PHASECHK.TRANS64.TRYWAIT P1, [UR43+0x30], R3 ;  /* 0x00003003ff0075a7 */ /* 0x000ea4000802112b */
[----:B--2---:R-:W-:Y:S05]  /*c410*/  @!P1 BRA `(.L_x_165) ;  /* 0x00000054000c9947 */ /* 0x004fea0003800000 */
.L_x_164:
[----:B------:R-:W-:Y:S05]  /*c420*/  BSYNC B0 ;  /* 0x0000000000007941 */ /* 0x000fea0003800000 */
.L_x_163:
        /* <DEDUP_REMOVED lines=44> */
.L_x_167:
        /* <DEDUP_REMOVED lines=23> */
.L_x_168:
[----:B------:R-:W-:Y:S05]  /*c860*/  WARPSYNC.ALL ;  /* 0x0000000000007948 */ /* 0x000fea0003800000 */
[----:B------:R-:W-:Y:S11]  /*c870*/  R2UR UR4, R54 ;  /* 0x00000000360472ca */ /* 0x000ff600000e0000 */
[----:B------:R-:W-:Y:S02]  /*c880*/  @!UPT UIADD3 URZ, UPT, UPT, URZ, URZ, URZ ;  /* 0x000000fffffff290 */ /* 0x000fe4000fffe0ff */
[----:B------:R-:W2:Y:S02]  /*c890*/  LDTM.16dp256bit.x4 R4, tmem[UR4+0x100040] ;  /* 0x10004004000479ee */ /* 0x000ea40008120000 */
[----:B--2---:R-:W-:Y:S01]  /*c8a0*/  NOP ;  /* 0x0000000000007918 */ /* 0x004fe20000000000 */
.L_x_166:
        /* <DEDUP_REMOVED lines=137> */
.L_x_170:
[----:B------:R-:W-:Y:S05]  /*d140*/  BSYNC.RECONVERGENT B0 ;  /* 0x0000000000007941 */ /* 0x000fea0003800200 */
.L_x_169:
[----:B------:R-:W-:Y:S01]  /*d150*/  UISETP.NE.AND UP0, UPT, UR40, 0x4, UPT ;  /* 0x000000042800788c */ /* 0x000fe2000bf05270 */
[----:B------:R-:W-:Y:S01]  /*d160*/  BAR.SYNC.DEFER_BLOCKING 0x1, 0x80 ;  /* 0x0042000000007b1d */ /* 0x000fe20000010000 */
[----:B------:R-:W-:Y:S02]  /*d170*/  SHF.L.U32 R3, R91, 0x1f, RZ ;  /* 0x0000001f5b037819 */ /* 0x000fe400000006ff */
[----:B------:R-:W-:Y:S01]  /*d180*/  USEL UR5, UR40, URZ, UP0 ;  /* 0x000000ff28057287 */ /* 0x000fe20008000000 */
[----:B------:R-:W-:Y:S03]  /*d190*/  FSETP.NEU.AND P0, PT, R48, RZ, PT ;  /* 0x000000ff3000720b */ /* 0x000fe60003f0d000 */
[----:B------:R-:W-:Y:S02]  /*d1a0*/  ULEA UR4, UR5, UR43, 0x3 ;  /* 0x0000002b05047291 */ /* 0x000fe4000f8e18ff */
[----:B------:R-:W-:Y:S02]  /*d1b0*/  UIADD3 UR5, UPT, UPT, UR5, 0x1, URZ ;  /* 0x0000000105057890 */ /* 0x000fe4000fffe0ff */
[----:B------:R-:W-:Y:S02]  /*d1c0*/  UIADD3 UR4, UPT, UPT, UR4, 0x40, URZ ;  /* 0x0000004004047890 */ /* 0x000fe4000fffe0ff */
[----:B------:R-:W-:Y:S02]  /*d1d0*/  UISETP.NE.AND UP0, UPT, UR5, 0x4, UPT ;  /* 0x000000040500788c */ /* 0x000fe4000bf05270 */
[----:B------:R-:W-:Y:S02]  /*d1e0*/  UPRMT UR4, UR52, 0x654, UR4 ;  /* 0x0000065434047896 */ /* 0x000fe40008000004 */
[----:B------:R-:W-:Y:S07]  /*d1f0*/  USEL UR53, UR5, URZ, UP0 ;  /* 0x000000ff05357287 */ /* 0x000fee0008000000 */
[----:B------:R-:W-:Y:S01]  /*d200*/  SYNCS.ARRIVE.TRANS64.RED.A1T0 RZ, [UR4], RZ ;  /* 0x000000ffffff79a7 */ /* 0x000fe20008100404 */
[----:B------:R-:W-:Y:S01]  /*d210*/  BSSY B0, `(.L_x_171) ;  /* 0x0000005000007945 */ /* 0x000fe20003800000 */
[----:B------:R-:W2:Y:S03]  /*d220*/  SYNCS.PHASECHK.TRANS64.TRYWAIT P1, [UR43+0x38], R3 ;  /* 0x00003803ff0075a7 */ /* 0x000ea6000802112b */
[----:B--2---:R-:W-:Y:S05]  /*d230*/  @P1 BRA `(.L_x_172) ;  /* 0x0000000000081947 */ /* 0x004fea0003800000 */
[----:B------:R-:W2:Y:S02]  /*d240*/  SYNCS.PHASECHK.TRANS64.TRYWAIT P1, [UR43+0x38], R3 ;  /* 0x00003803ff0075a7 */ /* 0x000ea4000802112b */
[----:B--2---:R-:W-:Y:S05]  /*d250*/  @!P1 BRA `(.L_x_173) ;  /* 0x0000004400949947 */ /* 0x004fea0003800000 */
.L_x_172:
[----:B------:R-:W-:Y:S05]  /*d260*/  BSYNC B0 ;  /* 0x0000000000007941 */ /* 0x000fea0003800000 */
.L_x_171:
        /* <DEDUP_REMOVED lines=44> */
.L_x_175:
        /* <DEDUP_REMOVED lines=23> */
.L_x_176:
[----:B------:R-:W-:Y:S05]  /*d6a0*/  WARPSYNC.ALL ;  /* 0x0000000000007948 */ /* 0x000fea0003800000 */
[----:B------:R-:W-:Y:S11]  /*d6b0*/  R2UR UR4, R54 ;  /* 0x00000000360472ca */ /* 0x000ff600000e0000 */
[----:B------:R-:W-:Y:S02]  /*d6c0*/  @!UPT UIADD3 URZ, UPT, UPT, URZ, URZ, URZ ;  /* 0x000000fffffff290 */ /* 0x000fe4000fffe0ff */
[----:B------:R-:W2:Y:S02]  /*d6d0*/  LDTM.16dp256bit.x4 R4, tmem[UR4+0x100060] ;  /* 0x10006004000479ee */ /* 0x000ea40008120000 */
[----:B--2---:R-:W-:Y:S01]  /*d6e0*/  NOP ;  /* 0x0000000000007918 */ /* 0x004fe20000000000 */
.L_x_174:
[--C-:B-1----:R-:W-:Y:S01]  /*d6f0*/  HADD2.F32 R41, -RZ, R60.reuse.H0_H0 ;  /* 0x2000003cff297230 */ /* 0x102fe20000004100 */
[----:B------:R-:W-:Y:S01]  /*d700*/  ISETP.GE.AND P0, PT, R100, 0x1, PT ;  /* 0x000000016400780c */ /* 0x000fe20003f06270 */
[-C--:B--2---:R-:W-:Y:S01]  /*d710*/  FMUL R0, R24, R47.reuse ;  /* 0x0000002f18007220 */ /* 0x084fe20000400000 */
[----:B------:R-:W1:Y:S01]  /*d720*/  S2R R100, SR_CgaCtaId ;  /* 0x0000000000647919 */ /* 0x000e620000008800 */
[----:B------:R-:W-:Y:S02]  /*d730*/  HADD2.F32 R43, -RZ, R60.H1_H1 ;  /* 0x3000003cff2b7230 */ /* 0x000fe40000004100 */
[----:B------:R-:W-:Y:S01]  /*d740*/  FMUL R2, R25, R47 ;  /* 0x0000002f19027220 */ /* 0x000fe20000400000 */
[--C-:B------:R-:W-:Y:S02]  /*d750*/  HADD2.F32 R40, -RZ, R61.reuse.H0_H0 ;  /* 0x2000003dff287230 */ /* 0x100fe40000004100 */
[----:B------:R-:W-:Y:S01]  /*d760*/  FFMA R0, R48, R41, R0 ;  /* 0x0000002930007223 */ /* 0x000fe20000000000 */
[----:B------:R-:W-:Y:S01]  /*d770*/  FMUL R3, R26, R47 ;  /* 0x0000002f1a037220 */ /* 0x000fe20000400000 */
[----:B------:R-:W-:Y:S02]  /*d780*/  HADD2.F32 R45, -RZ, R61.H1_H1 ;  /* 0x3000003dff2d7230 */ /* 0x000fe40000004100 */
[C---:B------:R-:W-:Y:S01]  /*d790*/  FFMA R2, R48.reuse, R43, R2 ;  /* 0x0000002b30027223 */ /* 0x040fe20000000002 */
[----:B------:R-:W-:Y:S01]  /*d7a0*/  FMUL R20, R27, R47 ;  /* 0x0000002f1b147220 */ /* 0x000fe20000400000 */
[--C-:B------:R-:W-:Y:S02]  /*d7b0*/  HADD2.F32 R42, -RZ, R62.reuse.H0_H0 ;  /* 0x2000003eff2a7230 */ /* 0x100fe40000004100 */
[----:B------:R-:W-:Y:S01]  /*d7c0*/  FFMA R3, R48, R40, R3 ;  /* 0x0000002830037223 */ /* 0x000fe20000000003 */
[----:B------:R-:W-:Y:S05]  /*d7d0*/  @P0 WARPSYNC.ALL ;  /* 0x0000000000000948 */ /* 0x000fea0003800000 */
[----:B------:R-:W-:Y:S01]  /*d7e0*/  @P0 NOP ;  /* 0x0000000000000918 */ /* 0x000fe20000000000 */
[----:B------:R-:W-:Y:S01]  /*d7f0*/  F2FP.F16.F32.PACK_AB R104, R2, R0 ;  /* 0x000000000268723e */ /* 0x000fe200000000ff */
[----:B------:R-:W-:Y:S01]  /*d800*/  FFMA R20, R48, R45, R20 ;  /* 0x0000002d30147223 */ /* 0x000fe20000000014 */
[----:B------:R-:W-:Y:S01]  /*d810*/  @P0 IADD3 R97, PT, PT, R97, 0x110, RZ ;  /* 0x0000011061610810 */ /* 0x000fe20007ffe0ff */
[-C--:B------:R-:W-:Y:S01]  /*d820*/  FMUL R21, R28, R47.reuse ;  /* 0x0000002f1c157220 */ /* 0x080fe20000400000 */
[----:B------:R-:W-:Y:S02]  /*d830*/  HADD2.F32 R49, -RZ, R62.H1_H1 ;  /* 0x3000003eff317230 */ /* 0x000fe40000004100 */
[----:B------:R-:W-:Y:S01]  /*d840*/  FMUL R22, R29, R47 ;  /* 0x0000002f1d167220 */ /* 0x000fe20000400000 */
[--C-:B------:R-:W-:Y:S01]  /*d850*/  HADD2.F32 R44, -RZ, R63.reuse.H0_H0 ;  /* 0x2000003fff2c7230 */ /* 0x100fe20000004100 */
[----:B------:R-:W-:Y:S01]  /*d860*/  F2FP.F16.F32.PACK_AB R105, R20, R3 ;  /* 0x000000031469723e */ /* 0x000fe200000000ff */
[C---:B------:R-:W-:Y:S01]  /*d870*/  FFMA R21, R48.reuse, R42, R21 ;  /* 0x0000002a30157223 */ /* 0x040fe20000000015 */
[----:B------:R-:W-:Y:S01]  /*d880*/  FFMA R22, R48, R49, R22 ;  /* 0x0000003130167223 */ /* 0x000fe20000000016 */
[-C--:B------:R-:W-:Y:S01]  /*d890*/  FMUL R23, R30, R47.reuse ;  /* 0x0000002f1e177220 */ /* 0x080fe20000400000 */
[----:B------:R-:W-:Y:S02]  /*d8a0*/  HADD2.F32 R51, -RZ, R63.H1_H1 ;  /* 0x3000003fff337230 */ /* 0x000fe40000004100 */
[----:B------:R-:W-:Y:S01]  /*d8b0*/  FMUL R24, R31, R47 ;  /* 0x0000002f1f187220 */ /* 0x000fe20000400000 */
[--C-:B------:R-:W-:Y:S01]  /*d8c0*/  HADD2.F32 R46, -RZ, R56.reuse.H0_H0 ;  /* 0x20000038ff2e7230 */ /* 0x100fe20000004100 */
[----:B------:R-:W-:Y:S01]  /*d8d0*/  F2FP.F16.F32.PACK_AB R106, R22, R21 ;  /* 0x00000015166a723e */ /* 0x000fe200000000ff */
[----:B------:R-:W-:Y:S01]  /*d8e0*/  FFMA R23, R48, R44, R23 ;  /* 0x0000002c30177223 */ /* 0x000fe20000000017 */
[----:B-1----:R-:W-:Y:S01]  /*d8f0*/  @P0 PRMT R100, R100, 0x654, R97 ;  /* 0x0000065464640816 */ /* 0x002fe20000000061 */
[----:B------:R-:W-:Y:S01]  /*d900*/  FFMA R24, R48, R51, R24 ;  /* 0x0000003330187223 */ /* 0x000fe20000000018 */
[----:B------:R-:W-:Y:S01]  /*d910*/  FMUL R25, R32, R47 ;  /* 0x0000002f20197220 */ /* 0x000fe20000400000 */
[----:B------:R-:W-:Y:S01]  /*d920*/  HADD2.F32 R53, -RZ, R56.H1_H1 ;  /* 0x30000038ff357230 */ /* 0x000fe20000004100 */
[----:B------:R1:W-:Y:S06]  /*d930*/  @P0 SYNCS.ARRIVE.TRANS64.RED.A1T0 RZ, [R100+URZ], RZ ;  /* 0x000000ff64ff09a7 */ /* 0x0003ec00081004ff */
[----:B------:R-:W-:Y:S05]  /*d940*/  WARPSYNC.ALL ;  /* 0x0000000000007948 */ /* 0x000fea0003800000 */
[----:B------:R-:W-:Y:S01]  /*d950*/  F2FP.F16.F32.PACK_AB R107, R24, R23 ;  /* 0x00000017186b723e */ /* 0x000fe200000000ff */
[----:B------:R-:W-:Y:S01]  /*d960*/  FFMA R25, R48, R46, R25 ;  /* 0x0000002e30197223 */ /* 0x000fe20000000019 */
[-C--:B------:R-:W-:Y:S01]  /*d970*/  FMUL R26, R33, R47.reuse ;  /* 0x0000002f211a7220 */ /* 0x080fe20000400000 */
[--C-:B------:R-:W-:Y:S02]  /*d980*/  HADD2.F32 R50, -RZ, R57.reuse.H0_H0 ;  /* 0x20000039ff327230 */ /* 0x100fe40000004100 */
[----:B------:R-:W-:Y:S01]  /*d990*/  FMUL R27, R34, R47 ;  /* 0x0000002f221b7220 */ /* 0x000fe20000400000 */
[----:B------:R-:W-:Y:S01]  /*d9a0*/  HADD2.F32 R55, -RZ, R57.H1_H1 ;  /* 0x30000039ff377230 */ /* 0x000fe20000004100 */
[----:B------:R2:W-:Y:S01]  /*d9b0*/  STSM.16.MT88.4 [R86+0x7000], R104 ;  /* 0x0070006856007844 */ /* 0x0005e20000004200 */
[C---:B------:R-:W-:Y:S01]  /*d9c0*/  FFMA R26, R48.reuse, R53, R26 ;  /* 0x00000035301a7223 */ /* 0x040fe2000000001a */
[----:B------:R-:W-:Y:S01]  /*d9d0*/  FFMA R27, R48, R50, R27 ;  /* 0x00000032301b7223 */ /* 0x000fe2000000001b */
[----:B------:R-:W-:Y:S01]  /*d9e0*/  FMUL R28, R35, R47 ;  /* 0x0000002f231c7220 */ /* 0x000fe20000400000 */
[----:B------:R-:W-:-:S02]  /*d9f0*/  HADD2.F32 R52, -RZ, R58.H0_H0 ;  /* 0x2000003aff347230 */ /* 0x000fc40000004100 */
[----:B------:R-:W-:Y:S01]  /*da00*/  FMUL R29, R36, R47 ;  /* 0x0000002f241d7220 */ /* 0x000fe20000400000 */
[----:B------:R-:W-:Y:S01]  /*da10*/  HADD2.F32 R57, -RZ, R58.H1_H1 ;  /* 0x3000003aff397230 */ /* 0x000fe20000004100 */
[----:B------:R-:W-:Y:S01]  /*da20*/  F2FP.F16.F32.PACK_AB R108, R26, R25 ;  /* 0x000000191a6c723e */ /* 0x000fe200000000ff */
[C---:B------:R-:W-:Y:S01]  /*da30*/  FFMA R28, R48.reuse, R55, R28 ;  /* 0x00000037301c7223 */ /* 0x040fe2000000001c */
[----:B------:R-:W-:Y:S01]  /*da40*/  FFMA R29, R48, R52, R29 ;  /* 0x00000034301d7223 */ /* 0x000fe2000000001d */
[-C--:B------:R-:W-:Y:S01]  /*da50*/  FMUL R30, R37, R47.reuse ;  /* 0x0000002f251e7220 */ /* 0x080fe20000400000 */
[--C-:B------:R-:W-:Y:S02]  /*da60*/  HADD2.F32 R54, -RZ, R59.reuse.H0_H0 ;  /* 0x2000003bff367230 */ /* 0x100fe40000004100 */
[----:B------:R-:W-:Y:S01]  /*da70*/  FMUL R31, R38, R47 ;  /* 0x0000002f261f7220 */ /* 0x000fe20000400000 */
[----:B------:R-:W-:Y:S01]  /*da80*/  HADD2.F32 R59, -RZ, R59.H1_H1 ;  /* 0x3000003bff3b7230 */ /* 0x000fe20000004100 */
[----:B------:R-:W-:Y:S01]  /*da90*/  F2FP.F16.F32.PACK_AB R109, R28, R27 ;  /* 0x0000001b1c6d723e */ /* 0x000fe200000000ff */
        /* <DEDUP_REMOVED lines=15> */
[C---:B------:R-:W-:Y:S01]  /*db90*/  FFMA R6, R48.reuse, R63, R6 ;  /* 0x0000003f30067223 */ /* 0x040fe20000000006 */
[-C--:B------:R-:W-:Y:S01]  /*dba0*/  FMUL R7, R7, R47.reuse ;  /* 0x0000002f07077220 */ /* 0x080fe20000400000 */
[--C-:B------:R-:W-:Y:S01]  /*dbb0*/  HADD2.F32 R65, -RZ, R70.reuse.H0_H0 ;  /* 0x20000046ff417230 */ /* 0x100fe20000004100 */
[----:B------:R2:W-:Y:S01]  /*dbc0*/  STSM.16.MT88.4 [R86+0x7800], R108 ;  /* 0x0078006c56007844 */ /* 0x0005e20000004200 */
[----:B------:R-:W-:Y:S01]  /*dbd0*/  F2FP.F16.F32.PACK_AB R112, R5, R4 ;  /* 0x000000040570723e */ /* 0x000fe200000000ff */
[----:B------:R-:W-:Y:S01]  /*dbe0*/  FFMA R7, R48, R58, R7 ;  /* 0x0000003a30077223 */ /* 0x000fe20000000007 */
[----:B------:R-:W-:Y:S01]  /*dbf0*/  FMUL R8, R8, R47 ;  /* 0x0000002f08087220 */ /* 0x000fe20000400000 */
[----:B------:R-:W-:-:S02]  /*dc00*/  HADD2.F32 R60, -RZ, R70.H1_H1 ;  /* 0x30000046ff3c7230 */ /* 0x000fc40000004100 */
[----:B------:R-:W-:Y:S01]  /*dc10*/  FMUL R9, R9, R47 ;  /* 0x0000002f09097220 */ /* 0x000fe20000400000 */
[--C-:B------:R-:W-:Y:S01]  /*dc20*/  HADD2.F32 R67, -RZ, R71.reuse.H0_H0 ;  /* 0x20000047ff437230 */ /* 0x100fe20000004100 */
[----:B------:R-:W-:Y:S01]  /*dc30*/  F2FP.F16.F32.PACK_AB R113, R7, R6 ;  /* 0x000000060771723e */ /* 0x000fe200000000ff */
[C---:B------:R-:W-:Y:S01]  /*dc40*/  FFMA R8, R48.reuse, R65, R8 ;  /* 0x0000004130087223 */ /* 0x040fe20000000008 */
[----:B------:R-:W-:Y:S01]  /*dc50*/  FFMA R9, R48, R60, R9 ;  /* 0x0000003c30097223 */ /* 0x000fe20000000009 */
[-C--:B------:R-:W-:Y:S01]  /*dc60*/  FMUL R10, R10, R47.reuse ;  /* 0x0000002f0a0a7220 */ /* 0x080fe20000400000 */
[----:B------:R-:W-:Y:S02]  /*dc70*/  HADD2.F32 R62, -RZ, R71.H1_H1 ;  /* 0x30000047ff3e7230 */ /* 0x000fe40000004100 */
[-C--:B------:R-:W-:Y:S01]  /*dc80*/  FMUL R11, R11, R47.reuse ;  /* 0x0000002f0b0b7220 */ /* 0x080fe20000400000 */
[--C-:B------:R-:W-:Y:S02]  /*dc90*/  HADD2.F32 R41, -RZ, R72.reuse.H0_H0 ;  /* 0x20000048ff297230 */ /* 0x100fe40000004100 */
[----:B------:R-:W-:Y:S01]  /*dca0*/  FMUL R12, R12, R47 ;  /* 0x0000002f0c0c7220 */ /* 0x000fe20000400000 */
[----:B------:R-:W-:-:S02]  /*dcb0*/  HADD2.F32 R64, -RZ, R72.H1_H1 ;  /* 0x30000048ff407230 */ /* 0x000fc40000004100 */
[----:B------:R-:W-:Y:S01]  /*dcc0*/  FMUL R13, R13, R47 ;  /* 0x0000002f0d0d7220 */ /* 0x000fe20000400000 */
[--C-:B------:R-:W-:Y:S02]  /*dcd0*/  HADD2.F32 R43, -RZ, R73.reuse.H0_H0 ;  /* 0x20000049ff2b7230 */ /* 0x100fe40000004100 */
[----:B------:R-:W-:Y:S01]  /*dce0*/  FFMA R10, R48, R67, R10 ;  /* 0x00000043300a7223 */ /* 0x000fe2000000000a */
[-C--:B------:R-:W-:Y:S01]  /*dcf0*/  FMUL R14, R14, R47.reuse ;  /* 0x0000002f0e0e7220 */ /* 0x080fe20000400000 */
[----:B------:R-:W-:Y:S02]  /*dd00*/  HADD2.F32 R66, -RZ, R73.H1_H1 ;  /* 0x30000049ff427230 */ /* 0x000fe40000004100 */
[C---:B------:R-:W-:Y:S01]  /*dd10*/  FFMA R11, R48.reuse, R62, R11 ;  /* 0x0000003e300b7223 */ /* 0x040fe2000000000b */
[----:B------:R-:W-:Y:S01]  /*dd20*/  FMUL R15, R15, R47 ;  /* 0x0000002f0f0f7220 */ /* 0x000fe20000400000 */
[--C-:B------:R-:W-:Y:S02]  /*dd30*/  HADD2.F32 R69, -RZ, R74.reuse.H0_H0 ;  /* 0x2000004aff457230 */ /* 0x100fe40000004100 */
[----:B------:R-:W-:Y:S01]  /*dd40*/  FFMA R12, R48, R41, R12 ;  /* 0x00000029300c7223 */ /* 0x000fe2000000000c */
[----:B------:R-:W-:Y:S01]  /*dd50*/  FMUL R16, R16, R47 ;  /* 0x0000002f10107220 */ /* 0x000fe20000400000 */
[----:B------:R-:W-:-:S02]  /*dd60*/  HADD2.F32 R68, -RZ, R74.H1_H1 ;  /* 0x3000004aff447230 */ /* 0x000fc40000004100 */
[C---:B------:R-:W-:Y:S01]  /*dd70*/  FFMA R13, R48.reuse, R64, R13 ;  /* 0x00000040300d7223 */ /* 0x040fe2000000000d */
[----:B------:R-:W-:Y:S01]  /*dd80*/  FMUL R17, R17, R47 ;  /* 0x0000002f11117220 */ /* 0x000fe20000400000 */
[--C-:B------:R-:W-:Y:S02]  /*dd90*/  HADD2.F32 R71, -RZ, R75.reuse.H0_H0 ;  /* 0x2000004bff477230 */ /* 0x100fe40000004100 */
[----:B------:R-:W-:Y:S01]  /*dda0*/  FFMA R14, R48, R43, R14 ;  /* 0x0000002b300e7223 */ /* 0x000fe2000000000e */
[-C--:B------:R-:W-:Y:S01]  /*ddb0*/  FMUL R18, R18, R47.reuse ;  /* 0x0000002f12127220 */ /* 0x080fe20000400000 */
[----:B------:R-:W-:Y:S02]  /*ddc0*/  HADD2.F32 R70, -RZ, R75.H1_H1 ;  /* 0x3000004bff467230 */ /* 0x000fe40000004100 */
[C---:B------:R-:W-:Y:S01]  /*ddd0*/  FFMA R15, R48.reuse, R66, R15 ;  /* 0x00000042300f7223 */ /* 0x040fe2000000000f */
[----:B------:R-:W-:Y:S01]  /*dde0*/  FMUL R19, R19, R47 ;  /* 0x0000002f13137220 */ /* 0x000fe20000400000 */
[C---:B------:R-:W-:Y:S01]  /*ddf0*/  FFMA R16, R48.reuse, R69, R16 ;  /* 0x0000004530107223 */ /* 0x040fe20000000010 */
[C---:B------:R-:W-:Y:S01]  /*de00*/  FFMA R17, R48.reuse, R68, R17 ;  /* 0x0000004430117223 */ /* 0x040fe20000000011 */
[C---:B------:R-:W-:Y:S01]  /*de10*/  FFMA R18, R48.reuse, R71, R18 ;  /* 0x0000004730127223 */ /* 0x040fe20000000012 */
[----:B------:R-:W-:Y:S01]  /*de20*/  FFMA R19, R48, R70, R19 ;  /* 0x0000004630137223 */ /* 0x000fe20000000013 */
[----:B------:R-:W-:Y:S01]  /*de30*/  F2FP.F16.F32.PACK_AB R114, R9, R8 ;  /* 0x000000080972723e */ /* 0x000fe200000000ff */
[----:B------:R-:W-:Y:S01]  /*de40*/  BSSY.RECONVERGENT B0, `(.L_x_177) ;  /* 0x000001d000007945 */ /* 0x000fe20003800200 */
[----:B------:R-:W-:-:S02]  /*de50*/  F2FP.F16.F32.PACK_AB R115, R11, R10 ;  /* 0x0000000a0b73723e */ /* 0x000fc400000000ff */
[----:B------:R-:W-:Y:S02]  /*de60*/  F2FP.F16.F32.PACK_AB R116, R13, R12 ;  /* 0x0000000c0d74723e */ /* 0x000fe400000000ff */
[----:B------:R-:W-:Y:S01]  /*de70*/  F2FP.F16.F32.PACK_AB R117, R15, R14 ;  /* 0x0000000e0f75723e */ /* 0x000fe200000000ff */
[----:B------:R2:W-:Y:S01]  /*de80*/  STSM.16.MT88.4 [R102+0x6000], R112 ;  /* 0x0060007066007844 */ /* 0x0005e20000004200 */
[----:B------:R-:W-:Y:S02]  /*de90*/  F2FP.F16.F32.PACK_AB R118, R17, R16 ;  /* 0x000000101176723e */ /* 0x000fe400000000ff */
[----:B------:R-:W-:Y:S02]  /*dea0*/  F2FP.F16.F32.PACK_AB R119, R19, R18 ;  /* 0x000000121377723e */ /* 0x000fe400000000ff */
[----:B------:R-:W-:Y:S02]  /*deb0*/  ISETP.NE.AND P2, PT, R101, RZ, PT ;  /* 0x000000ff6500720c */ /* 0x000fe40003f45270 */
[----:B------:R-:W-:Y:S01]  /*dec0*/  @P0 IADD3 R97, PT, PT, R90, 0x1, RZ ;  /* 0x000000015a610810 */ /* 0x000fe20007ffe0ff */
[----:B------:R2:W-:Y:S03]  /*ded0*/  STSM.16.MT88.4 [R102+0x6800], R116 ;  /* 0x0068007466007844 */ /* 0x0005e60000004200 */
[----:B------:R-:W-:Y:S01]  /*dee0*/  @P0 ISETP.NE.AND P1, PT, R97, 0x4, PT ;  /* 0x000000046100080c */ /* 0x000fe20003f25270 */
[----:B------:R-:W-:Y:S01]  /*def0*/  @!PT LDS RZ, [RZ] ;  /* 0x00000000fffff984 */ /* 0x000fe20000000800 */
[----:B------:R-:W-:Y:S01]  /*df00*/  @!PT LDS RZ, [RZ] ;  /* 0x00000000fffff984 */ /* 0x000fe20000000800 */
[----:B------:R-:W-:Y:S01]  /*df10*/  @!PT LDS RZ, [RZ] ;  /* 0x00000000fffff984 */ /* 0x000fe20000000800 */
[----:B------:R-:W-:Y:S01]  /*df20*/  @!PT LDS RZ, [RZ] ;  /* 0x00000000fffff984 */ /* 0x000fe20000000800 */
[----:B------:R5:W-:Y:S06]  /*df30*/  MEMBAR.ALL.CTA ;  /* 0x0000000000007992 */ /* 0x000bec0000008000 */
[----:B-----5:R-:W5:Y:S01]  /*df40*/  FENCE.VIEW.ASYNC.S ;  /* 0x00000000000073c6 */ /* 0x020f620000000000 */
[----:B------:R-:W-:Y:S01]  /*df50*/  @P0 SEL R101, RZ, 0x1, P1 ;  /* 0x00000001ff650807 */ /* 0x000fe20000800000 */
[----:B-----5:R-:W-:Y:S06]  /*df60*/  BAR.SYNC.DEFER_BLOCKING 0x1, 0x80 ;  /* 0x0042000000007b1d */ /* 0x020fec0000010000 */
        /* <DEDUP_REMOVED lines=8> */
[----:B------:R1:W-:Y:S02]  /*dff0*/  UTMASTG.2D [UR4], [UR56] ;  /* 0x00000004380073b5 */ /* 0x0003e40008008000 */
[----:B-1----:R0:W-:Y:S02]  /*e000*/  UTMACMDFLUSH ;  /* 0x00000000000079b7 */ /* 0x0021e40000000000 */
.L_x_178:
[----:B------:R-:W-:Y:S05]  /*e010*/  BSYNC.RECONVERGENT B0 ;  /* 0x0000000000007941 */ /* 0x000fea0003800200 */
.L_x_177:
[----:B------:R-:W-:Y:S01]  /*e020*/  @P0 SEL R90, R97, RZ, P1 ;  /* 0x000000ff615a0207 */ /* 0x000fe20000800000 */
[----:B------:R-:W-:Y:S01]  /*e030*/  BSSY.RECONVERGENT B0, `(.L_x_179) ;  /* 0x0000004000007945 */ /* 0x000fe20003800200 */
[----:B------:R-:W-:Y:S03]  /*e040*/  @P0 LOP3.LUT R88, R88, R101, RZ, 0x3c, !PT ;  /* 0x0000006558580212 */ /* 0x000fe600078e3cff */
[----:B------:R-:W-:Y:S05]  /*e050*/  @!P2 BRA `(.L_x_180) ;  /* 0x000000000004a947 */ /* 0x000fea0003800000 */
[----:B------:R-:W-:Y:S04]  /*e060*/  DEPBAR.LE SB0, 0x1 ;  /* 0x000080400000791a */ /* 0x000fe80000000000 */
.L_x_180:
[----:B------:R-:W-:Y:S05]  /*e070*/  BSYNC.RECONVERGENT B0 ;  /* 0x0000000000007941 */ /* 0x000fea0003800200 */
.L_x_179:
[----:B------:R-:W-:Y:S01]  /*e080*/  UISETP.NE.AND UP1, UPT, UR54, -0x4, UPT ;  /* 0xfffffffc3600788c */ /* 0x000fe2000bf25270 */
[----:B------:R-:W-:Y:S01]  /*e090*/  BAR.SYNC.DEFER_BLOCKING 0x1, 0x80 ;  /* 0x0042000000007b1d */ /* 0x000fe20000010000 */
[----:B------:R-:W-:Y:S01]  /*e0a0*/  UISETP.NE.AND UP0, UPT, UR55, 0x8, UPT ;  /* 0x000000083700788c */ /* 0x000fe2000bf05270 */
[----:B------:R-:W-:Y:S01]  /*e0b0*/  PLOP3.LUT P2, PT, PT, PT, PT, 0x8, 0x80 ;  /* 0x000000000080781c */ /* 0x000fe20003f4e170 */
[----:B------:R-:W-:Y:S01]  /*e0c0*/  UIADD3 UR54, UPT, UPT, UR54, 0x4, URZ ;  /* 0x0000000436367890 */ /* 0x000fe2000fffe0ff */
[----:B------:R-:W-:Y:S01]  /*e0d0*/  IMAD.MOV.U32 R15, RZ, RZ, R85 ;  /* 0x000000ffff0f7224 */ /* 0x000fe200078e0055 */
[----:B------:R-:W-:Y:S01]  /*e0e0*/  USEL UR6, URZ, 0x1, UP0 ;  /* 0x00000001ff067887 */ /* 0x000fe20008000000 */
[----:B------:R-:W-:Y:S01]  /*e0f0*/  PLOP3.LUT P0, PT, PT, PT, UP1, 0x80, 0x8 ;  /* 0x000000000008781c */ /* 0x000fe20003f0f018 */
[----:B------:R-:W-:Y:S01]  /*e100*/  USEL UR5, UR55, URZ, UP0 ;  /* 0x000000ff37057287 */ /* 0x000fe20008000000 */
[----:B------:R-:W-:Y:S02]  /*e110*/  IMAD.MOV.U32 R14, RZ, RZ, R84 ;  /* 0x000000ffff0e7224 */ /* 0x000fe400078e0054 */
[----:B------:R-:W-:Y:S01]  /*e120*/  @UP1 ULEA UR4, UR53, UR43, 0x3 ;  /* 0x0000002b35041291 */ /* 0x000fe2000f8e18ff */
[----:B------:R-:W-:Y:S01]  /*e130*/  LOP3.LUT R87, R87, UR6, RZ, 0x3c, !PT ;  /* 0x0000000657577c12 */ /* 0x000fe2000f8e3cff */
[----:B------:R-:W-:Y:S02]  /*e140*/  IMAD.MOV.U32 R17, RZ, RZ, R83 ;  /* 0x000000ffff117224 */ /* 0x000fe400078e0053 */
[----:B------:R-:W-:Y:S04]  /*e150*/  @UP1 UIADD3 UR4, UPT, UPT, UR4, 0x40, URZ ;  /* 0x0000004004041890 */ /* 0x000fe8000fffe0ff */
[----:B------:R-:W-:Y:S09]  /*e160*/  @UP1 UPRMT UR4, UR52, 0x654, UR4 ;  /* 0x0000065434041896 */ /* 0x000ff20008000004 */
[----:B------:R-:W-:Y:S01]  /*e170*/  @P0 SYNCS.ARRIVE.TRANS64.RED.A1T0 RZ, [UR4], RZ ;  /* 0x000000ffffff09a7 */ /* 0x000fe20008100404 */
[----:B------:R-:W-:Y:S01]  /*e180*/  @UP1 UIADD3 UR4, UPT, UPT, UR53, 0x1, URZ ;  /* 0x0000000135041890 */ /* 0x000fe2000fffe0ff */
[----:B------:R-:W-:Y:S03]  /*e190*/  ISETP.NE.AND P0, PT, R82, RZ, PT ;  /* 0x000000ff5200720c */ /* 0x000fe60003f05270 */
[----:B------:R-:W-:Y:S04]  /*e1a0*/  @UP1 UISETP.NE.AND UP0, UPT, UR4, 0x4, UPT ;  /* 0x000000040400188c */ /* 0x000fe8000bf05270 */
[----:B------:R-:W-:Y:S06]  /*e1b0*/  @UP1 USEL UR53, UR4, URZ, UP0 ;  /* 0x000000ff04351287 */ /* 0x000fec0008000000 */
[----:B------:R-:W-:Y:S06]  /*e1c0*/  @P0 BRA `(.L_x_181) ;  /* 0xffffffb400f40947 */ /* 0x000fec000383ffff */
[----:B------:R-:W-:Y:S01]  /*e1d0*/  ULEA UR4, UR53, UR43, 0x3 ;  /* 0x0000002b35047291 */ /* 0x000fe2000f8e18ff */
[----:B------:R-:W-:-:S04]  /*e1e0*/  DEPBAR.LE SB0, 0x0 ;  /* 0x000080000000791a */ /* 0x000fc80000000000 */
[----:B------:R-:W-:-:S04]  /*e1f0*/  UIADD3 UR4, UPT, UPT, UR4, 0x40, URZ ;  /* 0x0000004004047890 */ /* 0x000fc8000fffe0ff */
[----:B------:R-:W-:-:S09]  /*e200*/  UPRMT UR4, UR52, 0x654, UR4 ;  /* 0x0000065434047896 */ /* 0x000fd20008000004 */
[----:B------:R-:W-:Y:S01]  /*e210*/  SYNCS.ARRIVE.TRANS64.RED.A1T0 RZ, [UR4], RZ ;  /* 0x000000ffffff79a7 */ /* 0x000fe20008100404 */
[----:B------:R-:W-:Y:S05]  /*e220*/  EXIT ;  /* 0x000000000000794d */ /* 0x000fea0003800000 */
.L_x_125:
[----:B------:R-:W-:-:S08]  /*e230*/  NOP ;  /* 0x0000000000007918 */ /* 0x000fd00000000000 */
[----:B-12--5:R-:W-:-:S00]  /*e240*/  USETMAXREG.DEALLOC.CTAPOOL 0x88 ;  /* 0x00000088000079c8 */ /* 0x026fc000080e0500 */
[----:B------:R-:W-:Y:S05]  /*e250*/  EXIT ;  /* 0x000000000000794d */ /* 0x000fea0003800000 */
.L_x_281:
[----:B------:R-:W-:-:S08]  /*e260*/  NOP ;  /* 0x0000000000007918 */ /* 0x000fd00000000000 */
[----:B-12--5:R-:W1:-:S00]  /*e270*/  USETMAXREG.DEALLOC.CTAPOOL 0x88 ;  /* 0x00000088000079c8 */ /* 0x026e4000080e0500 */
[----:B-1----:R-:W1:Y:S01]  /*e280*/  SHFL.IDX PT, R80, R80, RZ, 0x1f ;  /* 0x00001fff50507589 */ /* 0x002e6200000e0000 */
[----:B------:R-:W2:Y:S05]  /*e290*/  LDCU UR18, c[0x0][0xc1c] ;  /* 0x00018380ff1277ac */ /* 0x000eaa0008000800 */
[----:B------:R-:W3:Y:S01]  /*e2a0*/  LDC.64 R8, c[0x0][0x900] ;  /* 0x00024000ff087b82 */ /* 0x000ee20000000a00 */
[----:B------:R-:W-:Y:S01]  /*e2b0*/  BSSY.RECONVERGENT B0, `(.L_x_182) ;  /* 0x000003f000007945 */ /* 0x000fe20003800200 */
[----:B------:R-:W-:Y:S01]  /*e2c0*/  ELECT P0, URZ, PT ;  /* 0x0000000000ff782f */ /* 0x000fe20003800000 */
[----:B------:R-:W-:Y:S02]  /*e2d0*/  UMOV UR4, 0x400 ;  /* 0x0000040000047882 */ /* 0x000fe40000000000 */
[----:B------:R-:W-:-:S03]  /*e2e0*/  ULEA UR4, UR5, UR4, 0x18 ;  /* 0x0000000405047291 */ /* 0x000fc6000f8ec0ff */
[----:B------:R-:W4:Y:S08]  /*e2f0*/  LDC.64 R10, c[0x0][0x908] ;  /* 0x00024200ff0a7b82 */ /* 0x000f300000000a00 */
[----:B------:R-:W3:Y:S01]  /*e300*/  LDC.64 R4, c[0x0][0x910] ;  /* 0x00024400ff047b82 */ /* 0x000ee20000000a00 */
[----:B--2---:R-:W-:Y:S01]  /*e310*/  UIADD3 UR18, UPT, UPT, UR30, UR18, URZ ;  /* 0x000000121e127290 */ /* 0x004fe2000fffe0ff */
[----:B-1----:R-:W-:-:S06]  /*e320*/  R2UR UR7, R80 ;  /* 0x00000000500772ca */ /* 0x002fcc00000e0000 */
[----:B------:R-:W1:Y:S08]  /*e330*/  LDC.64 R6, c[0x0][0x918] ;  /* 0x00024600ff067b82 */ /* 0x000e700000000a00 */
[----:B------:R-:W2:Y:S01]  /*e340*/  LDC.64 R64, c[0x0][0x920] ;  /* 0x00024800ff407b82 */ /* 0x000ea20000000a00 */
[----:B------:R-:W-:Y:S02]  /*e350*/  USHF.R.U32.HI UR6, URZ, 0x3, UR7 ;  /* 0x00000003ff067899 */ /* 0x000fe40008011607 */
[----:B------:R-:W-:-:S02]  /*e360*/  ULEA UR20, UR7, UR4, 0x9 ;  /* 0x0000000407147291 */ /* 0x000fc4000f8e48ff */
[----:B------:R-:W-:-:S06]  /*e370*/  ULOP3.LUT UR6, UR6, 0x1, URZ, 0xc0, !UPT ;  /* 0x0000000106067892 */ /* 0x000fcc000f8ec0ff */
[----:B------:R-:W-:Y:S01]  /*e380*/  IMAD.U32 R0, RZ, RZ, UR6 ;  /* 0x00000006ff007e24 */ /* 0x000fe2000f8e00ff */
[----:B------:R-:W-:Y:S06]  /*e390*/  @!P0 BRA `(.L_x_183) ;  /* 0x0000000000c08947 */ /* 0x000fec0003800000 */
[----:B------:R-:W5:Y:S08]  /*e3a0*/  LDC.64 R20, c[0x0][0x400] ;  /* 0x00010000ff147b82 */ /* 0x000f700000000a00 */
[----:B------:R-:W5:Y:S08]  /*e3b0*/  LDC.64 R22, c[0x0][0x408] ;  /* 0x00010200ff167b82 */ /* 0x000f700000000a00 */
[----:B------:R-:W4:Y:S08]  /*e3c0*/  LDC.64 R16, c[0x0][0x410] ;  /* 0x00010400ff107b82 */ /* 0x000f300000000a00 */
[----:B------:R-:W4:Y:S08]  /*e3d0*/  LDC.64 R18, c[0x0][0x418] ;  /* 0x00010600ff127b82 */ /* 0x000f300000000a00 */
[----:B------:R-:W3:Y:S01]  /*e3e0*/  LDC.64 R12, c[0x0][0x420] ;  /* 0x00010800ff0c7b82 */ /* 0x000ee20000000a00 */
[----:B-----5:R5:W-:Y:S07]  /*e3f0*/  STS.128 [UR20+-0x980], R20 ;  /* 0xfff68014ff007988 */ /* 0x020bee0008000c14 */
[----:B------:R-:W3:Y:S01]  /*e400*/  LDC.64 R14, c[0x0][0x428] ;  /* 0x00010a00ff0e7b82 */ /* 0x000ee20000000a00 */
[----:B----4-:R4:W-:Y:S07]  /*e410*/  STS.128 [UR20+-0x970], R16 ;  /* 0xfff69010ff007988 */ /* 0x0109ee0008000c14 */
[----:B------:R-:W1:Y:S08]  /*e420*/  LDC.64 R60, c[0x0][0x430] ;  /* 0x00010c00ff3c7b82 */ /* 0x000e700000000a00 */
[----:B------:R-:W1:Y:S01]  /*e430*/  LDC.64 R62, c[0x0][0x438] ;  /* 0x00010e00ff3e7b82 */ /* 0x000e620000000a00 */
[----:B---3--:R3:W-:Y:S07]  /*e440*/  STS.128 [UR20+-0x960], R12 ;  /* 0xfff6a00cff007988 */ /* 0x0087ee0008000c14 */
[----:B------:R-:W2:Y:S08]  /*e450*/  LDC.64 R56, c[0x0][0x440] ;  /* 0x00011000ff387b82 */ /* 0x000eb00000000a00 */
[----:B------:R-:W2:Y:S08]  /*e460*/  LDC.64 R58, c[0x0][0x448] ;  /* 0x00011200ff3a7b82 */ /* 0x000eb00000000a00 */
[----:B------:R-:W5:Y:S01]  /*e470*/  LDC.64 R52, c[0x0][0x450] ;  /* 0x00011400ff347b82 */ /* 0x000f620000000a00 */
[----:B-1----:R1:W-:Y:S07]  /*e480*/  STS.128 [UR20+-0x950], R60 ;  /* 0xfff6b03cff007988 */ /* 0x0023ee0008000c14 */
[----:B------:R-:W5:Y:S08]  /*e490*/  LDC.64 R54, c[0x0][0x458] ;  /* 0x00011600ff367b82 */ /* 0x000f700000000a00 */
[----:B------:R-:W4:Y:S01]  /*e4a0*/  LDC.64 R48, c[0x0][0x460] ;  /* 0x00011800ff307b82 */ /* 0x000f220000000a00 */
[----:B--2---:R1:W-:Y:S07]  /*e4b0*/  STS.128 [UR20+-0x940], R56 ;  /* 0xfff6c038ff007988 */ /* 0x0043ee0008000c14 */
[----:B------:R-:W4:Y:S08]  /*e4c0*/  LDC.64 R50, c[0x0][0x468] ;  /* 0x00011a00ff327b82 */ /* 0x000f300000000a00 */
[----:B------:R-:W2:Y:S01]  /*e4d0*/  LDC.64 R44, c[0x0][0x470] ;  /* 0x00011c00ff2c7b82 */ /* 0x000ea20000000a00 */
[----:B-----5:R1:W-:Y:S07]  /*e4e0*/  STS.128 [UR20+-0x930], R52 ;  /* 0xfff6d034ff007988 */ /* 0x0203ee0008000c14 */
[----:B------:R-:W2:Y:S08]  /*e4f0*/  LDC.64 R46, c[0x0][0x478] ;  /* 0x00011e00ff2e7b82 */ /* 0x000eb00000000a00 */
[----:B------:R-:W5:Y:S01]  /*e500*/  LDC.64 R40, c[0x0][0x500] ;  /* 0x00014000ff287b82 */ /* 0x000f620000000a00 */
[----:B----4-:R1:W-:Y:S07]  /*e510*/  STS.128 [UR20+-0x920], R48 ;  /* 0xfff6e030ff007988 */ /* 0x0103ee0008000c14 */
        /* <DEDUP_REMOVED lines=19> */
[----:B---3--:R-:W3:Y:S01]  /*e650*/  LDC.64 R12, c[0x0][0x570] ;  /* 0x00015c00ff0c7b82 */ /* 0x008ee20000000a00 */
[----:B--2---:R1:W-:Y:S07]  /*e660*/  STS.128 [UR20+-0x8b0], R20 ;  /* 0xfff75014ff007988 */ /* 0x0043ee0008000c14 */
[----:B------:R-:W3:Y:S01]  /*e670*/  LDC.64 R14, c[0x0][0x578] ;  /* 0x00015e00ff0e7b82 */ /* 0x000ee20000000a00 */
[----:B-----5:R1:W-:Y:S04]  /*e680*/  STS.128 [UR20+-0x8a0], R16 ;  /* 0xfff76010ff007988 */ /* 0x0203e80008000c14 */
[----:B---3--:R1:W-:Y:S02]  /*e690*/  STS.128 [UR20+-0x890], R12 ;  /* 0xfff7700cff007988 */ /* 0x0083e40008000c14 */
.L_x_183:
[----:B------:R-:W-:Y:S05]  /*e6a0*/  BSYNC.RECONVERGENT B0 ;  /* 0x0000000000007941 */ /* 0x000fea0003800200 */
.L_x_182:
[----:B-1----:R-:W1:Y:S01]  /*e6b0*/  LDC.64 R16, c[0x0][0x960] ;  /* 0x00025800ff107b82 */ /* 0x002e620000000a00 */
[----:B------:R-:W-:Y:S01]  /*e6c0*/  ELECT P1, URZ, PT ;  /* 0x0000000000ff782f */ /* 0x000fe20003820000 */
[----:B------:R-:W-:-:S06]  /*e6d0*/  NOP ;  /* 0x0000000000007918 */ /* 0x000fcc0000000000 */
[----:B------:R-:W1:Y:S01]  /*e6e0*/  LDC.64 R18, c[0x0][0x968] ;  /* 0x00025a00ff127b82 */ /* 0x000e620000000a00 */
[----:B------:R-:W-:Y:S01]  /*e6f0*/  ELECT P0, URZ, PT ;  /* 0x0000000000ff782f */ /* 0x000fe20003800000 */
[----:B------:R-:W-:Y:S02]  /*e700*/  ULOP3.LUT UR7, UR7, 0x7, URZ, 0xc0, !UPT ;  /* 0x0000000707077892 */ /* 0x000fe4000f8ec0ff */
[----:B------:R-:W-:Y:S02]  /*e710*/  UIMAD UR9, UR30, 0xe, URZ ;  /* 0x0000000e1e0978a4 */ /* 0x000fe4000f8e02ff */
[----:B---34-:R-:W-:Y:S01]  /*e720*/  @P1 STS.128 [UR20+-0xa80], R8 ;  /* 0xfff58008ff001988 */ /* 0x018fe20008000c14 */
[----:B------:R-:W-:Y:S01]  /*e730*/  UIMAD UR19, UR18, 0xe, URZ ;  /* 0x0000000e121378a4 */ /* 0x000fe2000f8e02ff */
[----:B------:R-:W3:Y:S01]  /*e740*/  LDC.64 R12, c[0x0][0x970] ;  /* 0x00025c00ff0c7b82 */ /* 0x000ee20000000a00 */
[----:B------:R-:W-:Y:S01]  /*e750*/  UIADD3 UR23, UPT, UPT, UR20, -0x980, URZ ;  /* 0xfffff68014177890 */ /* 0x000fe2000fffe0ff */
[----:B------:R-:W-:Y:S01]  /*e760*/  @P1 STS.128 [UR20+-0xa70], R4 ;  /* 0xfff59004ff001988 */ /* 0x000fe20008000c14 */
[----:B------:R-:W-:-:S02]  /*e770*/  UIADD3 UR22, UPT, UPT, UR20, -0x900, URZ ;  /* 0xfffff70014167890 */ /* 0x000fc4000fffe0ff */
[----:B------:R-:W-:Y:S02]  /*e780*/  UIADD3 UR21, UPT, UPT, UR20, -0xa80, URZ ;  /* 0xfffff58014157890 */ /* 0x000fe4000fffe0ff */
[----:B------:R-:W-:Y:S01]  /*e790*/  UIMAD UR30, UR30, 0xc, URZ ;  /* 0x0000000c1e1e78a4 */ /* 0x000fe2000f8e02ff */
[----:B------:R-:W3:Y:S01]  /*e7a0*/  LDC.64 R14, c[0x0][0x978] ;  /* 0x00025e00ff0e7b82 */ /* 0x000ee20000000a00 */
[----:B------:R-:W4:Y:S01]  /*e7b0*/  LDCU.64 UR10, c[0x0][0xb18] ;  /* 0x00016300ff0a77ac */ /* 0x000f220008000a00 */
[----:B------:R-:W1:Y:S06]  /*e7c0*/  LDCU.64 UR12, c[0x0][0xb20] ;  /* 0x00016400ff0c77ac */ /* 0x000e6c0008000a00 */
[----:B------:R-:W2:Y:S01]  /*e7d0*/  LDC.64 R66, c[0x0][0x928] ;  /* 0x00024a00ff427b82 */ /* 0x000ea20000000a00 */
[----:B-1----:R1:W-:Y:S01]  /*e7e0*/  @P1 STS.128 [UR20+-0xa20], R16 ;  /* 0xfff5e010ff001988 */ /* 0x0023e20008000c14 */
[----:B------:R-:W1:Y:S01]  /*e7f0*/  LDCU.64 UR16, c[0x0][0x820] ;  /* 0x00010400ff1077ac */ /* 0x000e620008000a00 */
[----:B------:R-:W1:Y:S05]  /*e800*/  LDCU.64 UR14, c[0x0][0xb00] ;  /* 0x00016000ff0e77ac */ /* 0x000e6a0008000a00 */
[----:B------:R-:W5:Y:S01]  /*e810*/  LDC.64 R28, c[0x0][0x930] ;  /* 0x00024c00ff1c7b82 */ /* 0x000f620000000a00 */
[----:B------:R-:W-:Y:S01]  /*e820*/  UIMAD UR18, UR18, 0xc, URZ ;  /* 0x0000000c121278a4 */ /* 0x000fe2000f8e02ff */
[----:B------:R-:W-:-:S06]  /*e830*/  UMOV UR8, UR7 ;  /* 0x0000000700087c82 */ /* 0x000fcc0008000000 */
[----:B------:R-:W5:Y:S01]  /*e840*/  LDC.64 R30, c[0x0][0x938] ;  /* 0x00024e00ff1e7b82 */ /* 0x000f620000000a00 */
[----:B---3--:R3:W-:Y:S07]  /*e850*/  @P1 STS.128 [UR20+-0xa10], R12 ;  /* 0xfff5f00cff001988 */ /* 0x0087ee0008000c14 */
[----:B------:R-:W4:Y:S01]  /*e860*/  LDC.64 R24, c[0x0][0x940] ;  /* 0x00025000ff187b82 */ /* 0x000f220000000a00 */
[----:B--2---:R2:W-:Y:S01]  /*e870*/  @P1 STS.128 [UR20+-0xa60], R64 ;  /* 0xfff5a040ff001988 */ /* 0x0045e20008000c14 */
[----:B-1----:R-:W-:-:S06]  /*e880*/  LOP3.LUT R17, R0, 0x1, RZ, 0x3c, !PT ;  /* 0x0000000100117812 */ /* 0x002fcc00078e3cff */
[----:B------:R-:W4:Y:S08]  /*e890*/  LDC.64 R26, c[0x0][0x948] ;  /* 0x00025200ff1a7b82 */ /* 0x000f300000000a00 */
[----:B------:R-:W1:Y:S01]  /*e8a0*/  LDC.64 R20, c[0x0][0x950] ;  /* 0x00025400ff147b82 */ /* 0x000e620000000a00 */
[----:B-----5:R2:W-:Y:S07]  /*e8b0*/  @P1 STS.128 [UR20+-0xa50], R28 ;  /* 0xfff5b01cff001988 */ /* 0x0205ee0008000c14 */
[----:B------:R-:W1:Y:S08]  /*e8c0*/  LDC.64 R22, c[0x0][0x958] ;  /* 0x00025600ff167b82 */ /* 0x000e700000000a00 */
[----:B------:R-:W5:Y:S01]  /*e8d0*/  LDC.64 R52, c[0x0][0xa00] ;  /* 0x00028000ff347b82 */ /* 0x000f620000000a00 */
[----:B----4-:R2:W-:Y:S07]  /*e8e0*/  @P1 STS.128 [UR20+-0xa40], R24 ;  /* 0xfff5c018ff001988 */ /* 0x0105ee0008000c14 */
[----:B------:R-:W5:Y:S08]  /*e8f0*/  LDC.64 R54, c[0x0][0xa08] ;  /* 0x00028200ff367b82 */ /* 0x000f700000000a00 */
[----:B------:R-:W4:Y:S01]  /*e900*/  LDC.64 R48, c[0x0][0xa10] ;  /* 0x00028400ff307b82 */ /* 0x000f220000000a00 */
[----:B-1----:R2:W-:Y:S01]  /*e910*/  @P1 STS.128 [UR20+-0xa30], R20 ;  /* 0xfff5d014ff001988 */ /* 0x0025e20008000c14 */
[----:B------:R-:W-:-:S06]  /*e920*/  NOP ;  /* 0x0000000000007918 */ /* 0x000fcc0000000000 */
        /* <DEDUP_REMOVED lines=8> */
[----:B-1----:R2:W-:Y:S07]  /*e9b0*/  @P0 STS.128 [UR20+-0x9e0], R44 ;  /* 0xfff6202cff000988 */ /* 0x0025ee0008000c14 */
        /* <DEDUP_REMOVED lines=12> */
[----:B---3--:R-:W3:Y:S08]  /*ea80*/  LDC.64 R12, c[0x0][0xb08] ;  /* 0x0002c200ff0c7b82 */ /* 0x008ef00000000a00 */
[----:B------:R-:W1:Y:S01]  /*ea90*/  LDC.64 R2, c[0x0][0xb10] ;  /* 0x0002c400ff027b82 */ /* 0x000e620000000a00 */
[----:B----4-:R2:W-:Y:S01]  /*eaa0*/  @P0 STS.128 [UR20+-0x990], R4 ;  /* 0xfff67004ff000988 */ /* 0x0105e20008000c14 */
[----:B------:R-:W-:Y:S01]  /*eab0*/  UIADD3 UR20, UPT, UPT, UR20, -0xa00, URZ ;  /* 0xfffff60014147890 */ /* 0x000fe2000fffe0ff */
[----:B------:R-:W-:-:S06]  /*eac0*/  NOP ;  /* 0x0000000000007918 */ /* 0x000fcc0000000000 */
.L_x_197:
[----:B------:R-:W-:Y:S09]  /*ead0*/  UISETP.NE.AND UP0, UPT, UR37, 0x1, UPT ;  /* 0x000000012500788c */ /* 0x000ff2000bf05270 */
[----:B----4-:R-:W-:Y:S05]  /*eae0*/  BRA.U UP0, `(.L_x_184) ;  /* 0x0000000100047547 */ /* 0x010fea000b800000 */
[----:B------:R-:W-:Y:S05]  /*eaf0*/  BPT.TRAP 0x1 ;  /* 0x000000040000795c */ /* 0x000fea0000300000 */
.L_x_184:
[----:B------:R-:W-:Y:S01]  /*eb00*/  ULEA UR24, UR7, UR4, 0x3 ;  /* 0x0000000407187291 */ /* 0x000fe2000f8e18ff */
[----:B--2---:R-:W-:Y:S08]  /*eb10*/  SHF.L.U32 R5, R17, 0x1f, RZ ;  /* 0x0000001f11057819 */ /* 0x004ff000000006ff */
[----:B------:R-:W2:Y:S02]  /*eb20*/  SYNCS.PHASECHK.TRANS64.TRYWAIT P0, [UR24+0x70], R5 ;  /* 0x00007005ff0075a7 */ /* 0x000ea40008001118 */
[----:B--2---:R-:W-:Y:S05]  /*eb30*/  @!P0 BRA `(.L_x_185) ;  /* 0x0000002c00748947 */ /* 0x004fea0003800000 */
.L_x_255:
[----:B------:R-:W-:Y:S09]  /*eb40*/  UIMAD UR6, UR7, 0x14, UR36 ;  /* 0x00000014070678a4 */ /* 0x000ff2000f8e0224 */
[----:B------:R-:W4:Y:S04]  /*eb50*/  LDS R10, [UR6+0x10] ;  /* 0x00001006ff0a7984 */ /* 0x000f280008000800 */
        /* <DEDUP_REMOVED lines=10> */
[----:B----4-:R-:W-:Y:S01]  /*ec00*/  PRMT R21, R10, 0x7632, R21 ;  /* 0x000076320a157816 */ /* 0x010fe20000000015 */
[----:B------:R-:W-:Y:S06]  /*ec10*/  BRA.U UP0, `(.L_x_186) ;  /* 0x0000000100047547 */ /* 0x000fec000b800000 */
[----:B------:R-:W-:Y:S05]  /*ec20*/  BPT.TRAP 0x1 ;  /* 0x000000040000795c */ /* 0x000fea0000300000 */
.L_x_186:
[----:B------:R-:W-:Y:S02]  /*ec30*/  UIADD3 UR6, UPT, UPT, UR24, 0xb0, URZ ;  /* 0x000000b018067890 */ /* 0x000fe4000fffe0ff */
[----:B------:R-:W-:Y:S02]  /*ec40*/  UISETP.NE.AND UP0, UPT, UR37, 0x8, UPT ;  /* 0x000000082500788c */ /* 0x000fe4000bf05270 */
[----:B------:R-:W-:Y:S09]  /*ec50*/  UPRMT UR6, UR5, 0x654, UR6 ;  /* 0x0000065405067896 */ /* 0x000ff20008000006 */
[----:B-1----:R-:W-:Y:S01]  /*ec60*/  SYNCS.ARRIVE.TRANS64.RED.A1T0 RZ, [UR6], RZ ;  /* 0x000000ffffff79a7 */ /* 0x002fe20008100406 */
[----:B------:R-:W-:Y:S05]  /*ec70*/  BRA.U !UP0, `(.L_x_187) ;  /* 0x0000000108047547 */ /* 0x000fea000b800000 */
[----:B------:R-:W-:Y:S05]  /*ec80*/  BPT.TRAP 0x1 ;  /* 0x000000040000795c */ /* 0x000fea0000300000 */
.L_x_187:
[----:B------:R-:W-:Y:S01]  /*ec90*/  ULEA UR24, UR8, UR4, 0x3 ;  /* 0x0000000408187291 */ /* 0x000fe2000f8e18ff */
[----:B--2---:R-:W-:Y:S02]  /*eca0*/  SHF.L.U32 R5, R0, 0x1f, RZ ;  /* 0x0000001f00057819 */ /* 0x004fe400000006ff */
[----:B------:R-:W-:Y:S04]  /*ecb0*/  PRMT R4, R10, 0x9910, RZ ;  /* 0x000099100a047816 */ /* 0x000fe800000000ff */
[----:B------:R-:W-:Y:S02]  /*ecc0*/  ISETP.NE.AND P0, PT, R4, RZ, PT ;  /* 0x000000ff0400720c */ /* 0x000fe40003f05270 */
[----:B------:R-:W1:Y:S02]  /*ecd0*/  SYNCS.PHASECHK.TRANS64.TRYWAIT P1, [UR24+0x190], R5 ;  /* 0x00019005ff0075a7 */ /* 0x000e640008021118 */
[----:B------:R-:W-:Y:S01]  /*ece0*/  ISETP.EQ.OR P0, PT, R11, RZ, !P0 ;  /* 0x000000ff0b00720c */ /* 0x000fe20004702670 */
[----:B------:R-:W-:Y:S01]  /*ecf0*/  @!UPT UIADD3 URZ, UPT, UPT, URZ, URZ, URZ ;  /* 0x000000fffffff290 */ /* 0x000fe2000fffe0ff */
[----:B-1----:R-:W-:Y:S11]  /*ed00*/  @!P1 BRA `(.L_x_188) ;  /* 0x0000002c00189947 */ /* 0x002ff60003800000 */
.L_x_257:
[----:B------:R-:W-:Y:S05]  /*ed10*/  @P0 BRA `(.L_x_189) ;  /* 0x0000000c00dc0947 */ /* 0x000fea0003800000 */
[----:B------:R-:W-:Y:S01]  /*ed20*/  ELECT P0, URZ, PT ;  /* 0x0000000000ff782f */ /* 0x000fe20003800000 */
[----:B------:R-:W2:Y:S01]  /*ed30*/  LDC.64 R8, c[0x0][0x838] ;  /* 0x00020e00ff087b82 */ /* 0x000ea20000000a00 */
[----:B------:R-:W-:Y:S07]  /*ed40*/  BSSY.RECONVERGENT B0, `(.L_x_190) ;  /* 0x00000a1000007945 */ /* 0x000fee0003800200 */
[----:B-1----:R-:W1:Y:S08]  /*ed50*/  LDC.64 R4, c[0x0][0x830] ;  /* 0x00020c00ff047b82 */ /* 0x002e700000000a00 */
[----:B------:R-:W4:Y:S08]  /*ed60*/  @P0 LDC.64 R32, c[0x0][0x828] ;  /* 0x00020a00ff200b82 */ /* 0x000f300000000a00 */
[----:B------:R-:W5:Y:S08]  /*ed70*/  @P0 LDC.64 R28, c[0x0][0x390] ;  /* 0x0000e400ff1c0b82 */ /* 0x000f700000000a00 */
[----:B------:R-:W3:Y:S02]  /*ed80*/  @P0 LDC.64 R6, c[0x0][0x840] ;  /* 0x00021000ff060b82 */ /* 0x000ee40000000a00 */
[C---:B---3--:R-:W-:Y:S04]  /*ed90*/  @P0 IMAD.WIDE R6, R14.reuse, 0x8, R6 ;  /* 0x000000080e060825 */ /* 0x048fe800078e0206 */
[C---:B----4-:R-:W-:Y:S01]  /*eda0*/  @P0 IMAD.WIDE R32, R14.reuse, 0x8, R32 ;  /* 0x000000080e200825 */ /* 0x050fe200078e0220 */
[----:B------:R3:W4:Y:S03]  /*edb0*/  @P0 LDG.E.64 R26, desc[UR50][R6.64] ;  /* 0x00000032061a0981 */ /* 0x000726000c1e1b00 */
[C---:B--2---:R-:W-:Y:S02]  /*edc0*/  @P0 IMAD.WIDE R8, R14.reuse, 0x8, R8 ;  /* 0x000000080e080825 */ /* 0x044fe400078e0208 */
[----:B------:R-:W2:Y:S02]  /*edd0*/  @P0 LDG.E.64 R32, desc[UR50][R32.64] ;  /* 0x0000003220200981 */ /* 0x000ea4000c1e1b00 */
[C---:B-1----:R-:W-:Y:S02]  /*ede0*/  @P0 IMAD.WIDE R4, R14.reuse, 0x8, R4 ;  /* 0x000000080e040825 */ /* 0x042fe400078e0204 */
[----:B------:R-:W3:Y:S02]  /*edf0*/  @P0 LDG.E.64 R8, desc[UR50][R8.64] ;  /* 0x0000003208080981 */ /* 0x000ee4000c1e1b00 */
[----:B-----5:R-:W-:Y:S02]  /*ee00*/  @P0 IMAD.WIDE R28, R14, 0xc, R28 ;  /* 0x0000000c0e1c0825 */ /* 0x020fe400078e021c */
[----:B------:R-:W5:Y:S04]  /*ee10*/  @P0 LDG.E.64 R24, desc[UR50][R4.64] ;  /* 0x0000003204180981 */ /* 0x000f68000c1e1b00 */
[----:B------:R1:W4:Y:S04]  /*ee20*/  @P0 LDG.E R20, desc[UR50][R28.64+0x4] ;  /* 0x000004321c140981 */ /* 0x000328000c1e1900 */
[----:B------:R-:W4:Y:S04]  /*ee30*/  @P0 LDG.E R5, desc[UR50][R28.64] ;  /* 0x000000321c050981 */ /* 0x000f28000c1e1900 */
[----:B------:R-:W4:Y:S04]  /*ee40*/  @P0 LDG.E R4, desc[UR50][R28.64+0x8] ;  /* 0x000008321c040981 */ /* 0x000f28000c1e1900 */
[----:B--2---:R-:W-:Y:S04]  /*ee50*/  @P0 STS.64 [UR23], R32 ;  /* 0x00000020ff000988 */ /* 0x004fe80008000a17 */
[----:B---3--:R-:W-:Y:S04]  /*ee60*/  @P0 STS.64 [UR22], R8 ;  /* 0x00000008ff000988 */ /* 0x008fe80008000a16 */
[----:B------:R-:W2:Y:S01]  /*ee70*/  @P0 LDS R7, [UR23+0x1c] ;  /* 0x00001c17ff070984 */ /* 0x000ea20008000800 */
[C---:B-----5:R-:W-:Y:S01]  /*ee80*/  @P0 SHF.L.U64.HI R23, R24.reuse, 0x1, R25 ;  /* 0x0000000118170819 */ /* 0x060fe20000010219 */
[----:B------:R-:W-:Y:S02]  /*ee90*/  @P0 IMAD.SHL.U32 R24, R24, 0x2, RZ ;  /* 0x0000000218180824 */ /* 0x000fe400078e00ff */
[----:B------:R-:W-:Y:S01]  /*eea0*/  @P0 STS [UR23+0x30], RZ ;  /* 0x000030ffff000988 */ /* 0x000fe20008000817 */
[----:B------:R-:W-:Y:S02]  /*eeb0*/  @P0 LOP3.LUT R23, R23, 0x1fffffff, RZ, 0xc0, !PT ;  /* 0x1fffffff17170812 */ /* 0x000fe400078ec0ff */
[----:B------:R-:W-:Y:S02]  /*eec0*/  @P0 LOP3.LUT R24, R24, 0xfffffffe, RZ, 0xc0, !PT ;  /* 0xfffffffe18180812 */ /* 0x000fe400078ec0ff */
[--C-:B------:R-:W-:Y:S02]  /*eed0*/  @P0 SHF.R.U32.HI R6, RZ, 0x4, R23.reuse ;  /* 0x00000004ff060819 */ /* 0x100fe40000011617 */
[----:B------:R-:W-:Y:S05]  /*eee0*/  @P0 SHF.R.U64 R23, R24, 0x4, R23 ;  /* 0x0000000418170819 */ /* 0x000fea0000001217 */
[----:B------:R3:W-:Y:S01]  /*eef0*/  @P0 STS [UR23+0xc], R23 ;  /* 0x00000c17ff000988 */ /* 0x0007e20008000817 */
[----:B----4-:R-:W-:Y:S02]  /*ef00*/  @P0 VIADD R5, R5, 0xffffffff ;  /* 0xffffffff05050836 */ /* 0x010fe40000000000 */
[----:B------:R-:W-:Y:S01]  /*ef10*/  @P0 VIADD R4, R4, 0xffffffff ;  /* 0xffffffff04040836 */ /* 0x000fe20000000000 */
[----:B---3--:R-:W-:Y:S02]  /*ef20*/  PRMT R23, R10, 0x7732, RZ ;  /* 0x000077320a177816 */ /* 0x008fe400000000ff */
[----:B--2---:R-:W-:Y:S01]  /*ef30*/  @P0 LOP3.LUT R25, R7, 0xf, R6, 0xb8, !PT ;  /* 0x0000000f07190812 */ /* 0x004fe200078eb806 */
[----:B------:R-:W-:Y:S04]  /*ef40*/  IMAD.U32 R7, RZ, RZ, UR23 ;  /* 0x00000017ff077e24 */ /* 0x000fe8000f8e00ff */
[----:B------:R-:W-:Y:S01]  /*ef50*/  @P0 STS [UR23+0x1c], R25 ;  /* 0x00001c19ff000988 */ /* 0x000fe20008000817 */
[----:B------:R-:W-:Y:S03]  /*ef60*/  @P0 SHF.R.U64 R8, R7, 0x4, RZ ;  /* 0x0000000407080819 */ /* 0x000fe600000012ff */
[----:B------:R-:W2:Y:S04]  /*ef70*/  @P0 LDS R6, [UR23+0x1c] ;  /* 0x00001c17ff060984 */ /* 0x000ea80008000800 */
[----:B------:R-:W-:Y:S04]  /*ef80*/  @P0 STS [UR23+0x10], R8 ;  /* 0x00001008ff000988 */ /* 0x000fe80008000817 */
[----:B------:R-:W-:Y:S01]  /*ef90*/  @P0 STS [UR23+0x14], R8 ;  /* 0x00001408ff000988 */ /* 0x000fe20008000817 */
[----:B--2---:R-:W-:Y:S05]  /*efa0*/  @P0 LOP3.LUT R30, R6, 0xf0, RZ, 0xb8, !PT ;  /* 0x000000f0061e0812 */ /* 0x004fea00078eb8ff */
[----:B------:R-:W-:Y:S04]  /*efb0*/  @P0 STS [UR23+0x1c], R30 ;  /* 0x00001c1eff000988 */ /* 0x000fe80008000817 */
[----:B------:R-:W2:Y:S02]  /*efc0*/  @P0 LDS R6, [UR23+0x1c] ;  /* 0x00001c17ff060984 */ /* 0x000ea40008000800 */
[----:B--2---:R-:W-:Y:S02]  /*efd0*/  @P0 LOP3.LUT R9, R6, 0xf00, RZ, 0xb8, !PT ;  /* 0x00000f0006090812 */ /* 0x004fe400078eb8ff */
[----:B------:R-:W-:Y:S03]  /*efe0*/  CS2R R6, SRZ ;  /* 0x0000000000067805 */ /* 0x000fe6000001ff00 */
[----:B------:R-:W-:Y:S04]  /*eff0*/  @P0 STS.64 [UR23+0x18], R8 ;  /* 0x00001808ff000988 */ /* 0x000fe80008000a17 */
[----:B------:R-:W2:Y:S04]  /*f000*/  @P0 LDS R22, [UR23+0x1c] ;  /* 0x00001c17ff160984 */ /* 0x000ea80008000800 */
[----:B------:R3:W-:Y:S02]  /*f010*/  @P0 STS.128 [UR23+0x20], R4 ;  /* 0x00002004ff000988 */ /* 0x0007e40008000c17 */
[----:B---3--:R-:W-:Y:S05]  /*f020*/  IMAD.U32 R6, RZ, RZ, UR22 ;  /* 0x00000016ff067e24 */ /* 0x008fea000f8e00ff */
[----:B------:R-:W-:Y:S01]  /*f030*/  @P0 SHF.R.U64 R8, R6, 0x4, RZ ;  /* 0x0000000406080819 */ /* 0x000fe200000012ff */
[----:B------:R-:W-:Y:S01]  /*f040*/  IMAD.MOV.U32 R6, RZ, RZ, RZ ;  /* 0x000000ffff067224 */ /* 0x000fe200078e00ff */
[----:B--2---:R-:W-:Y:S02]  /*f050*/  @P0 LOP3.LUT R24, R22, 0xf000, RZ, 0xb8, !PT ;  /* 0x0000f00016180812 */ /* 0x004fe400078eb8ff */
[C---:B------:R-:W-:Y:S01]  /*f060*/  @P0 SHF.L.U64.HI R22, R26.reuse, 0x1, R27 ;  /* 0x000000011a160819 */ /* 0x040fe2000001021b */
[----:B------:R-:W-:Y:S02]  /*f070*/  @P0 IMAD.SHL.U32 R26, R26, 0x2, RZ ;  /* 0x000000021a1a0824 */ /* 0x000fe400078e00ff */
[----:B------:R2:W-:Y:S01]  /*f080*/  @P0 STS [UR23+0x1c], R24 ;  /* 0x00001c18ff000988 */ /* 0x0005e20008000817 */
[----:B------:R-:W-:Y:S03]  /*f090*/  @P0 LOP3.LUT R22, R22, 0x1fffffff, RZ, 0xc0, !PT ;  /* 0x1fffffff16160812 */ /* 0x000fe600078ec0ff */
[----:B-1----:R-:W1:Y:S01]  /*f0a0*/  @P0 LDS R28, [UR22+0x1c] ;  /* 0x00001c16ff1c0984 */ /* 0x002e620008000800 */
[--C-:B------:R-:W-:Y:S03]  /*f0b0*/  @P0 SHF.R.U32.HI R25, RZ, 0x4, R22.reuse ;  /* 0x00000004ff190819 */ /* 0x100fe60000011616 */
[----:B------:R-:W-:Y:S04]  /*f0c0*/  @P0 STS [UR22+0x10], R8 ;  /* 0x00001008ff000988 */ /* 0x000fe80008000816 */
[----:B------:R-:W-:Y:S04]  /*f0d0*/  @P0 STS [UR22+0x14], R8 ;  /* 0x00001408ff000988 */ /* 0x000fe80008000816 */
[----:B------:R-:W-:Y:S01]  /*f0e0*/  @P0 STS [UR22+0x30], RZ ;  /* 0x000030ffff000988 */ /* 0x000fe20008000816 */
[----:B--2---:R-:W2:Y:S01]  /*f0f0*/  S2R R24, SR_LANEID ;  /* 0x0000000000187919 */ /* 0x004ea20000000000 */
[----:B-1----:R-:W-:Y:S05]  /*f100*/  @P0 LOP3.LUT R29, R28, 0xf, R25, 0xb8, !PT ;  /* 0x0000000f1c1d0812 */ /* 0x002fea00078eb819 */
[----:B------:R-:W-:Y:S04]  /*f110*/  @P0 STS [UR22+0x1c], R29 ;  /* 0x00001c1dff000988 */ /* 0x000fe80008000816 */
[----:B------:R-:W1:Y:S02]  /*f120*/  @P0 LDS R25, [UR22+0x1c] ;  /* 0x00001c16ff190984 */ /* 0x000e640008000800 */
[----:B-1----:R-:W-:Y:S05]  /*f130*/  @P0 LOP3.LUT R27, R25, 0xf0, RZ, 0xb8, !PT ;  /* 0x000000f0191b0812 */ /* 0x002fea00078eb8ff */
[----:B------:R-:W-:Y:S04]  /*f140*/  @P0 STS [UR22+0x1c], R27 ;  /* 0x00001c1bff000988 */ /* 0x000fe80008000816 */
[----:B------:R-:W1:Y:S02]  /*f150*/  @P0 LDS R5, [UR22+0x1c] ;  /* 0x00001c16ff050984 */ /* 0x000e640008000800 */
[----:B-1----:R-:W-:Y:S01]  /*f160*/  @P0 LOP3.LUT R9, R5, 0xf00, RZ, 0xb8, !PT ;  /* 0x00000f0005090812 */ /* 0x002fe200078eb8ff */
[----:B------:R-:W-:Y:S01]  /*f170*/  IMAD R5, R23, 0xaaab, RZ ;  /* 0x0000aaab17057824 */ /* 0x000fe200078e02ff */
[----:B------:R-:W-:Y:S03]  /*f180*/  SHF.R.U32.HI R23, RZ, 0x1, R23 ;  /* 0x00000001ff177819 */ /* 0x000fe60000011617 */
[----:B------:R1:W-:Y:S01]  /*f190*/  @P0 STS.64 [UR22+0x18], R8 ;  /* 0x00001808ff000988 */ /* 0x0003e20008000a16 */
[----:B------:R-:W-:Y:S01]  /*f1a0*/  SHF.R.U32.HI R27, RZ, 0x13, R5 ;  /* 0x00000013ff1b7819 */ /* 0x000fe20000011605 */
[----:B------:R-:W-:Y:S02]  /*f1b0*/  @P0 VIADD R5, R20, 0xffffffff ;  /* 0xffffffff14050836 */ /* 0x000fe40000000000 */
[----:B------:R-:W3:Y:S01]  /*f1c0*/  @P0 LDS R25, [UR22+0x1c] ;  /* 0x00001c16ff190984 */ /* 0x000ee20008000800 */
[----:B------:R-:W-:Y:S01]  /*f1d0*/  PRMT R27, R27, 0x9910, RZ ;  /* 0x000099101b1b7816 */ /* 0x000fe200000000ff */
[----:B--2---:R-:W-:Y:S02]  /*f1e0*/  IMAD.SHL.U32 R20, R24, 0x4, RZ ;  /* 0x0000000418147824 */ /* 0x004fe400078e00ff */
[----:B------:R2:W-:Y:S02]  /*f1f0*/  @P0 STS.128 [UR22+0x20], R4 ;  /* 0x00002004ff000988 */ /* 0x0005e40008000c16 */
[----:B------:R-:W-:Y:S04]  /*f200*/  IMAD R27, R27, 0xc, RZ ;  /* 0x0000000c1b1b7824 */ /* 0x000fe800078e02ff */
[----:B------:R-:W-:Y:S01]  /*f210*/  IMAD.MOV R27, RZ, RZ, -R27 ;  /* 0x000000ffff1b7224 */ /* 0x000fe200078e0a1b */
[----:B-1----:R-:W-:Y:S04]  /*f220*/  @P0 LOP3.LUT R9, R26, 0xfffffffe, RZ, 0xc0, !PT ;  /* 0xfffffffe1a090812 */ /* 0x002fe800078ec0ff */
[----:B------:R-:W-:Y:S02]  /*f230*/  PRMT R26, R27, 0x7710, RZ ;  /* 0x000077101b1a7816 */ /* 0x000fe400000000ff */
[----:B------:R-:W-:Y:S03]  /*f240*/  @P0 SHF.R.U64 R22, R9, 0x4, R22 ;  /* 0x0000000409160819 */ /* 0x000fe60000001216 */
[----:B------:R-:W-:Y:S02]  /*f250*/  IMAD.IADD R26, R21, 0x1, R26 ;  /* 0x00000001151a7824 */ /* 0x000fe400078e021a */
[----:B------:R1:W-:Y:S03]  /*f260*/  @P0 STS [UR22+0xc], R22 ;  /* 0x00000c16ff000988 */ /* 0x0003e60008000816 */
[----:B------:R-:W-:Y:S02]  /*f270*/  R2UR UR6, R26 ;  /* 0x000000001a0672ca */ /* 0x000fe400000e0000 */
[----:B--2---:R-:W-:Y:S02]  /*f280*/  LOP3.LUT R4, R23, 0xffff, RZ, 0xc0, !PT ;  /* 0x0000ffff17047812 */ /* 0x004fe400078ec0ff */
[----:B---3--:R-:W-:Y:S03]  /*f290*/  @P0 LOP3.LUT R25, R25, 0xf000, RZ, 0xb8, !PT ;  /* 0x0000f00019190812 */ /* 0x008fe600078eb8ff */
[----:B------:R-:W-:Y:S02]  /*f2a0*/  IMAD R4, R4, 0x4925, RZ ;  /* 0x0000492504047824 */ /* 0x000fe400078e02ff */
[----:B------:R-:W-:Y:S04]  /*f2b0*/  @P0 STS [UR22+0x1c], R25 ;  /* 0x00001c19ff000988 */ /* 0x000fe80008000816 */
[----:B------:R-:W-:Y:S01]  /*f2c0*/  ULOP3.LUT UR6, UR6, 0xffff, URZ, 0xc0, !UPT ;  /* 0x0000ffff06067892 */ /* 0x000fe2000f8ec0ff */
[----:B------:R-:W-:Y:S03]  /*f2d0*/  NOP ;  /* 0x0000000000007918 */ /* 0x000fe60000000000 */
[----:B------:R-:W-:Y:S01]  /*f2e0*/  UIADD3 UR25, UP1, UPT, UR30, UR6, URZ ;  /* 0x000000061e197290 */ /* 0x000fe2000ff3e0ff */
[----:B------:R-:W2:Y:S01]  /*f2f0*/  LDS R6, [R20+UR23] ;  /* 0x0000001714067984 */ /* 0x000ea20008000800 */
[----:B------:R-:W-:Y:S01]  /*f300*/  UIADD3 UR6, UP0, UPT, UR18, UR6, URZ ;  /* 0x0000000612067290 */ /* 0x000fe2000ff1e0ff */
[----:B------:R-:W-:Y:S01]  /*f310*/  SHF.R.U32.HI R4, RZ, 0x11, R4 ;  /* 0x00000011ff047819 */ /* 0x000fe20000011604 */
[----:B------:R-:W-:Y:S01]  /*f320*/  UIADD3.X UR31, UPT, UPT, URZ, URZ, URZ, UP1, !UPT ;  /* 0x000000ffff1f7290 */ /* 0x000fe20008ffe4ff */
[----:B------:R-:W3:Y:S01]  /*f330*/  LDS R5, [R20+UR23+0x80] ;  /* 0x0000801714057984 */ /* 0x000ee20008000800 */
[----:B------:R-:W-:Y:S01]  /*f340*/  ULEA UR32, UP1, UR25, UR16, 0x7 ;  /* 0x0000001019207291 */ /* 0x000fe2000f8238ff */
[----:B------:R-:W-:Y:S01]  /*f350*/  PRMT R4, R4, 0x9910, RZ ;  /* 0x0000991004047816 */ /* 0x000fe200000000ff */
[----:B------:R-:W-:Y:S02]  /*f360*/  UIADD3.X UR29, UPT, UPT, URZ, URZ, URZ, UP0, !UPT ;  /* 0x000000ffff1d7290 */ /* 0x000fe400087fe4ff */
[----:B------:R-:W-:Y:S02]  /*f370*/  ULEA UR28, UP0, UR6, UR16, 0x7 ;  /* 0x00000010061c7291 */ /* 0x000fe4000f8038ff */
[----:B------:R-:W-:Y:S01]  /*f380*/  IMAD R4, R4, 0xe, RZ ;  /* 0x0000000e04047824 */ /* 0x000fe200078e02ff */
[----:B------:R-:W-:Y:S01]  /*f390*/  ULEA.HI.X UR31, UR25, UR17, UR31, 0x7, UP1 ;  /* 0x00000011191f7291 */ /* 0x000fe200088f3c1f */
[C---:B-1----:R-:W-:Y:S01]  /*f3a0*/  IADD3 R22, P1, PT, R20.reuse, UR32, RZ ;  /* 0x0000002014167c10 */ /* 0x042fe2000ff3e0ff */
[----:B------:R-:W-:Y:S01]  /*f3b0*/  ULEA.HI.X UR29, UR6, UR17, UR29, 0x7, UP0 ;  /* 0x00000011061d7291 */ /* 0x000fe200080f3c1d */
[----:B------:R-:W-:Y:S01]  /*f3c0*/  IADD3 R8, P0, PT, R20, UR28, RZ ;  /* 0x0000001c14087c10 */ /* 0x000fe2000ff1e0ff */
[----:B------:R-:W-:Y:S02]  /*f3d0*/  IMAD.MOV R4, RZ, RZ, -R4 ;  /* 0x000000ffff047224 */ /* 0x000fe400078e0a04 */
[----:B------:R-:W-:Y:S02]  /*f3e0*/  IMAD.X R23, RZ, RZ, UR31, P1 ;  /* 0x0000001fff177e24 */ /* 0x000fe400088e06ff */
[----:B------:R-:W-:Y:S01]  /*f3f0*/  IMAD.X R9, RZ, RZ, UR29, P0 ;  /* 0x0000001dff097e24 */ /* 0x000fe200080e06ff */
[----:B------:R-:W-:Y:S05]  /*f400*/  PRMT R4, R4, 0x7710, RZ ;  /* 0x0000771004047816 */ /* 0x000fea00000000ff */
[----:B------:R-:W-:Y:S05]  /*f410*/  IMAD.IADD R4, R21, 0x1, R4 ;  /* 0x0000000115047824 */ /* 0x000fea00078e0204 */
[----:B------:R-:W-:Y:S01]  /*f420*/  R2UR UR25, R4 ;  /* 0x00000000041972ca */ /* 0x000fe200000e0000 */
[----:B--2---:R1:W2:Y:S04]  /*f430*/  ATOMG.E.EXCH.STRONG.GPU PT, RZ, [R22], R6 ;  /* 0x0000000616ff73a8 */ /* 0x0042a800041ee100 */
[----:B---3--:R1:W2:Y:S02]  /*f440*/  ATOMG.E.EXCH.STRONG.GPU PT, RZ, [R8], R5 ;  /* 0x0000000508ff73a8 */ /* 0x0082a400041ee100 */
[----:B--2---:R-:W-:Y:S11]  /*f450*/  ELECT P0, URZ, PT ;  /* 0x0000000000ff782f */ /* 0x004ff60003800000 */
[----:B------:R-:W-:Y:S02]  /*f460*/  @!UPT UIADD3 URZ, UPT, UPT, URZ, URZ, URZ ;  /* 0x000000fffffff290 */ /* 0x000fe4000fffe0ff */
[----:B------:R-:W-:Y:S05]  /*f470*/  @!P0 BRA `(.L_x_191) ;  /* 0x0000000000b48947 */ /* 0x000fea0003800000 */
[----:B------:R-:W-:Y:S01]  /*f480*/  STS [UR21+0x30], RZ ;  /* 0x000030ffff007988 */ /* 0x000fe20008000815 */
[----:B------:R-:W-:Y:S01]  /*f490*/  ISETP.NE.U32.AND P0, PT, R2, RZ, PT ;  /* 0x000000ff0200720c */ /* 0x000fe20003f05070 */
[----:B-1----:R-:W-:Y:S01]  /*f4a0*/  IMAD.WIDE R8, R14, 0xc, R18 ;  /* 0x0000000c0e087825 */ /* 0x002fe200078e0212 */
[----:B------:R-:W-:Y:S02]  /*f4b0*/  ISETP.NE.U32.AND P1, PT, R12, RZ, PT ;  /* 0x000000ff0c00720c */ /* 0x000fe40003f25070 */
[----:B------:R-:W-:Y:S02]  /*f4c0*/  ISETP.NE.AND.EX P0, PT, R3, RZ, PT, P0 ;  /* 0x000000ff0300720c */ /* 0x000fe40003f05300 */
[----:B------:R-:W2:Y:S01]  /*f4d0*/  LDG.E R28, desc[UR50][R8.64] ;  /* 0x00000032081c7981 */ /* 0x000ea2000c1e1900 */
[----:B------:R-:W-:Y:S10]  /*f4e0*/  ISETP.NE.AND.EX P1, PT, R13, RZ, PT, P1 ;  /* 0x000000ff0d00720c */ /* 0x000ff40003f25310 */
[----:B------:R-:W1:Y:S08]  /*f4f0*/  @P0 LDC.64 R4, c[0x0][0xb10] ;  /* 0x0002c400ff040b82 */ /* 0x000e700000000a00 */
[----:B------:R-:W3:Y:S01]  /*f500*/  @P1 LDC.64 R6, c[0x0][0xb08] ;  /* 0x0002c200ff061b82 */ /* 0x000ee20000000a00 */
[----:B--2---:R-:W-:Y:S01]  /*f510*/  SHF.R.S32.HI R29, RZ, 0x1f, R28 ;  /* 0x0000001fff1d7819 */ /* 0x004fe2000001141c */
[C---:B-1----:R-:W-:Y:S04]  /*f520*/  @P0 IMAD.WIDE R4, R14.reuse, 0x8, R4 ;  /* 0x000000080e040825 */ /* 0x042fe800078e0204 */
[----:B---3--:R-:W-:Y:S01]  /*f530*/  @P1 IMAD.WIDE R6, R14, 0x8, R6 ;  /* 0x000000080e061825 */ /* 0x008fe200078e0206 */
[----:B------:R-:W2:Y:S04]  /*f540*/  @P0 LDG.E.64 R24, desc[UR50][R4.64] ;  /* 0x0000003204180981 */ /* 0x000ea8000c1e1b00 */
[----:B------:R1:W3:Y:S04]  /*f550*/  @P1 LDG.E.64 R26, desc[UR50][R6.64] ;  /* 0x00000032061a1981 */ /* 0x0002e8000c1e1b00 */
[----:B------:R4:W5:Y:S04]  /*f560*/  LDG.E R5, desc[UR50][R8.64+0x4] ;  /* 0x0000043208057981 */ /* 0x000968000c1e1900 */
[----:B-1----:R-:W1:Y:S01]  /*f570*/  LDS R7, [UR21+0x1c] ;  /* 0x00001c15ff077984 */ /* 0x002e620008000800 */
[----:B------:R-:W-:Y:S05]  /*f580*/  IMAD.U32 R6, RZ, RZ, UR21 ;  /* 0x00000015ff067e24 */ /* 0x000fea000f8e00ff */
[----:B----4-:R-:W-:Y:S05]  /*f590*/  SHF.R.U64 R8, R6, 0x4, RZ ;  /* 0x0000000406087819 */ /* 0x010fea00000012ff */
[----:B------:R-:W-:Y:S04]  /*f5a0*/  STS [UR21+0x10], R8 ;  /* 0x00001008ff007988 */ /* 0x000fe80008000815 */
[----:B------:R-:W-:Y:S01]  /*f5b0*/  STS [UR21+0x14], R8 ;  /* 0x00001408ff007988 */ /* 0x000fe20008000815 */
[----:B------:R-:W-:Y:S02]  /*f5c0*/  @!P0 IMAD.MOV.U32 R24, RZ, RZ, R28 ;  /* 0x000000ffff188224 */ /* 0x000fe400078e001c */
[----:B------:R-:W-:Y:S01]  /*f5d0*/  @!P0 IMAD.MOV.U32 R25, RZ, RZ, R29 ;  /* 0x000000ffff198224 */ /* 0x000fe200078e001d */
[----:B---3--:R-:W-:Y:S04]  /*f5e0*/  @P1 STS.64 [UR21], R26 ;  /* 0x0000001aff001988 */ /* 0x008fe80008000a15 */
[C---:B--2---:R-:W-:Y:S01]  /*f5f0*/  SHF.L.U64.HI R21, R24.reuse, 0x1, R25 ;  /* 0x0000000118157819 */ /* 0x044fe20000010219 */
[----:B------:R-:W-:Y:S03]  /*f600*/  IMAD.SHL.U32 R24, R24, 0x2, RZ ;  /* 0x0000000218187824 */ /* 0x000fe600078e00ff */
[----:B------:R-:W-:Y:S02]  /*f610*/  LOP3.LUT R21, R21, 0x1fffffff, RZ, 0xc0, !PT ;  /* 0x1fffffff15157812 */ /* 0x000fe400078ec0ff */
[----:B------:R-:W-:Y:S02]  /*f620*/  LOP3.LUT R24, R24, 0xfffffffe, RZ, 0xc0, !PT ;  /* 0xfffffffe18187812 */ /* 0x000fe400078ec0ff */
[--C-:B------:R-:W-:Y:S02]  /*f630*/  SHF.R.U32.HI R4, RZ, 0x4, R21.reuse ;  /* 0x00000004ff047819 */ /* 0x100fe40000011615 */
[----:B------:R-:W-:Y:S02]  /*f640*/  SHF.R.U64 R21, R24, 0x4, R21 ;  /* 0x0000000418157819 */ /* 0x000fe40000001215 */
[----:B-1----:R-:W-:Y:S02]  /*f650*/  LOP3.LUT R30, R7, 0xf, R4, 0xb8, !PT ;  /* 0x0000000f071e7812 */ /* 0x002fe400078eb804 */
[----:B------:R-:W-:Y:S01]  /*f660*/  CS2R R6, SRZ ;  /* 0x0000000000067805 */ /* 0x000fe2000001ff00 */
[----:B------:R-:W-:Y:S01]  /*f670*/  STS [UR21+0xc], R21 ;  /* 0x00000c15ff007988 */ /* 0x000fe20008000815 */
[----:B-----5:R-:W-:Y:S03]  /*f680*/  VIADD R5, R5, 0xffffffff ;  /* 0xffffffff05057836 */ /* 0x020fe60000000000 */
[----:B------:R-:W-:Y:S04]  /*f690*/  STS [UR21+0x1c], R30 ;  /* 0x00001c1eff007988 */ /* 0x000fe80008000815 */
[----:B------:R-:W1:Y:S02]  /*f6a0*/  LDS R4, [UR21+0x1c] ;  /* 0x00001c15ff047984 */ /* 0x000e640008000800 */
[----:B-1----:R-:W-:Y:S05]  /*f6b0*/  LOP3.LUT R23, R4, 0xf0, RZ, 0xb8, !PT ;  /* 0x000000f004177812 */ /* 0x002fea00078eb8ff */
        /* <DEDUP_REMOVED lines=9> */
.L_x_191:
[----:B------:R-:W-:Y:S05]  /*f750*/  BSYNC.RECONVERGENT B0 ;  /* 0x0000000000007941 */ /* 0x000fea0003800200 */
.L_x_190:
[----:B------:R-:W-:Y:S01]  /*f760*/  ULOP3.LUT UR25, UR25, 0xffff, URZ, 0xc0, !UPT ;  /* 0x0000ffff19197892 */ /* 0x000fe2000f8ec0ff */
[----:B------:R-:W-:Y:S03]  /*f770*/  NOP ;  /* 0x0000000000007918 */ /* 0x000fe60000000000 */
[----:B------:R-:W-:Y:S01]  /*f780*/  UIADD3 UR6, UP0, UPT, UR9, UR25, URZ ;  /* 0x0000001909067290 */ /* 0x000fe2000ff1e0ff */
[----:B--2---:R-:W2:Y:S01]  /*f790*/  LDS R4, [R20+UR21] ;  /* 0x0000001514047984 */ /* 0x004ea20008000800 */
[----:B------:R-:W-:Y:S02]  /*f7a0*/  BSSY.RECONVERGENT B0, `(.L_x_192) ;  /* 0x0000039000007945 */ /* 0x000fe40003800200 */
[----:B------:R-:W-:Y:S02]  /*f7b0*/  UIADD3.X UR27, UPT, UPT, URZ, URZ, URZ, UP0, !UPT ;  /* 0x000000ffff1b7290 */ /* 0x000fe400087fe4ff */
[----:B------:R-:W-:Y:S04]  /*f7c0*/  ULEA UR26, UP0, UR6, UR14, 0x7 ;  /* 0x0000000e061a7291 */ /* 0x000fe8000f8038ff */
[----:B------:R-:W-:Y:S02]  /*f7d0*/  ULEA.HI.X UR27, UR6, UR15, UR27, 0x7, UP0 ;  /* 0x0000000f061b7291 */ /* 0x000fe400080f3c1b */
[----:B------:R-:W-:Y:S01]  /*f7e0*/  UIADD3 UR25, UP0, UPT, UR19, UR25, URZ ;  /* 0x0000001913197290 */ /* 0x000fe2000ff1e0ff */
[----:B-1----:R-:W-:Y:S03]  /*f7f0*/  IADD3 R6, P0, PT, R20, UR26, RZ ;  /* 0x0000001a14067c10 */ /* 0x002fe6000ff1e0ff */
[----:B------:R-:W-:Y:S02]  /*f800*/  UIADD3.X UR6, UPT, UPT, URZ, URZ, URZ, UP0, !UPT ;  /* 0x000000ffff067290 */ /* 0x000fe400087fe4ff */
[----:B------:R-:W-:Y:S05]  /*f810*/  IMAD.X R7, RZ, RZ, UR27, P0 ;  /* 0x0000001bff077e24 */ /* 0x000fea00080e06ff */
[----:B--2---:R1:W2:Y:S02]  /*f820*/  ATOMG.E.EXCH.STRONG.GPU PT, RZ, [R6], R4 ;  /* 0x0000000406ff73a8 */ /* 0x0042a400041ee100 */
[----:B--2---:R-:W-:Y:S11]  /*f830*/  ELECT P0, URZ, PT ;  /* 0x0000000000ff782f */ /* 0x004ff60003800000 */
[----:B------:R-:W-:Y:S02]  /*f840*/  @!UPT UIADD3 URZ, UPT, UPT, URZ, URZ, URZ ;  /* 0x000000fffffff290 */ /* 0x000fe4000fffe0ff */
[----:B------:R-:W-:Y:S05]  /*f850*/  @!P0 BRA `(.L_x_193) ;  /* 0x0000000000b48947 */ /* 0x000fea0003800000 */
[----:B------:R-:W-:Y:S01]  /*f860*/  STS [UR20+0x30], RZ ;  /* 0x000030ffff007988 */ /* 0x000fe20008000814 */
[----:B------:R-:W-:Y:S01]  /*f870*/  ISETP.NE.U32.AND P0, PT, RZ, UR12, PT ;  /* 0x0000000cff007c0c */ /* 0x000fe2000bf05070 */
[C---:B------:R-:W-:Y:S03]  /*f880*/  IMAD.WIDE R8, R14.reuse, 0xc, R18 ;  /* 0x0000000c0e087825 */ /* 0x040fe600078e0212 */
[----:B------:R-:W-:Y:S02]  /*f890*/  ISETP.NE.AND.EX P1, PT, RZ, UR13, PT, P0 ;  /* 0x0000000dff007c0c */ /* 0x000fe4000bf25300 */
[----:B------:R-:W2:Y:S01]  /*f8a0*/  LDG.E R28, desc[UR50][R8.64] ;  /* 0x00000032081c7981 */ /* 0x000ea2000c1e1900 */
[C---:B-1----:R-:W-:Y:S03]  /*f8b0*/  LEA R6, P0, R14.reuse, RZ, 0x3 ;  /* 0x000000ff0e067211 */ /* 0x042fe600078018ff */
[----:B------:R1:W3:Y:S01]  /*f8c0*/  LDG.E R5, desc[UR50][R8.64+0x4] ;  /* 0x0000043208057981 */ /* 0x0002e2000c1e1900 */
[----:B------:R-:W-:Y:S06]  /*f8d0*/  LEA.HI.X.SX32 R7, R14, RZ, 0x3, P0 ;  /* 0x000000ff0e077211 */ /* 0x000fec00000f1eff */
[C---:B------:R-:W-:Y:S04]  /*f8e0*/  @P1 IADD3 R22, P0, PT, R6.reuse, UR12, RZ ;  /* 0x0000000c06161c10 */ /* 0x040fe8000ff1e0ff */
[C---:B------:R-:W-:Y:S02]  /*f8f0*/  @P1 IADD3.X R23, PT, PT, R7.reuse, UR13, RZ, P0, !PT ;  /* 0x0000000d07171c10 */ /* 0x040fe400087fe4ff */
[----:B------:R-:W-:Y:S01]  /*f900*/  IADD3 R26, P0, PT, R6, UR10, RZ ;  /* 0x0000000a061a7c10 */ /* 0x000fe2000ff1e0ff */
[----:B------:R-:W-:Y:S02]  /*f910*/  IMAD.U32 R6, RZ, RZ, UR20 ;  /* 0x00000014ff067e24 */ /* 0x000fe4000f8e00ff */
[----:B------:R-:W4:Y:S01]  /*f920*/  @P1 LDG.E.64 R24, desc[UR50][R22.64] ;  /* 0x0000003216181981 */ /* 0x000f22000c1e1b00 */
[----:B------:R-:W-:Y:S03]  /*f930*/  IADD3.X R27, PT, PT, R7, UR11, RZ, P0, !PT ;  /* 0x0000000b071b7c10 */ /* 0x000fe600087fe4ff */
[----:B------:R-:W5:Y:S04]  /*f940*/  LDS R7, [UR20+0x1c] ;  /* 0x00001c14ff077984 */ /* 0x000f680008000800 */
[----:B------:R-:W5:Y:S01]  /*f950*/  LDG.E.64 R26, desc[UR50][R26.64] ;  /* 0x000000321a1a7981 */ /* 0x000f62000c1e1b00 */
[----:B-1----:R-:W-:Y:S05]  /*f960*/  SHF.R.U64 R8, R6, 0x4, RZ ;  /* 0x0000000406087819 */ /* 0x002fea00000012ff */
[----:B------:R-:W-:Y:S04]  /*f970*/  STS [UR20+0x10], R8 ;  /* 0x00001008ff007988 */ /* 0x000fe80008000814 */
[----:B------:R-:W-:Y:S04]  /*f980*/  STS [UR20+0x14], R8 ;  /* 0x00001408ff007988 */ /* 0x000fe80008000814 */
[----:B-----5:R-:W-:Y:S01]  /*f990*/  STS.64 [UR20], R26 ;  /* 0x0000001aff007988 */ /* 0x020fe20008000a14 */
[--C-:B--2---:R-:W-:Y:S01]  /*f9a0*/  SHF.R.S32.HI R29, RZ, 0x1f, R28.reuse ;  /* 0x0000001fff1d7819 */ /* 0x104fe2000001141c */
[----:B------:R-:W-:Y:S02]  /*f9b0*/  @!P1 IMAD.MOV.U32 R24, RZ, RZ, R28 ;  /* 0x000000ffff189224 */ /* 0x000fe400078e001c */
[----:B---3--:R-:W-:Y:S02]  /*f9c0*/  VIADD R5, R5, 0xffffffff ;  /* 0xffffffff05057836 */ /* 0x008fe40000000000 */
[----:B------:R-:W-:Y:S05]  /*f9d0*/  @!P1 IMAD.MOV.U32 R25, RZ, RZ, R29 ;  /* 0x000000ffff199224 */ /* 0x000fea00078e001d */
[C---:B----4-:R-:W-:Y:S01]  /*f9e0*/  SHF.L.U64.HI R21, R24.reuse, 0x1, R25 ;  /* 0x0000000118157819 */ /* 0x050fe20000010219 */
[----:B------:R-:W-:Y:S03]  /*f9f0*/  IMAD.SHL.U32 R24, R24, 0x2, RZ ;  /* 0x0000000218187824 */ /* 0x000fe600078e00ff */
[----:B------:R-:W-:Y:S02]  /*fa00*/  LOP3.LUT R21, R21, 0x1fffffff, RZ, 0xc0, !PT ;  /* 0x1fffffff15157812 */ /* 0x000fe400078ec0ff */
[----:B------:R-:W-:Y:S02]  /*fa10*/  LOP3.LUT R24, R24, 0xfffffffe, RZ, 0xc0, !PT ;  /* 0xfffffffe18187812 */ /* 0x000fe400078ec0ff */
[--C-:B------:R-:W-:Y:S02]  /*fa20*/  SHF.R.U32.HI R4, RZ, 0x4, R21.reuse ;  /* 0x00000004ff047819 */ /* 0x100fe40000011615 */
[----:B------:R-:W-:Y:S02]  /*fa30*/  SHF.R.U64 R21, R24, 0x4, R21 ;  /* 0x0000000418157819 */ /* 0x000fe40000001215 */
[----:B------:R-:W-:Y:S02]  /*fa40*/  LOP3.LUT R30, R7, 0xf, R4, 0xb8, !PT ;  /* 0x0000000f071e7812 */ /* 0x000fe400078eb804 */
[----:B------:R-:W-:Y:S01]  /*fa50*/  CS2R R6, SRZ ;  /* 0x0000000000067805 */ /* 0x000fe2000001ff00 */
[----:B------:R-:W-:Y:S04]  /*fa60*/  STS [UR20+0xc], R21 ;  /* 0x00000c15ff007988 */ /* 0x000fe80008000814 */
        /* <DEDUP_REMOVED lines=12> */
.L_x_193:
[----:B------:R-:W-:Y:S05]  /*fb30*/  BSYNC.RECONVERGENT B0 ;  /* 0x0000000000007941 */ /* 0x000fea0003800200 */
.L_x_192:
[----:B------:R-:W-:Y:S01]  /*fb40*/  NOP ;  /* 0x0000000000007918 */ /* 0x000fe20000000000 */
[----:B-12---:R-:W1:Y:S01]  /*fb50*/  LDS R4, [R20+UR20] ;  /* 0x0000001414047984 */ /* 0x006e620008000800 */
[----:B------:R-:W-:Y:S01]  /*fb60*/  ULEA UR34, UP0, UR25, UR14, 0x7 ;  /* 0x0000000e19227291 */ /* 0x000fe2000f8038ff */
[----:B------:R-:W-:Y:S03]  /*fb70*/  UMOV UR33, UR31 ;  /* 0x0000001f00217c82 */ /* 0x000fe60008000000 */
[----:B------:R-:W-:Y:S02]  /*fb80*/  ULEA.HI.X UR35, UR25, UR15, UR6, 0x7, UP0 ;  /* 0x0000000f19237291 */ /* 0x000fe400080f3c06 */
[----:B------:R-:W-:Y:S04]  /*fb90*/  IADD3 R6, P0, PT, R20, UR34, RZ ;  /* 0x0000002214067c10 */ /* 0x000fe8000ff1e0ff */
[----:B------:R-:W-:Y:S05]  /*fba0*/  IADD3.X R7, PT, PT, RZ, UR35, RZ, P0, !PT ;  /* 0x00000023ff077c10 */ /* 0x000fea00087fe4ff */
[----:B-1----:R2:W5:Y:S01]  /*fbb0*/  ATOMG.E.EXCH.STRONG.GPU PT, RZ, [R6], R4 ;  /* 0x0000000406ff73a8 */ /* 0x00256200041ee100 */
[----:B------:R-:W-:Y:S04]  /*fbc0*/  DEPBAR {5,4,3,2,1,0} ;  /* 0x0000003f0000791a */ /* 0x000fe80000000000 */
[----:B------:R-:W1:Y:S02]  /*fbd0*/  CCTL.E.C.LDCU.IV.DEEP [UR32] ;  /* 0x0000000020007540 */ /* 0x000e640009c08000 */
[----:B-1----:R2:W-:Y:S01]  /*fbe0*/  UTMACCTL.IV [UR32] ;  /* 0x00000000200079b9 */ /* 0x0025e20008000000 */
        /* <DEDUP_REMOVED lines=9> */
[----:B------:R-:W-:Y:S01]  /*fc80*/  NOP ;  /* 0x0000000000007918 */ /* 0x000fe20000000000 */
.L_x_189:
[----:B-----5:R-:W-:Y:S01]  /*fc90*/  ELECT P0, URZ, PT ;  /* 0x0000000000ff782f */ /* 0x020fe20003800000 */
[----:B------:R-:W-:Y:S11]  /*fca0*/  BSSY.RECONVERGENT B0, `(.L_x_194) ;  /* 0x0000011000007945 */ /* 0x000ff60003800200 */
[----:B------:R-:W-:Y:S01]  /*fcb0*/  @!UPT UIADD3 URZ, UPT, UPT, URZ, URZ, URZ ;  /* 0x000000fffffff290 */ /* 0x000fe2000fffe0ff */
[----:B------:R-:W-:Y:S05]  /*fcc0*/  @!P0 BRA `(.L_x_195) ;  /* 0x0000000000388947 */ /* 0x000fea0003800000 */
[----:B------:R0:W-:Y:S01]  /*fcd0*/  UTMACMDFLUSH ;  /* 0x00000000000079b7 */ /* 0x0001e20000000000 */
[----:B------:R-:W-:Y:S09]  /*fce0*/  UIMAD UR6, UR8, 0x14, UR4 ;  /* 0x00000014080678a4 */ /* 0x000ff2000f8e0204 */
[----:B------:R4:W-:Y:S04]  /*fcf0*/  STS [UR6+0x270], R16 ;  /* 0x00027010ff007988 */ /* 0x0009e80008000806 */
        /* <DEDUP_REMOVED lines=9> */
[----:B-----5:R-:W1:Y:S01]  /*fd90*/  FENCE.VIEW.ASYNC.S ;  /* 0x00000000000073c6 */ /* 0x020e620000000000 */
[----:B------:R-:W-:Y:S04]  /*fda0*/  DEPBAR.LE SB0, 0x0 ;  /* 0x000080000000791a */ /* 0x000fe80000000000 */
.L_x_195:
[----:B--2---:R-:W-:Y:S05]  /*fdb0*/  BSYNC.RECONVERGENT B0 ;  /* 0x0000000000007941 */ /* 0x004fea0003800200 */
.L_x_194:
[----:B------:R-:W-:Y:S09]  /*fdc0*/  UISETP.NE.AND UP0, UPT, UR37, 0x8, UPT ;  /* 0x000000082500788c */ /* 0x000ff2000bf05270 */
[----:B------:R-:W-:Y:S05]  /*fdd0*/  BRA.U !UP0, `(.L_x_196) ;  /* 0x0000000108047547 */ /* 0x000fea000b800000 */
[----:B------:R-:W-:Y:S05]  /*fde0*/  BPT.TRAP 0x1 ;  /* 0x000000040000795c */ /* 0x000fea0000300000 */
.L_x_196:
[----:B------:R-:W-:Y:S01]  /*fdf0*/  UIADD3 UR6, UPT, UPT, UR8, -0x4, URZ ;  /* 0xfffffffc08067890 */ /* 0x000fe2000fffe0ff */
[----:B-1----:R-:W-:Y:S01]  /*fe00*/  SYNCS.ARRIVE.TRANS64.A1T0 RZ, [UR24+0x150], RZ ;  /* 0x000150ffffff79a7 */ /* 0x002fe20008100018 */
[----:B------:R-:W-:Y:S01]  /*fe10*/  UIADD3 UR24, UPT, UPT, UR7, -0x4, URZ ;  /* 0xfffffffc07187890 */ /* 0x000fe2000fffe0ff */
[----:B------:R-:W-:Y:S01]  /*fe20*/  ISETP.NE.AND P0, PT, R11, RZ, PT ;  /* 0x000000ff0b00720c */ /* 0x000fe20003f05270 */
[----:B------:R-:W-:Y:S02]  /*fe30*/  UISETP.GE.U32.AND UP1, UPT, UR6, -0x8, UPT ;  /* 0xfffffff80600788c */ /* 0x000fe4000bf26070 */
[----:B------:R-:W-:Y:S02]  /*fe40*/  UISETP.GE.U32.AND UP0, UPT, UR24, -0x8, UPT ;  /* 0xfffffff81800788c */ /* 0x000fe4000bf06070 */
[----:B------:R-:W-:Y:S02]  /*fe50*/  USEL UR24, URZ, 0x1, UP1 ;  /* 0x00000001ff187887 */ /* 0x000fe40008800000 */
[----:B------:R-:W-:Y:S02]  /*fe60*/  USEL UR6, URZ, 0x1, UP0 ;  /* 0x00000001ff067887 */ /* 0x000fe40008000000 */
[----:B------:R-:W-:Y:S02]  /*fe70*/  ULOP3.LUT UR26, UR8, 0x7, URZ, 0xc0, !UPT ;  /* 0x00000007081a7892 */ /* 0x000fe4000f8ec0ff */
[----:B------:R-:W-:Y:S01]  /*fe80*/  ULOP3.LUT UR25, UR7, 0x7, URZ, 0xc0, !UPT ;  /* 0x0000000707197892 */ /* 0x000fe2000f8ec0ff */
[----:B------:R-:W-:Y:S01]  /*fe90*/  LOP3.LUT R0, R0, UR24, RZ, 0x3c, !PT ;  /* 0x0000001800007c12 */ /* 0x000fe2000f8e3cff */
[----:B------:R-:W-:Y:S01]  /*fea0*/  ULOP3.LUT UR8, UR26, 0x4, URZ, 0x3c, !UPT ;  /* 0x000000041a087892 */ /* 0x000fe2000f8e3cff */
[----:B------:R-:W-:Y:S01]  /*feb0*/  LOP3.LUT R17, R17, UR6, RZ, 0x3c, !PT ;  /* 0x0000000611117c12 */ /* 0x000fe2000f8e3cff */
[----:B------:R-:W-:Y:S01]  /*fec0*/  ULOP3.LUT UR7, UR25, 0x4, URZ, 0x3c, !UPT ;  /* 0x0000000419077892 */ /* 0x000fe2000f8e3cff */
[----:B------:R-:W-:Y:S11]  /*fed0*/  @!P0 EXIT ;  /* 0x000000000000894d */ /* 0x000ff60003800000 */
[----:B------:R-:W-:Y:S05]  /*fee0*/  BRA `(.L_x_197) ;  /* 0xffffffe800f87947 */ /* 0x000fea000383ffff */
.L_x_273:
[----:B------:R-:W-:Y:S01]  /*fef0*/  UMOV UR4, 0x40 ;  /* 0x0000004000047882 */ /* 0x000fe20000000000 */
[----:B------:R-:W-:Y:S01]  /*ff00*/  NOP ;  /* 0x0000000000007918 */ /* 0x000fe20000000000 */
[----:B------:R-:W-:Y:S01]  /*ff10*/  ULEA UR4, UR5, UR4, 0x18 ;  /* 0x0000000405047291 */ /* 0x000fe2000f8ec0ff */
[----:B------:R-:W-:Y:S02]  /*ff20*/  UMOV UR6, 0x400 ;  /* 0x0000040000067882 */ /* 0x000fe40000000000 */
[----:B------:R-:W-:-:S06]  /*ff30*/  ULEA UR6, UR5, UR6, 0x18 ;  /* 0x0000000605067291 */ /* 0x000fcc000f8ec0ff */
[----:B------:R-:W3:Y:S02]  /*ff40*/  LDS.U8 R0, [UR4+0x1c] ;  /* 0x00001c04ff007984 */ /* 0x000ee40008000000 */
[----:B---3--:R-:W-:-:S13]  /*ff50*/  ISETP.NE.AND P0, PT, R0, RZ, PT ;  /* 0x000000ff0000720c */ /* 0x008fda0003f05270 */
[----:B------:R-:W-:Y:S05]  /*ff60*/  @P0 BRA `(.L_x_198) ;  /* 0x0000000000580947 */ /* 0x000fea0003800000 */
[----:B------:R-:W-:-:S13]  /*ff70*/  ELECT P0, URZ, PT ;  /* 0x0000000000ff782f */ /* 0x000fda0003800000 */
[----:B------:R-:W-:Y:S05]  /*ff80*/  @!P0 BRA `(.L_x_199) ;  /* 0x0000000000608947 */ /* 0x000fea0003800000 */
[----:B------:R-:W-:Y:S01]  /*ff90*/  UMOV UR5, 0x10 ;  /* 0x0000001000057882 */ /* 0x000fe20000000000 */
[----:B------:R-:W-:Y:S01]  /*ffa0*/  HFMA2 R0, -RZ, RZ, 0, 5.9604644775390625e-08 ;  /* 0x00000001ff007431 */ /* 0x000fe200000001ff */
[----:B--2---:R-:W-:-:S03]  /*ffb0*/  MOV R2, 0xffff ;  /* 0x0000ffff00027802 */ /* 0x004fc60000000f00 */
[----:B------:R-:W-:Y:S04]  /*ffc0*/  DEPBAR.LE SB2, 0x36 ;  /* 0x0000ad800000791a */ /* 0x000fe80000000000 */
[----:B------:R-:W2:Y:S02]  /*ffd0*/  UTCATOMSWS.FIND_AND_SET.ALIGN UP0, UR5, UR5 ;  /* 0x00000005000575e3 */ /* 0x000ea40008000800 */
[----:B--2---:R-:W-:Y:S01]  /*ffe0*/  MOV R3, UR5 ;  /* 0x0000000500037c02 */ /* 0x004fe20008000f00 */
[----:B------:R-:W-:Y:S06]  /*fff0*/  BRA.U UP0, `(.L_x_200) ;  /* 0x0000000100187547 */ /* 0x000fec000b800000 */
.L_x_201:
[----:B------:R-:W-:Y:S05]  /*10000*/  NANOSLEEP 0x64 ;  /* 0x000000640000795d */ /* 0x000fea0003800000 */
[----:B------:R-:W-:-:S05]  /*10010*/  UMOV UR5, 0x10 ;  /* 0x0000001000057882 */ /* 0x000fca0000000000 */
[----:B------:R-:W-:Y:S04]  /*10020*/  DEPBAR.LE SB2, 0x36 ;  /* 0x0000ad800000791a */ /* 0x000fe80000000000 */
[----:B------:R-:W2:Y:S02]  /*10030*/  UTCATOMSWS.FIND_AND_SET.ALIGN UP0, UR5, UR5 ;  /* 0x00000005000575e3 */ /* 0x000ea40008000800 */
[----:B--2---:R-:W-:Y:S01]  /*10040*/  MOV R3, UR5 ;  /* 0x0000000500037c02 */ /* 0x004fe20008000f00 */
[----:B------:R-:W-:Y:S05]  /*10050*/  BRA.U !UP0, `(.L_x_201) ;  /* 0xfffffffd08e87547 */ /* 0x000fea000b83ffff */
.L_x_200:
[-C--:B------:R-:W-:Y:S02]  /*10060*/  SHF.L.U32 R2, R2, R3.reuse, RZ ;  /* 0x0000000302027219 */ /* 0x080fe400000006ff */
[----:B------:R-:W-:Y:S01]  /*10070*/  SHF.L.U32 R0, R0, R3, RZ ;  /* 0x0000000300007219 */ /* 0x000fe200000006ff */
[----:B------:R-:W-:Y:S02]  /*10080*/  IMAD.SHL.U32 R3, R3, 0x20, RZ ;  /* 0x0000002003037824 */ /* 0x000fe400078e00ff */
[----:B------:R3:W-:Y:S04]  /*10090*/  ATOMS.OR RZ, [UR4+0x14], R2 ;  /* 0x00001402ffff798c */ /* 0x0007e8000b000004 */
[----:B------:R3:W-:Y:S04]  /*100a0*/  ATOMS.OR RZ, [UR4+0x18], R0 ;  /* 0x00001800ffff798c */ /* 0x0007e8000b000004 */
[----:B------:R3:W-:Y:S01]  /*100b0*/  STS [UR6+0x310], R3 ;  /* 0x00031003ff007988 */ /* 0x0007e20008000806 */
[----:B------:R-:W-:Y:S05]  /*100c0*/  BRA `(.L_x_199) ;  /* 0x0000000000107947 */ /* 0x000fea0003800000 */
.L_x_198:
[----:B------:R-:W-:Y:S02]  /*100d0*/  MOV R0, 0xffffffff ;  /* 0xffffffff00007802 */ /* 0x000fe40000000f00 */
[----:B--2---:R-:W-:-:S03]  /*100e0*/  MOV R2, 0x10110 ;  /* 0x0001011000027802 */ /* 0x004fc60000000f00 */
[----:B------:R2:W-:Y:S04]  /*100f0*/  STS [UR6+0x310], R0 ;  /* 0x00031000ff007988 */ /* 0x0005e80008000806 */
[----:B-12--5:R-:W-:Y:S05]  /*10100*/  CALL.REL.NOINC `($__internal_1_$__cuda_sm10x_tcgen05_guardrail_trap_phase_invalid_during_alloc) ;  /* 0x0000001800e47944 */ /* 0x026fea0003c00000 */
.L_x_199:
[----:B------:R-:W-:Y:S05]  /*10110*/  WARPSYNC.ALL ;  /* 0x0000000000007948 */ /* 0x000fea0003800000 */
[----:B------:R-:W4:Y:S01]  /*10120*/  S2UR UR5, SR_CgaCtaId ;  /* 0x00000000000579c3 */ /* 0x000f220000008800 */
[----:B------:R-:W-:Y:S01]  /*10130*/  UMOV UR4, 0x400 ;  /* 0x0000040000047882 */ /* 0x000fe20000000000 */
[----:B------:R-:W-:-:S06]  /*10140*/  NOP ;  /* 0x0000000000007918 */ /* 0x000fcc0000000000 */
[----:B------:R-:W-:Y:S06]  /*10150*/  BAR.ARV 0x6, 0xa0 ;  /* 0x0182800000007b1d */ /* 0x000fec0000002000 */
[----:B----4-:R-:W-:-:S04]  /*10160*/  ULEA UR4, UR5, UR4, 0x18 ;  /* 0x0000000405047291 */ /* 0x010fc8000f8ec0ff */
[----:B------:R-:W-:Y:S02]  /*10170*/  UIADD3 UR9, UPT, UPT, UR4, 0x9400, URZ ;  /* 0x0000940004097890 */ /* 0x000fe4000fffe0ff */
[----:B------:R-:W-:Y:S02]  /*10180*/  UIADD3 UR10, UPT, UPT, UR4, 0x19400, URZ ;  /* 0x00019400040a7890 */ /* 0x000fe4000fffe0ff */
[----:B------:R-:W-:Y:S01]  /*10190*/  USHF.R.U32.HI UR9, URZ, 0x4, UR9 ;  /* 0x00000004ff097899 */ /* 0x000fe20008011609 */
[----:B---3--:R-:W3:Y:S01]  /*101a0*/  LDS R0, [UR4+0x310] ;  /* 0x00031004ff007984 */ /* 0x008ee20008000800 */
[----:B------:R-:W-:Y:S02]  /*101b0*/  USHF.R.U32.HI UR10, URZ, 0x4, UR10 ;  /* 0x00000004ff0a7899 */ /* 0x000fe4000801160a */
[----:B------:R-:W-:Y:S02]  /*101c0*/  ULOP3.LUT UR9, UR9, 0x3fff, URZ, 0xc0, !UPT ;  /* 0x00003fff09097892 */ /* 0x000fe4000f8ec0ff */
[----:B------:R-:W-:-:S02]  /*101d0*/  ULOP3.LUT UR10, UR10, 0x3fff, URZ, 0xc0, !UPT ;  /* 0x00003fff0a0a7892 */ /* 0x000fc4000f8ec0ff */
[----:B------:R-:W-:Y:S02]  /*101e0*/  ULOP3.LUT UR9, UR9, 0x10000, URZ, 0xfc, !UPT ;  /* 0x0001000009097892 */ /* 0x000fe4000f8efcff */
[----:B------:R-:W-:Y:S01]  /*101f0*/  ULOP3.LUT UR10, UR10, 0x10000, URZ, 0xfc, !UPT ;  /* 0x000100000a0a7892 */ /* 0x000fe2000f8efcff */
[----:B---3--:R-:W-:Y:S01]  /*10200*/  R2UR UR16, R0 ;  /* 0x00000000001072ca */ /* 0x008fe200000e0000 */
[----:B-12--5:R-:W1:-:S00]  /*10210*/  USETMAXREG.DEALLOC.CTAPOOL 0x88 ;  /* 0x00000088000079c8 */ /* 0x026e4000080e0500 */
[----:B-1----:R-:W-:Y:S01]  /*10220*/  HFMA2 R3, -RZ, RZ, 0, 5.9604644775390625e-08 ;  /* 0x00000001ff037431 */ /* 0x002fe200000001ff */
[----:B------:R-:W-:Y:S01]  /*10230*/  MOV R2, RZ ;  /* 0x000000ff00027202 */ /* 0x000fe20000000f00 */
[----:B------:R-:W-:Y:S01]  /*10240*/  HFMA2 R0, -RZ, RZ, 0, 0 ;  /* 0x00000000ff007431 */ /* 0x000fe200000001ff */
[----:B------:R-:W-:Y:S01]  /*10250*/  UMOV UR15, URZ ;  /* 0x000000ff000f7c82 */ /* 0x000fe20008000000 */
[----:B------:R-:W-:Y:S01]  /*10260*/  UMOV UR14, URZ ;  /* 0x000000ff000e7c82 */ /* 0x000fe20008000000 */
[----:B------:R-:W-:-:S07]  /*10270*/  UMOV UR17, URZ ;  /* 0x000000ff00117c82 */ /* 0x000fce0008000000 */
.L_x_212:
[----:B-1----:R-:W1:Y:S02]  /*10280*/  LDC.64 R4, c[0x0][0x390] ;  /* 0x0000e400ff047b82 */ /* 0x002e640000000a00 */
[----:B-1-3--:R-:W-:-:S06]  /*10290*/  IMAD.WIDE R4, R17, 0xc, R4 ;  /* 0x0000000c11047825 */ /* 0x00afcc00078e0204 */
[----:B------:R-:W2:Y:S02]  /*102a0*/  LDG.E R4, desc[UR50][R4.64+0x8] ;  /* 0x0000083204047981 */ /* 0x000ea4000c1e1900 */
[----:B--2---:R-:W-:-:S13]  /*102b0*/  R2UR UR7, R4 ;  /* 0x00000000040772ca */ /* 0x004fda00000e0000 */
[----:B------:R-:W-:-:S09]  /*102c0*/  UISETP.GE.AND UP0, UPT, UR7, 0x1, UPT ;  /* 0x000000010700788c */ /* 0x000fd2000bf06270 */
[----:B------:R-:W-:Y:S05]  /*102d0*/  BRA.U !UP0, `(.L_x_202) ;  /* 0x0000000508c07547 */ /* 0x000fea000b800000 */
[----:B------:R-:W-:Y:S01]  /*102e0*/  UISETP.NE.AND UP0, UPT, UR37, URZ, UPT ;  /* 0x000000ff2500728c */ /* 0x000fe2000bf05270 */
[----:B------:R-:W-:Y:S01]  /*102f0*/  SHF.L.U32 R4, R0, 0x1f, RZ ;  /* 0x0000001f00047819 */ /* 0x000fe200000006ff */
[----:B------:R-:W-:Y:S02]  /*10300*/  ULEA UR6, UR17, UR4, 0x3 ;  /* 0x0000000411067291 */ /* 0x000fe4000f8e18ff */
[----:B------:R-:W-:Y:S02]  /*10310*/  UISETP.EQ.OR UP0, UPT, UR20, 0x4, UP0 ;  /* 0x000000041400788c */ /* 0x000fe40008702670 */
[----:B------:R-:W-:-:S05]  /*10320*/  ULEA UR8, UR15, UR16, 0x7 ;  /* 0x000000100f087291 */ /* 0x000fca000f8e38ff */
[----:B------:R1:W2:Y:S01]  /*10330*/  SYNCS.PHASECHK.TRANS64.TRYWAIT P1, [UR6], R4 ;  /* 0x00000004ff0075a7 */ /* 0x0002a20008021106 */
[----:B------:R-:W-:Y:S01]  /*10340*/  UIADD3 UR6, UPT, UPT, UR7, 0x7f, URZ ;  /* 0x0000007f07067890 */ /* 0x000fe2000fffe0ff */
[----:B------:R-:W-:Y:S11]  /*10350*/  BRA.U !UP0, `(.L_x_203) ;  /* 0x0000000108047547 */ /* 0x000ff6000b800000 */
[----:B------:R-:W-:Y:S05]  /*10360*/  BPT.TRAP 0x1 ;  /* 0x000000040000795c */ /* 0x000fea0000300000 */
.L_x_203:
[----:B------:R-:W-:Y:S01]  /*10370*/  ULEA UR7, UR15, UR4, 0x3 ;  /* 0x000000040f077291 */ /* 0x000fe2000f8e18ff */
[----:B------:R-:W-:Y:S01]  /*10380*/  SHF.L.U32 R5, R3, 0x1f, RZ ;  /* 0x0000001f03057819 */ /* 0x000fe200000006ff */
[----:B------:R-:W-:-:S04]  /*10390*/  USHF.R.S32.HI UR11, URZ, 0x1f, UR6 ;  /* 0x0000001fff0b7899 */ /* 0x000fc80008011406 */
[----:B------:R-:W-:-:S03]  /*103a0*/  ULEA.HI UR11, UR11, UR6, URZ, 0x7 ;  /* 0x000000060b0b7291 */ /* 0x000fc6000f8f38ff */
[----:B------:R-:W3:Y:S01]  /*103b0*/  SYNCS.PHASECHK.TRANS64.TRYWAIT P0, [UR7+0x110], R5 ;  /* 0x00011005ff0075a7 */ /* 0x000ee20008001107 */
[----:B------:R-:W-:Y:S01]  /*103c0*/  USHF.R.S32.HI UR12, URZ, 0x7, UR11 ;  /* 0x00000007ff0c7899 */ /* 0x000fe2000801140b */
[----:B---3--:R-:W-:Y:S11]  /*103d0*/  @!P0 BRA `(.L_x_204) ;  /* 0x00000014007c8947 */ /* 0x008ff60003800000 */
.L_x_259:
[----:B------:R-:W-:Y:S01]  /*103e0*/  UISETP.LT.AND UP1, UPT, UR12, 0x1, UPT ;  /* 0x000000010c00788c */ /* 0x000fe2000bf21270 */
[----:B--2---:R-:W-:Y:S01]  /*103f0*/  PLOP3.LUT P0, PT, P1, PT, PT, 0x80, 0x8 ;  /* 0x000000000008781c */ /* 0x004fe20000f0f070 */
[----:B------:R-:W-:Y:S02]  /*10400*/  UIADD3 UR13, UPT, UPT, UR12, 0x1, URZ ;  /* 0x000000010c0d7890 */ /* 0x000fe4000fffe0ff */
[----:B------:R-:W-:Y:S01]  /*10410*/  USEL UR6, UR12, 0x1, UP1 ;  /* 0x000000010c067887 */ /* 0x000fe20008800000 */
[----:B------:R-:W-:Y:S01]  /*10420*/  UMOV UR34, 0x0 ;  /* 0x0000000000227882 */ /* 0x000fe20000000000 */
[----:B------:R-:W-:Y:S01]  /*10430*/  UMOV UR35, 0x8200010 ;  /* 0x0820001000237882 */ /* 0x000fe20000000000 */
[----:B------:R-:W-:Y:S01]  /*10440*/  UMOV UR32, 0x0 ;  /* 0x0000000000207882 */ /* 0x000fe20000000000 */
[----:B------:R-:W-:Y:S01]  /*10450*/  UMOV UR33, 0x8200010 ;  /* 0x0820001000217882 */ /* 0x000fe20000000000 */
[----:B------:R-:W-:Y:S02]  /*10460*/  UIADD3 UR12, UPT, UPT, -UR12, UR6, URZ ;  /* 0x000000060c0c7290 */ /* 0x000fe4000fffe1ff */
[----:B------:R-:W-:Y:S01]  /*10470*/  UPLOP3.LUT UP3, UPT, UPT, UPT, UPT, 0x40, 0x4 ;  /* 0x000000000004789c */ /* 0x000fe20003f6e870 */
[----:B------:R-:W-:Y:S01]  /*10480*/  UMOV UR30, 0x0 ;  /* 0x00000000001e7882 */ /* 0x000fe20000000000 */
        /* <DEDUP_REMOVED lines=10> */
[----:B------:R-:W-:-:S05]  /*10530*/  UMOV UR19, 0x8200010 ;  /* 0x0820001000137882 */ /* 0x000fca0000000000 */
.L_x_207:
[----:B--2---:R-:W-:Y:S01]  /*10540*/  ULEA UR11, UR17, UR4, 0x3 ;  /* 0x00000004110b7291 */ /* 0x004fe2000f8e18ff */
[----:B---3--:R-:W-:Y:S11]  /*10550*/  @P0 BRA `(.L_x_205) ;  /* 0x00000000000c0947 */ /* 0x008ff60003800000 */
[----:B-1----:R-:W-:Y:S04]  /*10560*/  SHF.L.U32 R5, R0, 0x1f, RZ ;  /* 0x0000001f00057819 */ /* 0x002fe800000006ff */
[----:B------:R-:W1:Y:S02]  /*10570*/  SYNCS.PHASECHK.TRANS64.TRYWAIT P0, [UR11], R5 ;  /* 0x00000005ff0075a7 */ /* 0x000e64000800110b */
[----:B-1----:R-:W-:Y:S05]  /*10580*/  @!P0 BRA `(.L_x_206) ;  /* 0x0000001400288947 */ /* 0x002fea0003800000 */
.L_x_205:
[----:B------:R-:W-:Y:S01]  /*10590*/  UISETP.NE.AND UP1, UPT, UR13, 0x2, UPT ;  /* 0x000000020d00788c */ /* 0x000fe2000bf25270 */
[----:B------:R-:W-:Y:S01]  /*105a0*/  PLOP3.LUT P0, PT, PT, PT, PT, 0x80, 0x8 ;  /* 0x000000000008781c */ /* 0x000fe20003f0f070 */
[----:B------:R-:W-:Y:S02]  /*105b0*/  UIADD3 UR6, UPT, UPT, UR17, 0x1, URZ ;  /* 0x0000000111067890 */ /* 0x000fe4000fffe0ff */
[----:B------:R-:W-:Y:S02]  /*105c0*/  ULEA UR70, UR17, UR10, 0xb ;  /* 0x0000000a11467291 */ /* 0x000fe4000f8e58ff */
[----:B------:R-:W-:Y:S01]  /*105d0*/  UISETP.NE.AND UP2, UPT, UR6, 0x2, UPT ;  /* 0x000000020600788c */ /* 0x000fe2000bf45270 */
[----:B------:R-:W-:Y:S01]  /*105e0*/  PLOP3.LUT P1, PT, PT, PT, UP1, 0x80, 0x8 ;  /* 0x000000000008781c */ /* 0x000fe20003f2f018 */
[----:B------:R-:W-:Y:S02]  /*105f0*/  ULEA UR68, UR17, UR9, 0xb ;  /* 0x0000000911447291 */ /* 0x000fe4000f8e58ff */
[----:B------:R-:W-:Y:S02]  /*10600*/  USEL UR38, URZ, 0x1, UP2 ;  /* 0x00000001ff267887 */ /* 0x000fe40009000000 */
[----:B------:R-:W-:Y:S02]  /*10610*/  USEL UR6, UR6, URZ, UP2 ;  /* 0x000000ff06067287 */ /* 0x000fe40009000000 */
[----:B------:R-:W-:Y:S02]  /*10620*/  UIADD3 UR66, UPT, UPT, UR70, 0x2, URZ ;  /* 0x0000000246427890 */ /* 0x000fe4000fffe0ff */
[----:B------:R-:W-:Y:S01]  /*10630*/  @UP1 ULEA UR21, UR6, UR4, 0x3 ;  /* 0x0000000406151291 */ /* 0x000fe2000f8e18ff */
[----:B------:R-:W-:Y:S01]  /*10640*/  LOP3.LUT R0, R0, UR38, RZ, 0x3c, !PT ;  /* 0x0000002600007c12 */ /* 0x000fe2000f8e3cff */
[----:B------:R-:W-:Y:S02]  /*10650*/  UIADD3 UR64, UPT, UPT, UR68, 0x2, URZ ;  /* 0x0000000244407890 */ /* 0x000fe4000fffe0ff */
[----:B------:R-:W-:Y:S01]  /*10660*/  UIADD3 UR62, UPT, UPT, UR70, 0x4, URZ ;  /* 0x00000004463e7890 */ /* 0x000fe2000fffe0ff */
[----:B-1----:R-:W-:Y:S01]  /*10670*/  @P1 SHF.L.U32 R4, R0, 0x1f, RZ ;  /* 0x0000001f00041819 */ /* 0x002fe200000006ff */
[----:B------:R-:W-:Y:S02]  /*10680*/  UIADD3 UR60, UPT, UPT, UR68, 0x4, URZ ;  /* 0x00000004443c7890 */ /* 0x000fe4000fffe0ff */
[----:B------:R-:W-:Y:S01]  /*10690*/  UIADD3 UR58, UPT, UPT, UR70, 0x6, URZ ;  /* 0x00000006463a7890 */ /* 0x000fe2000fffe0ff */
[----:B------:R2:W3:Y:S01]  /*106a0*/  @P1 SYNCS.PHASECHK.TRANS64.TRYWAIT P0, [UR21], R4 ;  /* 0x00000004ff0015a7 */ /* 0x0004e20008001115 */
[----:B------:R-:W-:Y:S02]  /*106b0*/  UIADD3 UR56, UPT, UPT, UR68, 0x6, URZ ;  /* 0x0000000644387890 */ /* 0x000fe4000fffe0ff */
        /* <DEDUP_REMOVED lines=10> */
[----:B------:R-:W-:Y:S02]  /*10760*/  UIADD3 UR13, UPT, UPT, UR13, -0x1, URZ ;  /* 0xffffffff0d0d7890 */ /* 0x000fe4000fffe0ff */
[----:B------:R-:W-:Y:S01]  /*10770*/  UISETP.NE.AND UP1, UPT, UR12, 0x1, UPT ;  /* 0x000000010c00788c */ /* 0x000fe2000bf25270 */
[----:B------:R-:W-:Y:S01]  /*10780*/  UMOV UR71, 0x40004040 ;  /* 0x4000404000477882 */ /* 0x000fe20000000000 */
[----:B------:R-:W-:Y:S01]  /*10790*/  UMOV UR69, 0x40004040 ;  /* 0x4000404000457882 */ /* 0x000fe20000000000 */
[----:B------:R-:W-:Y:S01]  /*107a0*/  UMOV UR67, 0x40004040 ;  /* 0x4000404000437882 */ /* 0x000fe20000000000 */
[----:B------:R2:W-:Y:S01]  /*107b0*/  UTCHMMA gdesc[UR68], gdesc[UR70], tmem[UR8], tmem[UR34], idesc[UR35], UP3 ;  /* 0x00ff2246440075ea */ /* 0x0005e20009800008 */
[----:B------:R-:W-:Y:S01]  /*107c0*/  UPLOP3.LUT UP3, UPT, UPT, UPT, UPT, 0x80, 0x8 ;  /* 0x000000000008789c */ /* 0x000fe20003f6f070 */
[----:B------:R-:W-:Y:S01]  /*107d0*/  UMOV UR65, 0x40004040 ;  /* 0x4000404000417882 */ /* 0x000fe20000000000 */
[----:B------:R-:W-:Y:S01]  /*107e0*/  UMOV UR63, 0x40004040 ;  /* 0x40004040003f7882 */ /* 0x000fe20000000000 */
[----:B------:R2:W-:Y:S01]  /*107f0*/  UTCHMMA gdesc[UR64], gdesc[UR66], tmem[UR8], tmem[UR32], idesc[UR33], UPT ;  /* 0x00ff2042400075ea */ /* 0x0005e2000b800008 */
        /* <DEDUP_REMOVED lines=14> */
[----:B------:R-:W-:Y:S01]  /*108e0*/  UMOV UR39, 0x40004040 ;  /* 0x4000404000277882 */ /* 0x000fe20000000000 */
[----:B------:R2:W-:Y:S01]  /*108f0*/  UTCHMMA gdesc[UR42], gdesc[UR44], tmem[UR8], tmem[UR22], idesc[UR23], UPT ;  /* 0x00ff162c2a0075ea */ /* 0x0005e2000b800008 */
[----:B------:R2:W-:Y:S01]  /*10900*/  UTCHMMA gdesc[UR38], gdesc[UR40], tmem[UR8], tmem[UR18], idesc[UR19], UPT ;  /* 0x00ff1228260075ea */ /* 0x0005e2000b800008 */
[----:B------:R2:W-:Y:S01]  /*10910*/  UTCBAR [UR11], URZ ;  /* 0x000000ff0b0073e9 */ /* 0x0005e200080000ff */
[----:B------:R-:W-:Y:S01]  /*10920*/  UMOV UR17, UR6 ;  /* 0x0000000600117c82 */ /* 0x000fe20008000000 */
[----:B------:R-:W-:Y:S05]  /*10930*/  BRA.U UP1, `(.L_x_207) ;  /* 0xfffffffd01007547 */ /* 0x000fea000b83ffff */
[----:B------:R-:W-:Y:S05]  /*10940*/  BRA.U !UP0, `(.L_x_208) ;  /* 0x0000000108047547 */ /* 0x000fea000b800000 */
[----:B--2---:R-:W-:Y:S05]  /*10950*/  BPT.TRAP 0x1 ;  /* 0x000000040000795c */ /* 0x004fea0000300000 */
.L_x_208:
[----:B--2---:R-:W-:Y:S02]  /*10960*/  UIADD3 UR8, UPT, UPT, UR7, 0xf0, URZ ;  /* 0x000000f007087890 */ /* 0x004fe4000fffe0ff */
[----:B------:R-:W-:Y:S01]  /*10970*/  UIADD3 UR15, UPT, UPT, UR15, 0x1, URZ ;  /* 0x000000010f0f7890 */ /* 0x000fe2000fffe0ff */
[----:B------:R-:W-:-:S03]  /*10980*/  UMOV UR17, UR6 ;  /* 0x0000000600117c82 */ /* 0x000fc60008000000 */
[----:B------:R-:W-:-:S03]  /*10990*/  UISETP.NE.AND UP0, UPT, UR15, 0x4, UPT ;  /* 0x000000040f00788c */ /* 0x000fc6000bf05270 */
[----:B------:R1:W-:Y:S01]  /*109a0*/  UTCBAR [UR8], URZ ;  /* 0x000000ff080073e9 */ /* 0x0003e200080000ff */
[----:B------:R-:W-:Y:S02]  /*109b0*/  USEL UR7, URZ, 0x1, UP0 ;  /* 0x00000001ff077887 */ /* 0x000fe40008000000 */
[----:B------:R-:W-:-:S04]  /*109c0*/  USEL UR15, UR15, URZ, UP0 ;  /* 0x000000ff0f0f7287 */ /* 0x000fc80008000000 */
[----:B------:R-:W-:-:S08]  /*109d0*/  LOP3.LUT R3, R3, UR7, RZ, 0x3c, !PT ;  /* 0x0000000703037c12 */ /* 0x000fd0000f8e3cff */
.L_x_202:
[----:B------:R-:W-:-:S09]  /*109e0*/  UISETP.NE.AND UP0, UPT, UR37, 0x8, UPT ;  /* 0x000000082500788c */ /* 0x000fd2000bf05270 */
[----:B------:R-:W-:Y:S05]  /*109f0*/  BRA.U UP0, `(.L_x_209) ;  /* 0x0000000100047547 */ /* 0x000fea000b800000 */
[----:B-1----:R-:W-:Y:S05]  /*10a00*/  BPT.TRAP 0x1 ;  /* 0x000000040000795c */ /* 0x002fea0000300000 */
.L_x_209:
[----:B------:R-:W-:Y:S01]  /*10a10*/  ULEA UR6, UR14, UR4, 0x3 ;  /* 0x000000040e067291 */ /* 0x000fe2000f8e18ff */
[----:B------:R-:W-:-:S08]  /*10a20*/  SHF.L.U32 R5, R2, 0x1f, RZ ;  /* 0x0000001f02057819 */ /* 0x000fd000000006ff */
[----:B---3--:R-:W2:Y:S02]  /*10a30*/  SYNCS.PHASECHK.TRANS64.TRYWAIT P0, [UR6+0x150], R5 ;  /* 0x00015005ff0075a7 */ /* 0x008ea40008001106 */
[----:B--2---:R-:W-:Y:S05]  /*10a40*/  @!P0 BRA `(.L_x_210) ;  /* 0x0000001000108947 */ /* 0x004fea0003800000 */
.L_x_262:
[----:B------:R-:W-:-:S09]  /*10a50*/  UIMAD UR7, UR14, 0x14, UR36 ;  /* 0x000000140e0778a4 */ /* 0x000fd2000f8e0224 */
[----:B------:R-:W3:Y:S04]  /*10a60*/  LDS R17, [UR7+0x8] ;  /* 0x00000807ff117984 */ /* 0x000ee80008000800 */
[----:B--2---:R-:W2:Y:S01]  /*10a70*/  LDS R4, [UR7+0xc] ;  /* 0x00000c07ff047984 */ /* 0x004ea20008000800 */
[----:B------:R-:W-:Y:S01]  /*10a80*/  @!PT LDS RZ, [RZ] ;  /* 0x00000000fffff984 */ /* 0x000fe20000000800 */
[----:B------:R-:W-:Y:S01]  /*10a90*/  @!PT LDS RZ, [RZ] ;  /* 0x00000000fffff984 */ /* 0x000fe20000000800 */
[----:B------:R-:W-:Y:S01]  /*10aa0*/  @!PT LDS RZ, [RZ] ;  /* 0x00000000fffff984 */ /* 0x000fe20000000800 */
[----:B------:R-:W-:Y:S01]  /*10ab0*/  @!PT LDS RZ, [RZ] ;  /* 0x00000000fffff984 */ /* 0x000fe20000000800 */
[----:B------:R4:W-:Y:S06]  /*10ac0*/  MEMBAR.ALL.CTA ;  /* 0x0000000000007992 */ /* 0x0009ec0000008000 */
[----:B----4-:R-:W4:Y:S01]  /*10ad0*/  FENCE.VIEW.ASYNC.S ;  /* 0x00000000000073c6 */ /* 0x010f220000000000 */
[----:B------:R-:W-:Y:S05]  /*10ae0*/  BRA.U UP0, `(.L_x_211) ;  /* 0x0000000100047547 */ /* 0x000fea000b800000 */
[----:B-1----:R-:W-:Y:S05]  /*10af0*/  BPT.TRAP 0x1 ;  /* 0x000000040000795c */ /* 0x002fea0000300000 */
.L_x_211:
[----:B------:R-:W-:Y:S01]  /*10b00*/  UIADD3 UR6, UPT, UPT, UR6, 0x190, URZ ;  /* 0x0000019006067890 */ /* 0x000fe2000fffe0ff */
[----:B--2---:R-:W-:Y:S01]  /*10b10*/  ISETP.NE.AND P0, PT, R4, RZ, PT ;  /* 0x000000ff0400720c */ /* 0x004fe20003f05270 */
[----:B------:R-:W-:Y:S02]  /*10b20*/  UIADD3 UR14, UPT, UPT, UR14, 0x1, URZ ;  /* 0x000000010e0e7890 */ /* 0x000fe4000fffe0ff */
[----:B------:R-:W-:Y:S02]  /*10b30*/  UPRMT UR6, UR5, 0x654, UR6 ;  /* 0x0000065405067896 */ /* 0x000fe40008000006 */
[----:B------:R-:W-:-:S04]  /*10b40*/  UISETP.NE.AND UP0, UPT, UR14, 0x8, UPT ;  /* 0x000000080e00788c */ /* 0x000fc8000bf05270 */
[----:B------:R-:W-:-:S03]  /*10b50*/  USEL UR14, UR14, URZ, UP0 ;  /* 0x000000ff0e0e7287 */ /* 0x000fc60008000000 */
[----:B----4-:R-:W-:Y:S01]  /*10b60*/  SYNCS.ARRIVE.TRANS64.RED.A1T0 RZ, [UR6], RZ ;  /* 0x000000ffffff79a7 */ /* 0x010fe20008100406 */
[----:B------:R-:W-:-:S06]  /*10b70*/  USEL UR6, URZ, 0x1, UP0 ;  /* 0x00000001ff067887 */ /* 0x000fcc0008000000 */
[----:B------:R-:W-:Y:S01]  /*10b80*/  LOP3.LUT R2, R2, UR6, RZ, 0x3c, !PT ;  /* 0x0000000602027c12 */ /* 0x000fe2000f8e3cff */
[----:B------:R-:W-:Y:S06]  /*10b90*/  @P0 BRA `(.L_x_212) ;  /* 0xfffffff400b80947 */ /* 0x000fec000383ffff */
[----:B------:R-:W2:Y:S01]  /*10ba0*/  S2UR UR5, SR_CgaCtaId ;  /* 0x00000000000579c3 */ /* 0x000ea20000008800 */
[----:B------:R-:W-:Y:S01]  /*10bb0*/  ELECT P0, URZ, PT ;  /* 0x0000000000ff782f */ /* 0x000fe20003800000 */
[----:B------:R-:W-:Y:S01]  /*10bc0*/  HFMA2 R0, -RZ, RZ, 0, 5.9604644775390625e-08 ;  /* 0x00000001ff007431 */ /* 0x000fe200000001ff */
[----:B------:R-:W-:-:S05]  /*10bd0*/  UMOV UR6, 0x40 ;  /* 0x0000004000067882 */ /* 0x000fca0000000000 */
[----:B------:R-:W-:Y:S01]  /*10be0*/  UVIRTCOUNT.DEALLOC.SMPOOL 0x80 ;  /* 0x000000800000784c */ /* 0x000fe20000000000 */
[----:B------:R-:W-:-:S04]  /*10bf0*/  UISETP.NE.AND UP0, UPT, UR37, URZ, UPT ;  /* 0x000000ff2500728c */ /* 0x000fc8000bf05270 */
[----:B------:R-:W-:Y:S02]  /*10c00*/  UISETP.EQ.OR UP0, UPT, UR20, 0x4, UP0 ;  /* 0x000000041400788c */ /* 0x000fe40008702670 */
[----:B--2---:R-:W-:-:S09]  /*10c10*/  ULEA UR5, UR5, UR6, 0x18 ;  /* 0x0000000605057291 */ /* 0x004fd2000f8ec0ff */
[----:B------:R2:W-:Y:S01]  /*10c20*/  @P0 STS.U8 [UR5+0x1c], R0 ;  /* 0x00001c00ff000988 */ /* 0x0005e20008000005 */
[----:B------:R-:W-:Y:S05]  /*10c30*/  BRA.U !UP0, `(.L_x_213) ;  /* 0x0000000108047547 */ /* 0x000fea000b800000 */
[----:B-1----:R-:W-:Y:S05]  /*10c40*/  BPT.TRAP 0x1 ;  /* 0x000000040000795c */ /* 0x002fea0000300000 */
.L_x_213:
[----:B------:R-:W-:Y:S01]  /*10c50*/  ULEA UR6, UR15, UR4, 0x3 ;  /* 0x000000040f067291 */ /* 0x000fe2000f8e18ff */
[----:B------:R-:W-:Y:S01]  /*10c60*/  SHF.L.U32 R5, R3, 0x1f, RZ ;  /* 0x0000001f03057819 */ /* 0x000fe200000006ff */
[----:B------:R-:W-:-:S07]  /*10c70*/  UIADD3 UR15, UPT, UPT, UR15, 0x1, URZ ;  /* 0x000000010f0f7890 */ /* 0x000fce000fffe0ff */
[----:B------:R-:W4:Y:S02]  /*10c80*/  SYNCS.PHASECHK.TRANS64.TRYWAIT P0, [UR6+0x110], R5 ;  /* 0x00011005ff0075a7 */ /* 0x000f240008001106 */
[----:B----4-:R-:W-:Y:S05]  /*10c90*/  @!P0 BRA `(.L_x_214) ;  /* 0x0000000c00948947 */ /* 0x010fea0003800000 */
.L_x_264:
[----:B------:R-:W-:Y:S05]  /*10ca0*/  BRA.U !UP0, `(.L_x_215) ;  /* 0x0000000108047547 */ /* 0x000fea000b800000 */
[----:B-1----:R-:W-:Y:S05]  /*10cb0*/  BPT.TRAP 0x1 ;  /* 0x000000040000795c */ /* 0x002fea0000300000 */
.L_x_215:
[----:B------:R-:W-:-:S04]  /*10cc0*/  UISETP.NE.AND UP1, UPT, UR15, 0x4, UPT ;  /* 0x000000040f00788c */ /* 0x000fc8000bf25270 */
[----:B------:R-:W-:Y:S02]  /*10cd0*/  USEL UR7, URZ, 0x1, UP1 ;  /* 0x00000001ff077887 */ /* 0x000fe40008800000 */
[----:B------:R-:W-:-:S04]  /*10ce0*/  USEL UR15, UR15, URZ, UP1 ;  /* 0x000000ff0f0f7287 */ /* 0x000fc80008800000 */
[----:B------:R-:W-:Y:S01]  /*10cf0*/  ULEA UR6, UR15, UR4, 0x3 ;  /* 0x000000040f067291 */ /* 0x000fe2000f8e18ff */
[----:B------:R-:W-:Y:S01]  /*10d00*/  LOP3.LUT R2, R3, UR7, RZ, 0x3c, !PT ;  /* 0x0000000703027c12 */ /* 0x000fe2000f8e3cff */
[----:B------:R-:W-:-:S03]  /*10d10*/  UIADD3 UR7, UPT, UPT, UR15, 0x1, URZ ;  /* 0x000000010f077890 */ /* 0x000fc6000fffe0ff */
[----:B------:R-:W-:-:S04]  /*10d20*/  SHF.L.U32 R3, R2, 0x1f, RZ ;  /* 0x0000001f02037819 */ /* 0x000fc800000006ff */
[----:B------:R-:W4:Y:S02]  /*10d30*/  SYNCS.PHASECHK.TRANS64.TRYWAIT P0, [UR6+0x110], R3 ;  /* 0x00011003ff0075a7 */ /* 0x000f240008001106 */
[----:B----4-:R-:W-:Y:S05]  /*10d40*/  @!P0 BRA `(.L_x_216) ;  /* 0x0000000c00808947 */ /* 0x010fea0003800000 */
.L_x_266:
[----:B------:R-:W-:Y:S05]  /*10d50*/  BRA.U !UP0, `(.L_x_217) ;  /* 0x0000000108047547 */ /* 0x000fea000b800000 */
[----:B-1----:R-:W-:Y:S05]  /*10d60*/  BPT.TRAP 0x1 ;  /* 0x000000040000795c */ /* 0x002fea0000300000 */
.L_x_217:
[----:B------:R-:W-:-:S04]  /*10d70*/  UISETP.NE.AND UP1, UPT, UR7, 0x4, UPT ;  /* 0x000000040700788c */ /* 0x000fc8000bf25270 */
[----:B-1----:R-:W-:Y:S02]  /*10d80*/  USEL UR8, URZ, 0x1, UP1 ;  /* 0x00000001ff087887 */ /* 0x002fe40008800000 */
[----:B------:R-:W-:-:S04]  /*10d90*/  USEL UR7, UR7, URZ, UP1 ;  /* 0x000000ff07077287 */ /* 0x000fc80008800000 */
[----:B------:R-:W-:Y:S01]  /*10da0*/  ULEA UR6, UR7, UR4, 0x3 ;  /* 0x0000000407067291 */ /* 0x000fe2000f8e18ff */
[----:B------:R-:W-:Y:S01]  /*10db0*/  LOP3.LUT R2, R2, UR8, RZ, 0x3c, !PT ;  /* 0x0000000802027c12 */ /* 0x000fe2000f8e3cff */
[----:B------:R-:W-:-:S03]  /*10dc0*/  UIADD3 UR7, UPT, UPT, UR7, 0x1, URZ ;  /* 0x0000000107077890 */ /* 0x000fc6000fffe0ff */
[----:B--2---:R-:W-:-:S04]  /*10dd0*/  SHF.L.U32 R3, R2, 0x1f, RZ ;  /* 0x0000001f02037819 */ /* 0x004fc800000006ff */
[----:B------:R-:W1:Y:S02]  /*10de0*/  SYNCS.PHASECHK.TRANS64.TRYWAIT P0, [UR6+0x110], R3 ;  /* 0x00011003ff0075a7 */ /* 0x000e640008001106 */
[----:B-1----:R-:W-:Y:S05]  /*10df0*/  @!P0 BRA `(.L_x_218) ;  /* 0x0000000c006c8947 */ /* 0x002fea0003800000 */
.L_x_268:
[----:B------:R-:W-:Y:S05]  /*10e00*/  BRA.U !UP0, `(.L_x_219) ;  /* 0x0000000108047547 */ /* 0x000fea000b800000 */
[----:B------:R-:W-:Y:S05]  /*10e10*/  BPT.TRAP 0x1 ;  /* 0x000000040000795c */ /* 0x000fea0000300000 */
.L_x_219:
[----:B------:R-:W-:-:S04]  /*10e20*/  UISETP.NE.AND UP0, UPT, UR7, 0x4, UPT ;  /* 0x000000040700788c */ /* 0x000fc8000bf05270 */
[----:B------:R-:W-:Y:S02]  /*10e30*/  USEL UR6, URZ, 0x1, UP0 ;  /* 0x00000001ff067887 */ /* 0x000fe40008000000 */
[----:B------:R-:W-:-:S04]  /*10e40*/  USEL UR7, UR7, URZ, UP0 ;  /* 0x000000ff07077287 */ /* 0x000fc80008000000 */
[----:B------:R-:W-:Y:S01]  /*10e50*/  ULEA UR7, UR7, UR4, 0x3 ;  /* 0x0000000407077291 */ /* 0x000fe2000f8e18ff */
[----:B-1----:R-:W-:-:S04]  /*10e60*/  LOP3.LUT R3, R2, UR6, RZ, 0x3c, !PT ;  /* 0x0000000602037c12 */ /* 0x002fc8000f8e3cff */
[----:B------:R-:W-:-:S04]  /*10e70*/  SHF.L.U32 R3, R3, 0x1f, RZ ;  /* 0x0000001f03037819 */ /* 0x000fc800000006ff */
[----:B------:R-:W1:Y:S02]  /*10e80*/  SYNCS.PHASECHK.TRANS64.TRYWAIT P0, [UR7+0x110], R3 ;  /* 0x00011003ff0075a7 */ /* 0x000e640008001107 */
[----:B-1----:R-:W-:Y:S05]  /*10e90*/  @!P0 BRA `(.L_x_220) ;  /* 0x0000000c005c8947 */ /* 0x002fea0003800000 */
.L_x_270:
[----:B------:R-:W-:Y:S01]  /*10ea0*/  NOP ;  /* 0x0000000000007918 */ /* 0x000fe20000000000 */
[----:B-1----:R-:W1:Y:S01]  /*10eb0*/  LDS R0, [UR5+0x14] ;  /* 0x00001405ff007984 */ /* 0x002e620008000800 */
[----:B------:R-:W-:Y:S01]  /*10ec0*/  ULOP3.LUT UR6, UR16, 0xffff, URZ, 0xc0, !UPT ;  /* 0x0000ffff10067892 */ /* 0x000fe2000f8ec0ff */
[----:B------:R-:W-:Y:S01]  /*10ed0*/  UMOV UR8, 0xffff ;  /* 0x0000ffff00087882 */ /* 0x000fe20000000000 */
[----:B------:R-:W-:Y:S02]  /*10ee0*/  UMOV UR4, 0x1 ;  /* 0x0000000100047882 */ /* 0x000fe40000000000 */
[----:B------:R-:W-:-:S04]  /*10ef0*/  USHF.R.U32.HI UR6, URZ, 0x5, UR6 ;  /* 0x00000005ff067899 */ /* 0x000fc80008011606 */
[----:B------:R-:W-:Y:S02]  /*10f00*/  USHF.L.U32 UR8, UR8, UR6, URZ ;  /* 0x0000000608087299 */ /* 0x000fe400080006ff */
[----:B------:R-:W-:-:S04]  /*10f10*/  USHF.L.U32 UR4, UR4, UR6, URZ ;  /* 0x0000000604047299 */ /* 0x000fc800080006ff */
[----:B-1----:R-:W-:-:S04]  /*10f20*/  LOP3.LUT R0, R0, UR8, RZ, 0xc0, !PT ;  /* 0x0000000800007c12 */ /* 0x002fc8000f8ec0ff */
[----:B------:R-:W-:-:S13]  /*10f30*/  ISETP.NE.AND P0, PT, R0, UR8, PT ;  /* 0x0000000800007c0c */ /* 0x000fda000bf05270 */
[----:B------:R-:W-:Y:S05]  /*10f40*/  @P0 BRA `(.L_x_221) ;  /* 0x0000000000580947 */ /* 0x000fea0003800000 */
[----:B------:R-:W1:Y:S02]  /*10f50*/  LDS R0, [UR5+0x18] ;  /* 0x00001805ff007984 */ /* 0x000e640008000800 */
[----:B-1----:R-:W-:-:S04]  /*10f60*/  LOP3.LUT R0, R0, UR4, RZ, 0xc0, !PT ;  /* 0x0000000400007c12 */ /* 0x002fc8000f8ec0ff */
[----:B------:R-:W-:-:S13]  /*10f70*/  ISETP.NE.AND P0, PT, R0, UR4, PT ;  /* 0x0000000400007c0c */ /* 0x000fda000bf05270 */
[----:B------:R-:W-:Y:S05]  /*10f80*/  @P0 BRA `(.L_x_222) ;  /* 0x00000000003c0947 */ /* 0x000fea0003800000 */
[----:B------:R-:W1:Y:S01]  /*10f90*/  S2R R2, SR_LANEID ;  /* 0x0000000000027919 */ /* 0x000e620000000000 */
[----:B------:R-:W-:Y:S01]  /*10fa0*/  ULOP3.LUT UR8, URZ, UR8, URZ, 0x33, !UPT ;  /* 0x00000008ff087292 */ /* 0x000fe2000f8e33ff */
[----:B------:R-:W-:Y:S01]  /*10fb0*/  LOP3.LUT R4, RZ, UR4, RZ, 0x33, !PT ;  /* 0x00000004ff047c12 */ /* 0x000fe2000f8e33ff */
[----:B------:R-:W-:Y:S02]  /*10fc0*/  VOTEU.ANY UR7, UPT, PT ;  /* 0x0000000000077886 */ /* 0x000fe400038e0100 */
[----:B------:R-:W-:Y:S01]  /*10fd0*/  UFLO.U32 UR7, UR7 ;  /* 0x00000007000772bd */ /* 0x000fe200080e0000 */
[----:B------:R-:W2:Y:S01]  /*10fe0*/  REDUX UR4, R4 ;  /* 0x00000000040473c4 */ /* 0x000ea20000000000 */
[----:B------:R-:W-:-:S06]  /*10ff0*/  IMAD.U32 R0, RZ, RZ, UR8 ;  /* 0x00000008ff007e24 */ /* 0x000fcc000f8e00ff */
[----:B------:R4:W-:Y:S01]  /*11000*/  UTCATOMSWS.AND URZ, UR8 ;  /* 0x0000000800ff79e3 */ /* 0x0009e20008000000 */
[----:B------:R-:W5:Y:S01]  /*11010*/  REDUX UR6, R0 ;  /* 0x00000000000673c4 */ /* 0x000f620000000000 */
[----:B-1----:R-:W-:Y:S01]  /*11020*/  ISETP.EQ.U32.AND P0, PT, R2, UR7, PT ;  /* 0x0000000702007c0c */ /* 0x002fe2000bf02070 */
[----:B--2---:R-:W-:Y:S01]  /*11030*/  IMAD.U32 R2, RZ, RZ, UR4 ;  /* 0x00000004ff027e24 */ /* 0x004fe2000f8e00ff */
[----:B-----5:R-:W-:-:S11]  /*11040*/  MOV R3, UR6 ;  /* 0x0000000600037c02 */ /* 0x020fd60008000f00 */
[----:B------:R4:W-:Y:S04]  /*11050*/  @P0 ATOMS.AND RZ, [UR5+0x14], R3 ;  /* 0x00001403ffff098c */ /* 0x0009e8000a800005 */
[----:B------:R4:W-:Y:S01]  /*11060*/  @P0 ATOMS.AND RZ, [UR5+0x18], R2 ;  /* 0x00001802ffff098c */ /* 0x0009e2000a800005 */
[----:B------:R-:W-:Y:S05]  /*11070*/  BRA `(.L_x_223) ;  /* 0x0000000000147947 */ /* 0x000fea0003800000 */
.L_x_222:
[----:B------:R-:W-:Y:S02]  /*11080*/  MOV R2, 0x110a0 ;  /* 0x000110a000027802 */ /* 0x000fe40000000f00 */
[----:B---3--:R-:W-:Y:S05]  /*11090*/  CALL.REL.NOINC `($__internal_0_$__cuda_sm10x_tcgen05_guardrail_trap_col_being_dealloced_not_returned_by_alloc) ;  /* 0x0000000800f47944 */ /* 0x008fea0003c00000 */
[----:B------:R-:W-:Y:S05]  /*110a0*/  BRA `(.L_x_223) ;  /* 0x0000000000087947 */ /* 0x000fea0003800000 */
.L_x_221:
[----:B------:R-:W-:Y:S02]  /*110b0*/  MOV R2, 0x110d0 ;  /* 0x000110d000027802 */ /* 0x000fe40000000f00 */
[----:B---3--:R-:W-:Y:S05]  /*110c0*/  CALL.REL.NOINC `($__internal_2_$__cuda_sm10x_tcgen05_guardrail_trap_unallocated_columns_being_dealloced) ;  /* 0x0000000c00007944 */ /* 0x008fea0003c00000 */
.L_x_223:
[----:B------:R-:W-:Y:S01]  /*110d0*/  NOP ;  /* 0x0000000000007918 */ /* 0x000fe20000000000 */
[----:B----4-:R-:W-:Y:S05]  /*110e0*/  EXIT ;  /* 0x000000000000794d */ /* 0x010fea0003800000 */
.L_x_31:
[----:B------:R-:W-:-:S07]  /*110f0*/  MOV R0, UR13 ;  /* 0x0000000d00007c02 */ /* 0x000fce0008000f00 */
.L_x_224:
[----:B--2---:R2:W3:Y:S02]  /*11100*/  SYNCS.PHASECHK.TRANS64.TRYWAIT P0, [R0+URZ+0x10], R3 ;  /* 0x00001003000075a7 */ /* 0x0044e400080011ff */
[----:B---3--:R-:W-:Y:S05]  /*11110*/  @!P0 NANOSLEEP.SYNCS 0x989680 ;  /* 0x009896800000895d */ /* 0x008fea0003900000 */
[----:B------:R-:W3:Y:S02]  /*11120*/  @!P0 SYNCS.PHASECHK.TRANS64 P0, [R0+URZ+0x10], R3 ;  /* 0x00001003000085a7 */ /* 0x000ee400080010ff */
[----:B---3--:R-:W-:Y:S05]  /*11130*/  @!P0 BRA `(.L_x_224) ;  /* 0xfffffffc00f08947 */ /* 0x008fea000383ffff */
[----:B------:R-:W-:Y:S05]  /*11140*/  BRA `(.L_x_30) ;  /* 0xffffff2c007c7947 */ /* 0x000fea000383ffff */
.L_x_38:
[----:B--2---:R-:W-:-:S07]  /*11150*/  MOV R0, UR17 ;  /* 0x0000001100007c02 */ /* 0x004fce0008000f00 */
.L_x_225:
[----:B--2---:R2:W3:Y:S02]  /*11160*/  SYNCS.PHASECHK.TRANS64.TRYWAIT P0, [R0+URZ+0x10], R3 ;  /* 0x00001003000075a7 */ /* 0x0044e400080011ff */
[----:B---3--:R-:W-:Y:S05]  /*11170*/  @!P0 NANOSLEEP.SYNCS 0x989680 ;  /* 0x009896800000895d */ /* 0x008fea0003900000 */
[----:B------:R-:W3:Y:S02]  /*11180*/  @!P0 SYNCS.PHASECHK.TRANS64 P0, [R0+URZ+0x10], R3 ;  /* 0x00001003000085a7 */ /* 0x000ee400080010ff */
[----:B---3--:R-:W-:Y:S05]  /*11190*/  @!P0 BRA `(.L_x_225) ;  /* 0xfffffffc00f08947 */ /* 0x008fea000383ffff */
[----:B------:R-:W-:Y:S05]  /*111a0*/  BRA `(.L_x_37) ;  /* 0xffffff3000447947 */ /* 0x000fea000383ffff */
.L_x_44:
[----:B--2---:R-:W-:-:S07]  /*111b0*/  MOV R0, UR4 ;  /* 0x0000000400007c02 */ /* 0x004fce0008000f00 */
.L_x_226:
[----:B-1----:R1:W2:Y:S02]  /*111c0*/  SYNCS.PHASECHK.TRANS64.TRYWAIT P0, [R0+URZ+0x150], R3 ;  /* 0x00015003000075a7 */ /* 0x0022a400080011ff */
[----:B--2---:R-:W-:Y:S05]  /*111d0*/  @!P0 NANOSLEEP.SYNCS 0x989680 ;  /* 0x009896800000895d */ /* 0x004fea0003900000 */
[----:B------:R-:W2:Y:S02]  /*111e0*/  @!P0 SYNCS.PHASECHK.TRANS64 P0, [R0+URZ+0x150], R3 ;  /* 0x00015003000085a7 */ /* 0x000ea400080010ff */
[----:B--2---:R-:W-:Y:S05]  /*111f0*/  @!P0 BRA `(.L_x_226) ;  /* 0xfffffffc00f08947 */ /* 0x004fea000383ffff */
[----:B------:R-:W-:Y:S05]  /*11200*/  BRA `(.L_x_227) ;  /* 0xffffff3000f07947 */ /* 0x000fea000383ffff */
.L_x_47:
[----:B------:R-:W-:-:S07]  /*11210*/  MOV R0, UR4 ;  /* 0x0000000400007c02 */ /* 0x000fce0008000f00 */
.L_x_228:
[----:B-1----:R1:W2:Y:S02]  /*11220*/  SYNCS.PHASECHK.TRANS64.TRYWAIT P0, [R0+URZ], R3 ;  /* 0x00000003000075a7 */ /* 0x0022a400080011ff */
[----:B--2---:R-:W-:Y:S05]  /*11230*/  @!P0 NANOSLEEP.SYNCS 0x989680 ;  /* 0x009896800000895d */ /* 0x004fea0003900000 */
[----:B------:R-:W2:Y:S02]  /*11240*/  @!P0 SYNCS.PHASECHK.TRANS64 P0, [R0+URZ], R3 ;  /* 0x00000003000085a7 */ /* 0x000ea400080010ff */
[----:B--2---:R-:W-:Y:S05]  /*11250*/  @!P0 BRA `(.L_x_228) ;  /* 0xfffffffc00f08947 */ /* 0x004fea000383ffff */
[----:B------:R-:W-:Y:S05]  /*11260*/  BRA `(.L_x_229) ;  /* 0xffffff3400507947 */ /* 0x000fea000383ffff */
.L_x_62:
[----:B------:R-:W-:-:S07]  /*11270*/  MOV R17, UR4 ;  /* 0x0000000400117c02 */ /* 0x000fce0008000f00 */
.L_x_230:
[----:B-1----:R1:W2:Y:S02]  /*11280*/  SYNCS.PHASECHK.TRANS64.TRYWAIT P0, [R17+URZ+0xb0], R20 ;  /* 0x0000b014110075a7 */ /* 0x0022a400080011ff */
[----:B--2---:R-:W-:Y:S05]  /*11290*/  @!P0 NANOSLEEP.SYNCS 0x989680 ;  /* 0x009896800000895d */ /* 0x004fea0003900000 */
[----:B------:R-:W2:Y:S02]  /*112a0*/  @!P0 SYNCS.PHASECHK.TRANS64 P0, [R17+URZ+0xb0], R20 ;  /* 0x0000b014110085a7 */ /* 0x000ea400080010ff */
[----:B--2---:R-:W-:Y:S05]  /*112b0*/  @!P0 BRA `(.L_x_230) ;  /* 0xfffffffc00f08947 */ /* 0x004fea000383ffff */
[----:B------:R-:W-:Y:S05]  /*112c0*/  BRA `(.L_x_231) ;  /* 0xffffff5000307947 */ /* 0x000fea000383ffff */
.L_x_78:
[----:B------:R-:W-:-:S07]  /*112d0*/  MOV R23, UR4 ;  /* 0x0000000400177c02 */ /* 0x000fce0008000f00 */
.L_x_232:
[----:B--2---:R2:W3:Y:S02]  /*112e0*/  SYNCS.PHASECHK.TRANS64.TRYWAIT P0, [R23+URZ+0xb0], R20 ;  /* 0x0000b014170075a7 */ /* 0x0044e400080011ff */
[----:B---3--:R-:W-:Y:S05]  /*112f0*/  @!P0 NANOSLEEP.SYNCS 0x989680 ;  /* 0x009896800000895d */ /* 0x008fea0003900000 */
[----:B------:R-:W3:Y:S02]  /*11300*/  @!P0 SYNCS.PHASECHK.TRANS64 P0, [R23+URZ+0xb0], R20 ;  /* 0x0000b014170085a7 */ /* 0x000ee400080010ff */
[----:B---3--:R-:W-:Y:S05]  /*11310*/  @!P0 BRA `(.L_x_232) ;  /* 0xfffffffc00f08947 */ /* 0x008fea000383ffff */
[----:B------:R-:W-:Y:S05]  /*11320*/  BRA `(.L_x_233) ;  /* 0xffffff6c00047947 */ /* 0x000fea000383ffff */
.L_x_87:
[----:B--2---:R2:W4:Y:S02]  /*11330*/  SYNCS.PHASECHK.TRANS64.TRYWAIT P0, [R19+URZ+0x68], R6 ;  /* 0x00006806130075a7 */ /* 0x00452400080011ff */
[----:B----4-:R-:W-:Y:S05]  /*11340*/  @!P0 NANOSLEEP.SYNCS 0x989680 ;  /* 0x009896800000895d */ /* 0x010fea0003900000 */
[----:B------:R-:W4:Y:S02]  /*11350*/  @!P0 SYNCS.PHASECHK.TRANS64 P0, [R19+URZ+0x68], R6 ;  /* 0x00006806130085a7 */ /* 0x000f2400080010ff */
[----:B----4-:R-:W-:Y:S05]  /*11360*/  @!P0 BRA `(.L_x_87) ;  /* 0xfffffffc00f08947 */ /* 0x010fea000383ffff */
[----:B------:R-:W-:Y:S05]  /*11370*/  BRA `(.L_x_84) ;  /* 0xffffff74001c7947 */ /* 0x000fea000383ffff */
.L_x_91:
[----:B------:R-:W-:Y:S07]  /*11380*/  MOV R0, UR21 ;  /* 0x0000001500007c02 */ /* 0x000fee0008000f00 */
.L_x_234:
[----:B------:R1:W1:Y:S02]  /*11390*/  SYNCS.PHASECHK.TRANS64.TRYWAIT P0, [R0+URZ+0x40], R5 ;  /* 0x00004005000075a7 */ /* 0x00026400080011ff */
[----:B-1----:R-:W-:Y:S05]  /*113a0*/  @!P0 NANOSLEEP.SYNCS 0x989680 ;  /* 0x009896800000895d */ /* 0x002fea0003900000 */
[----:B------:R-:W1:Y:S02]  /*113b0*/  @!P0 SYNCS.PHASECHK.TRANS64 P0, [R0+URZ+0x40], R5 ;  /* 0x00004005000085a7 */ /* 0x000e6400080010ff */
[----:B-1----:R-:W-:Y:S05]  /*113c0*/  @!P0 BRA `(.L_x_234) ;  /* 0xfffffffc00f08947 */ /* 0x002fea000383ffff */
[----:B------:R-:W-:Y:S05]  /*113d0*/  BRA `(.L_x_235) ;  /* 0xffffff7400a87947 */ /* 0x000fea000383ffff */
.L_x_97:
[----:B------:R-:W-:Y:S07]  /*113e0*/  MOV R0, UR21 ;  /* 0x0000001500007c02 */ /* 0x000fee0008000f00 */
.L_x_236:
[----:B-1----:R1:W4:Y:S02]  /*113f0*/  SYNCS.PHASECHK.TRANS64.TRYWAIT P0, [R0+URZ+0x48], R5 ;  /* 0x00004805000075a7 */ /* 0x00232400080011ff */
[----:B----4-:R-:W-:Y:S05]  /*11400*/  @!P0 NANOSLEEP.SYNCS 0x989680 ;  /* 0x009896800000895d */ /* 0x010fea0003900000 */
[----:B------:R-:W4:Y:S02]  /*11410*/  @!P0 SYNCS.PHASECHK.TRANS64 P0, [R0+URZ+0x48], R5 ;  /* 0x00004805000085a7 */ /* 0x000f2400080010ff */
[----:B----4-:R-:W-:Y:S05]  /*11420*/  @!P0 BRA `(.L_x_236) ;  /* 0xfffffffc00f08947 */ /* 0x010fea000383ffff */
[----:B------:R-:W-:Y:S05]  /*11430*/  BRA `(.L_x_237) ;  /* 0xffffff7800007947 */ /* 0x000fea000383ffff */
.L_x_103:
[----:B-1--4-:R-:W-:Y:S07]  /*11440*/  MOV R0, UR21 ;  /* 0x0000001500007c02 */ /* 0x012fee0008000f00 */
.L_x_238:
[----:B-1----:R1:W4:Y:S02]  /*11450*/  SYNCS.PHASECHK.TRANS64.TRYWAIT P0, [R0+URZ+0x50], R5 ;  /* 0x00005005000075a7 */ /* 0x00232400080011ff */
[----:B----4-:R-:W-:Y:S05]  /*11460*/  @!P0 NANOSLEEP.SYNCS 0x989680 ;  /* 0x009896800000895d */ /* 0x010fea0003900000 */
[----:B------:R-:W4:Y:S02]  /*11470*/  @!P0 SYNCS.PHASECHK.TRANS64 P0, [R0+URZ+0x50], R5 ;  /* 0x00005005000085a7 */ /* 0x000f2400080010ff */
[----:B----4-:R-:W-:Y:S05]  /*11480*/  @!P0 BRA `(.L_x_238) ;  /* 0xfffffffc00f08947 */ /* 0x010fea000383ffff */
[----:B------:R-:W-:Y:S05]  /*11490*/  BRA `(.L_x_239) ;  /* 0xffffff7800587947 */ /* 0x000fea000383ffff */
.L_x_109:
[----:B-1--4-:R-:W-:Y:S07]  /*114a0*/  MOV R0, UR21 ;  /* 0x0000001500007c02 */ /* 0x012fee0008000f00 */
.L_x_240:
[----:B-1----:R1:W4:Y:S02]  /*114b0*/  SYNCS.PHASECHK.TRANS64.TRYWAIT P0, [R0+URZ+0x58], R5 ;  /* 0x00005805000075a7 */ /* 0x00232400080011ff */
[----:B----4-:R-:W-:Y:S05]  /*114c0*/  @!P0 NANOSLEEP.SYNCS 0x989680 ;  /* 0x009896800000895d */ /* 0x010fea0003900000 */
[----:B------:R-:W4:Y:S02]  /*114d0*/  @!P0 SYNCS.PHASECHK.TRANS64 P0, [R0+URZ+0x58], R5 ;  /* 0x00005805000085a7 */ /* 0x000f2400080010ff */
[----:B----4-:R-:W-:Y:S05]  /*114e0*/  @!P0 BRA `(.L_x_240) ;  /* 0xfffffffc00f08947 */ /* 0x010fea000383ffff */
[----:B------:R-:W-:Y:S05]  /*114f0*/  BRA `(.L_x_241) ;  /* 0xffffff7800b07947 */ /* 0x000fea000383ffff */
.L_x_115:
[----:B----4-:R-:W-:Y:S07]  /*11500*/  MOV R0, UR8 ;  /* 0x0000000800007c02 */ /* 0x010fee0008000f00 */
.L_x_242:
[----:B-1----:R1:W4:Y:S02]  /*11510*/  SYNCS.PHASECHK.TRANS64.TRYWAIT P0, [R0+URZ+0x150], R5 ;  /* 0x00015005000075a7 */ /* 0x00232400080011ff */
[----:B----4-:R-:W-:Y:S05]  /*11520*/  @!P0 NANOSLEEP.SYNCS 0x989680 ;  /* 0x009896800000895d */ /* 0x010fea0003900000 */
[----:B------:R-:W4:Y:S02]  /*11530*/  @!P0 SYNCS.PHASECHK.TRANS64 P0, [R0+URZ+0x150], R5 ;  /* 0x00015005000085a7 */ /* 0x000f2400080010ff */
[----:B----4-:R-:W-:Y:S05]  /*11540*/  @!P0 BRA `(.L_x_242) ;  /* 0xfffffffc00f08947 */ /* 0x010fea000383ffff */
[----:B------:R-:W-:Y:S05]  /*11550*/  BRA `(.L_x_243) ;  /* 0xffffff7c00187947 */ /* 0x000fea000383ffff */
.L_x_119:
[----:B------:R-:W-:-:S07]  /*11560*/  MOV R0, UR21 ;  /* 0x0000001500007c02 */ /* 0x000fce0008000f00 */
.L_x_244:
[----:B-1----:R1:W4:Y:S02]  /*11570*/  SYNCS.PHASECHK.TRANS64.TRYWAIT P0, [R0+URZ+0x40], R3 ;  /* 0x00004003000075a7 */ /* 0x00232400080011ff */
[----:B----4-:R-:W-:Y:S05]  /*11580*/  @!P0 NANOSLEEP.SYNCS 0x989680 ;  /* 0x009896800000895d */ /* 0x010fea0003900000 */
[----:B------:R-:W4:Y:S02]  /*11590*/  @!P0 SYNCS.PHASECHK.TRANS64 P0, [R0+URZ+0x40], R3 ;  /* 0x00004003000085a7 */ /* 0x000f2400080010ff */
[----:B----4-:R-:W-:Y:S05]  /*115a0*/  @!P0 BRA `(.L_x_244) ;  /* 0xfffffffc00f08947 */ /* 0x010fea000383ffff */
[----:B------:R-:W-:Y:S05]  /*115b0*/  BRA `(.L_x_245) ;  /* 0xffffff7c00787947 */ /* 0x000fea000383ffff */
.L_x_121:
[----:B-1----:R-:W-:-:S07]  /*115c0*/  MOV R0, UR21 ;  /* 0x0000001500007c02 */ /* 0x002fce0008000f00 */
.L_x_246:
[----:B-1----:R1:W4:Y:S02]  /*115d0*/  SYNCS.PHASECHK.TRANS64.TRYWAIT P0, [R0+URZ+0x48], R3 ;  /* 0x00004803000075a7 */ /* 0x00232400080011ff */
[----:B----4-:R-:W-:Y:S05]  /*115e0*/  @!P0 NANOSLEEP.SYNCS 0x989680 ;  /* 0x009896800000895d */ /* 0x010fea0003900000 */
[----:B------:R-:W4:Y:S02]  /*115f0*/  @!P0 SYNCS.PHASECHK.TRANS64 P0, [R0+URZ+0x48], R3 ;  /* 0x00004803000085a7 */ /* 0x000f2400080010ff */
[----:B----4-:R-:W-:Y:S05]  /*11600*/  @!P0 BRA `(.L_x_246) ;  /* 0xfffffffc00f08947 */ /* 0x010fea000383ffff */
[----:B------:R-:W-:Y:S05]  /*11610*/  BRA `(.L_x_247) ;  /* 0xffffff7c00707947 */ /* 0x000fea000383ffff */
.L_x_123:
[----:B-1----:R-:W-:-:S07]  /*11620*/  MOV R0, UR21 ;  /* 0x0000001500007c02 */ /* 0x002fce0008000f00 */
.L_x_248:
[----:B-1----:R1:W4:Y:S02]  /*11630*/  SYNCS.PHASECHK.TRANS64.TRYWAIT P0, [R0+URZ+0x50], R3 ;  /* 0x00005003000075a7 */ /* 0x00232400080011ff */
[----:B----4-:R-:W-:Y:S05]  /*11640*/  @!P0 NANOSLEEP.SYNCS 0x989680 ;  /* 0x009896800000895d */ /* 0x010fea0003900000 */
[----:B------:R-:W4:Y:S02]  /*11650*/  @!P0 SYNCS.PHASECHK.TRANS64 P0, [R0+URZ+0x50], R3 ;  /* 0x00005003000085a7 */ /* 0x000f2400080010ff */
[----:B----4-:R-:W-:Y:S05]  /*11660*/  @!P0 BRA `(.L_x_248) ;  /* 0xfffffffc00f08947 */ /* 0x010fea000383ffff */
[----:B------:R-:W-:Y:S05]  /*11670*/  BRA `(.L_x_249) ;  /* 0xffffff7c00687947 */ /* 0x000fea000383ffff */
.L_x_132:
[----:B------:R-:W-:Y:S07]  /*11680*/  MOV R0, UR6 ;  /* 0x0000000600007c02 */ /* 0x000fee0008000f00 */
.L_x_250:
[----:B---3--:R3:W4:Y:S02]  /*11690*/  SYNCS.PHASECHK.TRANS64.TRYWAIT P0, [R0+URZ+0x150], R3 ;  /* 0x00015003000075a7 */ /* 0x00872400080011ff */
[----:B----4-:R-:W-:Y:S05]  /*116a0*/  @!P0 NANOSLEEP.SYNCS 0x989680 ;  /* 0x009896800000895d */ /* 0x010fea0003900000 */
[----:B------:R-:W4:Y:S02]  /*116b0*/  @!P0 SYNCS.PHASECHK.TRANS64 P0, [R0+URZ+0x150], R3 ;  /* 0x00015003000085a7 */ /* 0x000f2400080010ff */
[----:B----4-:R-:W-:Y:S05]  /*116c0*/  @!P0 BRA `(.L_x_250) ;  /* 0xfffffffc00f08947 */ /* 0x010fea000383ffff */
[----:B------:R-:W-:Y:S05]  /*116d0*/  BRA `(.L_x_251) ;  /* 0xffffff88000c7947 */ /* 0x000fea000383ffff */
.L_x_141:
[----:B------:R-:W-:Y:S07]  /*116e0*/  MOV R15, 0xffffffff ;  /* 0xffffffff000f7802 */ /* 0x000fee0000000f00 */
[----:B---345:R-:W-:Y:S05]  /*116f0*/  WARPSYNC.COLLECTIVE R15, `(.L_x_252) ;  /* 0x000000000f0c7348 */ /* 0x038fea0003c00000 */
[----:B------:R-:W-:Y:S02]  /*11700*/  ELECT P6, UR79, PT ;  /* 0x00000000004f782f */ /* 0x000fe400038c0000 */
[----:B------:R-:W-:Y:S01]  /*11710*/  MOV R14, UR79 ;  /* 0x0000004f000e7c02 */ /* 0x000fe20008000f00 */
[----:B---345:R-:W-:Y:S10]  /*11720*/  ENDCOLLECTIVE ;  /* 0x000000000000791b */ /* 0x038ff40003800000 */
.L_x_252:
[----:B------:R-:W-:Y:S05]  /*11730*/  BRA `(.L_x_253) ;  /* 0xffffff8c00247947 */ /* 0x000fea000383ffff */
.L_x_146:
[----:B--2---:R-:W-:Y:S04]  /*11740*/  MOV R3, UR43 ;  /* 0x0000002b00037c02 */ /* 0x004fe80008000f00 */
[----:B------:R2:W1:Y:S03]  /*11750*/  SYNCS.PHASECHK.TRANS64.TRYWAIT P0, [R3+URZ+0x20], R2 ;  /* 0x00002002030075a7 */ /* 0x00046600080011ff */
[----:B-1----:R-:W-:Y:S05]  /*11760*/  @!P0 NANOSLEEP.SYNCS 0x989680 ;  /* 0x009896800000895d */ /* 0x002fea0003900000 */
[----:B------:R-:W1:Y:S02]  /*11770*/  @!P0 SYNCS.PHASECHK.TRANS64 P0, [R3+URZ+0x20], R2 ;  /* 0x00002002030085a7 */ /* 0x000e6400080010ff */
[----:B-1----:R-:W-:Y:S05]  /*11780*/  @!P0 BRA `(.L_x_146) ;  /* 0xfffffffc00ec8947 */ /* 0x002fea000383ffff */
[----:B------:R-:W-:Y:S05]  /*11790*/  BRA `(.L_x_145) ;  /* 0xffffff8c00c47947 */ /* 0x000fea000383ffff */
.L_x_150:
[----:B------:R1:W1:Y:S02]  /*117a0*/  SYNCS.PHASECHK.TRANS64.TRYWAIT P1, [R97+URZ+0xf0], R0 ;  /* 0x0000f000610075a7 */ /* 0x00026400080211ff */
[----:B-1----:R-:W-:Y:S05]  /*117b0*/  @!P1 NANOSLEEP.SYNCS 0x989680 ;  /* 0x009896800000995d */ /* 0x002fea0003900000 */
[----:B------:R-:W1:Y:S02]  /*117c0*/  @!P1 SYNCS.PHASECHK.TRANS64 P1, [R97+URZ+0xf0], R0 ;  /* 0x0000f000610095a7 */ /* 0x000e6400080210ff */
[----:B-1----:R-:W-:Y:S05]  /*117d0*/  @!P1 BRA `(.L_x_150) ;  /* 0xfffffffc00f09947 */ /* 0x002fea000383ffff */
[----:B------:R-:W-:Y:S05]  /*117e0*/  BRA `(.L_x_149) ;  /* 0xffffff90005c7947 */ /* 0x000fea000383ffff */
.L_x_157:
[----:B--2---:R-:W-:Y:S04]  /*117f0*/  MOV R3, UR43 ;  /* 0x0000002b00037c02 */ /* 0x004fe80008000f00 */
[----:B------:R2:W3:Y:S03]  /*11800*/  SYNCS.PHASECHK.TRANS64.TRYWAIT P1, [R3+URZ+0x28], R0 ;  /* 0x00002800030075a7 */ /* 0x0004e600080211ff */
[----:B---3--:R-:W-:Y:S05]  /*11810*/  @!P1 NANOSLEEP.SYNCS 0x989680 ;  /* 0x009896800000995d */ /* 0x008fea0003900000 */
[----:B------:R-:W3:Y:S02]  /*11820*/  @!P1 SYNCS.PHASECHK.TRANS64 P1, [R3+URZ+0x28], R0 ;  /* 0x00002800030095a7 */ /* 0x000ee400080210ff */
[----:B---3--:R-:W-:Y:S05]  /*11830*/  @!P1 BRA `(.L_x_157) ;  /* 0xfffffffc00ec9947 */ /* 0x008fea000383ffff */
[----:B------:R-:W-:Y:S05]  /*11840*/  BRA `(.L_x_156) ;  /* 0xffffff9c00747947 */ /* 0x000fea000383ffff */
.L_x_165:
[----:B--2---:R-:W-:Y:S04]  /*11850*/  MOV R0, UR43 ;  /* 0x0000002b00007c02 */ /* 0x004fe80008000f00 */
[----:B------:R2:W1:Y:S03]  /*11860*/  SYNCS.PHASECHK.TRANS64.TRYWAIT P1, [R0+URZ+0x30], R3 ;  /* 0x00003003000075a7 */ /* 0x00046600080211ff */
[----:B-1----:R-:W-:Y:S05]  /*11870*/  @!P1 NANOSLEEP.SYNCS 0x989680 ;  /* 0x009896800000995d */ /* 0x002fea0003900000 */
[----:B------:R-:W1:Y:S02]  /*11880*/  @!P1 SYNCS.PHASECHK.TRANS64 P1, [R0+URZ+0x30], R3 ;  /* 0x00003003000095a7 */ /* 0x000e6400080210ff */
[----:B-1----:R-:W-:Y:S05]  /*11890*/  @!P1 BRA `(.L_x_165) ;  /* 0xfffffffc00ec9947 */ /* 0x002fea000383ffff */
[----:B------:R-:W-:Y:S05]  /*118a0*/  BRA `(.L_x_164) ;  /* 0xffffffa800dc7947 */ /* 0x000fea000383ffff */
.L_x_173:
[----:B--2---:R-:W-:Y:S04]  /*118b0*/  MOV R0, UR43 ;  /* 0x0000002b00007c02 */ /* 0x004fe80008000f00 */
[----:B------:R2:W1:Y:S03]  /*118c0*/  SYNCS.PHASECHK.TRANS64.TRYWAIT P1, [R0+URZ+0x38], R3 ;  /* 0x00003803000075a7 */ /* 0x00046600080211ff */
[----:B-1----:R-:W-:Y:S05]  /*118d0*/  @!P1 NANOSLEEP.SYNCS 0x989680 ;  /* 0x009896800000995d */ /* 0x002fea0003900000 */
[----:B------:R-:W1:Y:S02]  /*118e0*/  @!P1 SYNCS.PHASECHK.TRANS64 P1, [R0+URZ+0x38], R3 ;  /* 0x00003803000095a7 */ /* 0x000e6400080210ff */
[----:B-1----:R-:W-:Y:S05]  /*118f0*/  @!P1 BRA `(.L_x_173) ;  /* 0xfffffffc00ec9947 */ /* 0x002fea000383ffff */
[----:B------:R-:W-:Y:S05]  /*11900*/  BRA `(.L_x_172) ;  /* 0xffffffb800547947 */ /* 0x000fea000383ffff */
.L_x_185:
[----:B------:R-:W-:Y:S07]  /*11910*/  MOV R4, UR24 ;  /* 0x0000001800047c02 */ /* 0x000fee0008000f00 */
.L_x_254:
[----:B--2---:R2:W4:Y:S02]  /*11920*/  SYNCS.PHASECHK.TRANS64.TRYWAIT P0, [R4+URZ+0x70], R5 ;  /* 0x00007005040075a7 */ /* 0x00452400080011ff */
[----:B----4-:R-:W-:Y:S05]  /*11930*/  @!P0 NANOSLEEP.SYNCS 0x989680 ;  /* 0x009896800000895d */ /* 0x010fea0003900000 */
[----:B------:R-:W4:Y:S02]  /*11940*/  @!P0 SYNCS.PHASECHK.TRANS64 P0, [R4+URZ+0x70], R5 ;  /* 0x00007005040085a7 */ /* 0x000f2400080010ff */
[----:B----4-:R-:W-:Y:S05]  /*11950*/  @!P0 BRA `(.L_x_254) ;  /* 0xfffffffc00f08947 */ /* 0x010fea000383ffff */
[----:B------:R-:W-:Y:S05]  /*11960*/  BRA `(.L_x_255) ;  /* 0xffffffd000747947 */ /* 0x000fea000383ffff */
.L_x_188:
[----:B------:R-:W-:Y:S07]  /*11970*/  MOV R4, UR24 ;  /* 0x0000001800047c02 */ /* 0x000fee0008000f00 */
.L_x_256:
[----:B-1----:R1:W2:Y:S02]  /*11980*/  SYNCS.PHASECHK.TRANS64.TRYWAIT P1, [R4+URZ+0x190], R5 ;  /* 0x00019005040075a7 */ /* 0x0022a400080211ff */
[----:B--2---:R-:W-:Y:S05]  /*11990*/  @!P1 NANOSLEEP.SYNCS 0x989680 ;  /* 0x009896800000995d */ /* 0x004fea0003900000 */
[----:B------:R-:W2:Y:S02]  /*119a0*/  @!P1 SYNCS.PHASECHK.TRANS64 P1, [R4+URZ+0x190], R5 ;  /* 0x00019005040095a7 */ /* 0x000ea400080210ff */
[----:B--2---:R-:W-:Y:S05]  /*119b0*/  @!P1 BRA `(.L_x_256) ;  /* 0xfffffffc00f09947 */ /* 0x004fea000383ffff */
[----:B------:R-:W-:Y:S05]  /*119c0*/  BRA `(.L_x_257) ;  /* 0xffffffd000d07947 */ /* 0x000fea000383ffff */
.L_x_204:
[----:B-1----:R-:W-:-:S07]  /*119d0*/  MOV R4, UR7 ;  /* 0x0000000700047c02 */ /* 0x002fce0008000f00 */
.L_x_258:
[----:B-1----:R1:W3:Y:S02]  /*119e0*/  SYNCS.PHASECHK.TRANS64.TRYWAIT P0, [R4+URZ+0x110], R5 ;  /* 0x00011005040075a7 */ /* 0x0022e400080011ff */
[----:B---3--:R-:W-:Y:S05]  /*119f0*/  @!P0 NANOSLEEP.SYNCS 0x989680 ;  /* 0x009896800000895d */ /* 0x008fea0003900000 */
[----:B------:R-:W3:Y:S02]  /*11a00*/  @!P0 SYNCS.PHASECHK.TRANS64 P0, [R4+URZ+0x110], R5 ;  /* 0x00011005040085a7 */ /* 0x000ee400080010ff */
[----:B---3--:R-:W-:Y:S05]  /*11a10*/  @!P0 BRA `(.L_x_258) ;  /* 0xfffffffc00f08947 */ /* 0x008fea000383ffff */
[----:B------:R-:W-:Y:S05]  /*11a20*/  BRA `(.L_x_259) ;  /* 0xffffffe8006c7947 */ /* 0x000fea000383ffff */
.L_x_206:
[----:B------:R-:W-:Y:S07]  /*11a30*/  MOV R4, UR11 ;  /* 0x0000000b00047c02 */ /* 0x000fee0008000f00 */
.L_x_260:
[----:B-1----:R1:W2:Y:S02]  /*11a40*/  SYNCS.PHASECHK.TRANS64.TRYWAIT P0, [R4+URZ], R5 ;  /* 0x00000005040075a7 */ /* 0x0022a400080011ff */
[----:B--2---:R-:W-:Y:S05]  /*11a50*/  @!P0 NANOSLEEP.SYNCS 0x989680 ;  /* 0x009896800000895d */ /* 0x004fea0003900000 */
[----:B------:R-:W2:Y:S02]  /*11a60*/  @!P0 SYNCS.PHASECHK.TRANS64 P0, [R4+URZ], R5 ;  /* 0x00000005040085a7 */ /* 0x000ea400080010ff */
[----:B--2---:R-:W-:Y:S05]  /*11a70*/  @!P0 BRA `(.L_x_260) ;  /* 0xfffffffc00f08947 */ /* 0x004fea000383ffff */
[----:B------:R-:W-:Y:S05]  /*11a80*/  BRA `(.L_x_205) ;  /* 0xffffffe800c07947 */ /* 0x000fea000383ffff */
.L_x_210:
[----:B------:R-:W-:-:S07]  /*11a90*/  MOV R4, UR6 ;  /* 0x0000000600047c02 */ /* 0x000fce0008000f00 */
.L_x_261:
[----:B--2---:R2:W3:Y:S02]  /*11aa0*/  SYNCS.PHASECHK.TRANS64.TRYWAIT P0, [R4+URZ+0x150], R5 ;  /* 0x00015005040075a7 */ /* 0x0044e400080011ff */
[----:B---3--:R-:W-:Y:S05]  /*11ab0*/  @!P0 NANOSLEEP.SYNCS 0x989680 ;  /* 0x009896800000895d */ /* 0x008fea0003900000 */
[----:B------:R-:W3:Y:S02]  /*11ac0*/  @!P0 SYNCS.PHASECHK.TRANS64 P0, [R4+URZ+0x150], R5 ;  /* 0x00015005040085a7 */ /* 0x000ee400080010ff */
[----:B---3--:R-:W-:Y:S05]  /*11ad0*/  @!P0 BRA `(.L_x_261) ;  /* 0xfffffffc00f08947 */ /* 0x008fea000383ffff */
[----:B------:R-:W-:Y:S05]  /*11ae0*/  BRA `(.L_x_262) ;  /* 0xffffffec00d87947 */ /* 0x000fea000383ffff */
.L_x_214:
[----:B--2---:R-:W-:-:S07]  /*11af0*/  MOV R0, UR6 ;  /* 0x0000000600007c02 */ /* 0x004fce0008000f00 */
.L_x_263:
[----:B--2---:R2:W4:Y:S02]  /*11b00*/  SYNCS.PHASECHK.TRANS64.TRYWAIT P0, [R0+URZ+0x110], R5 ;  /* 0x00011005000075a7 */ /* 0x00452400080011ff */
[----:B----4-:R-:W-:Y:S05]  /*11b10*/  @!P0 NANOSLEEP.SYNCS 0x989680 ;  /* 0x009896800000895d */ /* 0x010fea0003900000 */
[----:B------:R-:W4:Y:S02]  /*11b20*/  @!P0 SYNCS.PHASECHK.TRANS64 P0, [R0+URZ+0x110], R5 ;  /* 0x00011005000085a7 */ /* 0x000f2400080010ff */
[----:B----4-:R-:W-:Y:S05]  /*11b30*/  @!P0 BRA `(.L_x_263) ;  /* 0xfffffffc00f08947 */ /* 0x010fea000383ffff */
[----:B------:R-:W-:Y:S05]  /*11b40*/  BRA `(.L_x_264) ;  /* 0xfffffff000547947 */ /* 0x000fea000383ffff */
.L_x_216:
[----:B--2---:R-:W-:-:S07]  /*11b50*/  MOV R0, UR6 ;  /* 0x0000000600007c02 */ /* 0x004fce0008000f00 */
.L_x_265:
[----:B--2---:R2:W4:Y:S02]  /*11b60*/  SYNCS.PHASECHK.TRANS64.TRYWAIT P0, [R0+URZ+0x110], R3 ;  /* 0x00011003000075a7 */ /* 0x00452400080011ff */
[----:B----4-:R-:W-:Y:S05]  /*11b70*/  @!P0 NANOSLEEP.SYNCS 0x989680 ;  /* 0x009896800000895d */ /* 0x010fea0003900000 */
[----:B------:R-:W4:Y:S02]  /*11b80*/  @!P0 SYNCS.PHASECHK.TRANS64 P0, [R0+URZ+0x110], R3 ;  /* 0x00011003000085a7 */ /* 0x000f2400080010ff */
[----:B----4-:R-:W-:Y:S05]  /*11b90*/  @!P0 BRA `(.L_x_265) ;  /* 0xfffffffc00f08947 */ /* 0x010fea000383ffff */
[----:B------:R-:W-:Y:S05]  /*11ba0*/  BRA `(.L_x_266) ;  /* 0xfffffff000687947 */ /* 0x000fea000383ffff */
.L_x_218:
[----:B------:R-:W-:-:S07]  /*11bb0*/  MOV R0, UR6 ;  /* 0x0000000600007c02 */ /* 0x000fce0008000f00 */
.L_x_267:
[----:B-1----:R1:W2:Y:S02]  /*11bc0*/  SYNCS.PHASECHK.TRANS64.TRYWAIT P0, [R0+URZ+0x110], R3 ;  /* 0x00011003000075a7 */ /* 0x0022a400080011ff */
[----:B--2---:R-:W-:Y:S05]  /*11bd0*/  @!P0 NANOSLEEP.SYNCS 0x989680 ;  /* 0x009896800000895d */ /* 0x004fea0003900000 */
[----:B------:R-:W2:Y:S02]  /*11be0*/  @!P0 SYNCS.PHASECHK.TRANS64 P0, [R0+URZ+0x110], R3 ;  /* 0x00011003000085a7 */ /* 0x000ea400080010ff */
[----:B--2---:R-:W-:Y:S05]  /*11bf0*/  @!P0 BRA `(.L_x_267) ;  /* 0xfffffffc00f08947 */ /* 0x004fea000383ffff */
[----:B------:R-:W-:Y:S05]  /*11c00*/  BRA `(.L_x_268) ;  /* 0xfffffff0007c7947 */ /* 0x000fea000383ffff */
.L_x_220:
[----:B------:R-:W-:-:S07]  /*11c10*/  MOV R0, UR7 ;  /* 0x0000000700007c02 */ /* 0x000fce0008000f00 */
.L_x_269:
[----:B-1----:R1:W2:Y:S02]  /*11c20*/  SYNCS.PHASECHK.TRANS64.TRYWAIT P0, [R0+URZ+0x110], R3 ;  /* 0x00011003000075a7 */ /* 0x0022a400080011ff */
[----:B--2---:R-:W-:Y:S05]  /*11c30*/  @!P0 NANOSLEEP.SYNCS 0x989680 ;  /* 0x009896800000895d */ /* 0x004fea0003900000 */
[----:B------:R-:W2:Y:S02]  /*11c40*/  @!P0 SYNCS.PHASECHK.TRANS64 P0, [R0+URZ+0x110], R3 ;  /* 0x00011003000085a7 */ /* 0x000ea400080010ff */
[----:B--2---:R-:W-:Y:S05]  /*11c50*/  @!P0 BRA `(.L_x_269) ;  /* 0xfffffffc00f08947 */ /* 0x004fea000383ffff */
[----:B------:R-:W-:Y:S05]  /*11c60*/  BRA `(.L_x_270) ;  /* 0xfffffff0008c7947 */ /* 0x000fea000383ffff */
        .weak           $__internal_0_$__cuda_sm10x_tcgen05_guardrail_trap_col_being_dealloced_not_returned_by_alloc
        .type           $__internal_0_$__cuda_sm10x_tcgen05_guardrail_trap_col_being_dealloced_not_returned_by_alloc,@function
        .size           $__internal_0_$__cuda_sm10x_tcgen05_guardrail_trap_col_being_dealloced_not_returned_by_alloc,($__internal_1_$__cuda_sm10x_tcgen05_guardrail_trap_phase_invalid_during_alloc - $__internal_0_$__cuda_sm10x_tcgen05_guardrail_trap_col_being_dealloced_not_returned_by_alloc)
$__internal_0_$__cuda_sm10x_tcgen05_guardrail_trap_col_being_dealloced_not_returned_by_alloc:
[----:B------:R-:W-:Y:S05]  /*11c70*/  BPT.TRAP 0x1 ;  /* 0x000000040000795c */ /* 0x000fea0000300000 */
[----:B------:R-:W-:-:S04]  /*11c80*/  HFMA2 R3, -RZ, RZ, 0, 0 ;  /* 0x00000000ff037431 */ /* 0x000fc800000001ff */
[----:B------:R-:W-:Y:S05]  /*11c90*/  RET.REL.NODEC R2 `(_ZN7cutlass13device_kernelINS_4gemm6kernel13GemmUniversalINS1_17GroupProblemShapeIN4cute5tupleIJiiiEEEEENS1_10collective13CollectiveMmaINS1_40MainloopSm100ArrayTmaUmmaWarpSpecializedILi2ELi8ELi4ENS6_IJNS5_1CILi1EEESD_SD_EEEEENS6_IJNSC_ILi128EEESG_SG_EEENS_6half_tEPNS6_IJlSD_NSC_ILi0EEEEEESI_SL_NS5_8TiledMMAINS5_8MMA_AtomIJNS5_20SM100_MMA_F16BF16_SSISI_SI_fLi128ELi128ELNS5_4UMMA5MajorE0ELSQ_0ELNSP_7ScaleInE0ELSR_0EEEEEENS5_6LayoutISE_NS6_IJSJ_SJ_SJ_EEEEENS6_IJNS5_10UnderscoreESX_SX_EEEEENS5_13SM90_TMA_LOADENS5_14ComposedLayoutINS5_7SwizzleILi3ELi4ELi3EEENS5_18smem_ptr_flag_bitsILi16EEENSU_INS6_IJNSC_ILi8EEENSC_ILi64EEEEEENS6_IJS17_SD_EEEEEEEvNS5_8identityES10_S1B_vS1C_EENS_8epilogue10collective18CollectiveEpilogueINS1E_31Sm100PtrArrayTmaWarpSpecializedILi4ELi2ELi32ELb1ELb0EEEJSH_NS6_IJNSU_ISG_SD_EENSU_INSC_ILi32EEESD_EEEEESI_PNS6_IJSD_lSJ_EEESI_S1O_NS1E_6fusion15FusionCallbacksIS1I_NS1P_17LinearCombinationISI_fSI_fLNS_15FloatRoundStyleE2EEESH_S1M_JEEENS5_5SM1004TMEM4LOAD26SM100_TMEM_LOAD_16dp256b4xES10_NS11_IS13_S15_NSU_INS6_IJS17_S16_EEENS6_IJSD_S17_EEEEEEENS5_17SM75_U16x8_LDSM_TENS5_14SM90_TMA_STOREES22_NS5_17SM90_U16x8_STSM_TENS5_39AutoVectorizingCopyWithAssumedAlignmentILi128EEEEEEvvEEEEvNT_6ParamsE) ;  /* 0xfffffee002d87950 */ /* 0x000fea0003c3ffff */
        .weak           $__internal_1_$__cuda_sm10x_tcgen05_guardrail_trap_phase_invalid_during_alloc
        .type           $__internal_1_$__cuda_sm10x_tcgen05_guardrail_trap_phase_invalid_during_alloc,@function
        .size           $__internal_1_$__cuda_sm10x_tcgen05_guardrail_trap_phase_invalid_during_alloc,($__internal_2_$__cuda_sm10x_tcgen05_guardrail_trap_unallocated_columns_being_dealloced - $__internal_1_$__cuda_sm10x_tcgen05_guardrail_trap_phase_invalid_during_alloc)
$__internal_1_$__cuda_sm10x_tcgen05_guardrail_trap_phase_invalid_during_alloc:
[----:B------:R-:W-:Y:S05]  /*11ca0*/  BPT.TRAP 0x1 ;  /* 0x000000040000795c */ /* 0x000fea0000300000 */
[----:B------:R-:W-:-:S04]  /*11cb0*/  MOV R3, 0x0 ;  /* 0x0000000000037802 */ /* 0x000fc80000000f00 */
[----:B------:R-:W-:Y:S05]  /*11cc0*/  RET.REL.NODEC R2 `(_ZN7cutlass13device_kernelINS_4gemm6kernel13GemmUniversalINS1_17GroupProblemShapeIN4cute5tupleIJiiiEEEEENS1_10collective13CollectiveMmaINS1_40MainloopSm100ArrayTmaUmmaWarpSpecializedILi2ELi8ELi4ENS6_IJNS5_1CILi1EEESD_SD_EEEEENS6_IJNSC_ILi128EEESG_SG_EEENS_6half_tEPNS6_IJlSD_NSC_ILi0EEEEEESI_SL_NS5_8TiledMMAINS5_8MMA_AtomIJNS5_20SM100_MMA_F16BF16_SSISI_SI_fLi128ELi128ELNS5_4UMMA5MajorE0ELSQ_0ELNSP_7ScaleInE0ELSR_0EEEEEENS5_6LayoutISE_NS6_IJSJ_SJ_SJ_EEEEENS6_IJNS5_10UnderscoreESX_SX_EEEEENS5_13SM90_TMA_LOADENS5_14ComposedLayoutINS5_7SwizzleILi3ELi4ELi3EEENS5_18smem_ptr_flag_bitsILi16EEENSU_INS6_IJNSC_ILi8EEENSC_ILi64EEEEEENS6_IJS17_SD_EEEEEEEvNS5_8identityES10_S1B_vS1C_EENS_8epilogue10collective18CollectiveEpilogueINS1E_31Sm100PtrArrayTmaWarpSpecializedILi4ELi2ELi32ELb1ELb0EEEJSH_NS6_IJNSU_ISG_SD_EENSU_INSC_ILi32EEESD_EEEEESI_PNS6_IJSD_lSJ_EEESI_S1O_NS1E_6fusion15FusionCallbacksIS1I_NS1P_17LinearCombinationISI_fSI_fLNS_15FloatRoundStyleE2EEESH_S1M_JEEENS5_5SM1004TMEM4LOAD26SM100_TMEM_LOAD_16dp256b4xES10_NS11_IS13_S15_NSU_INS6_IJS17_S16_EEENS6_IJSD_S17_EEEEEEENS5_17SM75_U16x8_LDSM_TENS5_14SM90_TMA_STOREES22_NS5_17SM90_U16x8_STSM_TENS5_39AutoVectorizingCopyWithAssumedAlignmentILi128EEEEEEvvEEEEvNT_6ParamsE) ;  /* 0xfffffee002cc7950 */ /* 0x000fea0003c3ffff */
        .weak           $__internal_2_$__cuda_sm10x_tcgen05_guardrail_trap_unallocated_columns_being_dealloced
        .type           $__internal_2_$__cuda_sm10x_tcgen05_guardrail_trap_unallocated_columns_being_dealloced,@function
        .size           $__internal_2_$__cuda_sm10x_tcgen05_guardrail_trap_unallocated_columns_being_dealloced,($__internal_3_$__cuda_sm20_div_u64 - $__internal_2_$__cuda_sm10x_tcgen05_guardrail_trap_unallocated_columns_being_dealloced)
$__internal_2_$__cuda_sm10x_tcgen05_guardrail_trap_unallocated_columns_being_dealloced:
[----:B------:R-:W-:Y:S05]  /*11cd0*/  BPT.TRAP 0x1 ;  /* 0x000000040000795c */ /* 0x000fea0000300000 */
[----:B------:R-:W-:-:S04]  /*11ce0*/  HFMA2 R3, -RZ, RZ, 0, 0 ;  /* 0x00000000ff037431 */ /* 0x000fc800000001ff */
[----:B------:R-:W-:Y:S05]  /*11cf0*/  RET.REL.NODEC R2 `(_ZN7cutlass13device_kernelINS_4gemm6kernel13GemmUniversalINS1_17GroupProblemShapeIN4cute5tupleIJiiiEEEEENS1_10collective13CollectiveMmaINS1_40MainloopSm100ArrayTmaUmmaWarpSpecializedILi2ELi8ELi4ENS6_IJNS5_1CILi1EEESD_SD_EEEEENS6_IJNSC_ILi128EEESG_SG_EEENS_6half_tEPNS6_IJlSD_NSC_ILi0EEEEEESI_SL_NS5_8TiledMMAINS5_8MMA_AtomIJNS5_20SM100_MMA_F16BF16_SSISI_SI_fLi128ELi128ELNS5_4UMMA5MajorE0ELSQ_0ELNSP_7ScaleInE0ELSR_0EEEEEENS5_6LayoutISE_NS6_IJSJ_SJ_SJ_EEEEENS6_IJNS5_10UnderscoreESX_SX_EEEEENS5_13SM90_TMA_LOADENS5_14ComposedLayoutINS5_7SwizzleILi3ELi4ELi3EEENS5_18smem_ptr_flag_bitsILi16EEENSU_INS6_IJNSC_ILi8EEENSC_ILi64EEEEEENS6_IJS17_SD_EEEEEEEvNS5_8identityES10_S1B_vS1C_EENS_8epilogue10collective18CollectiveEpilogueINS1E_31Sm100PtrArrayTmaWarpSpecializedILi4ELi2ELi32ELb1ELb0EEEJSH_NS6_IJNSU_ISG_SD_EENSU_INSC_ILi32EEESD_EEEEESI_PNS6_IJSD_lSJ_EEESI_S1O_NS1E_6fusion15FusionCallbacksIS1I_NS1P_17LinearCombinationISI_fSI_fLNS_15FloatRoundStyleE2EEESH_S1M_JEEENS5_5SM1004TMEM4LOAD26SM100_TMEM_LOAD_16dp256b4xES10_NS11_IS13_S15_NSU_INS6_IJS17_S16_EEENS6_IJSD_S17_EEEEEEENS5_17SM75_U16x8_LDSM_TENS5_14SM90_TMA_STOREES22_NS5_17SM90_U16x8_STSM_TENS5_39AutoVectorizingCopyWithAssumedAlignmentILi128EEEEEEvvEEEEvNT_6ParamsE) ;  /* 0xfffffee002c07950 */ /* 0x000fea0003c3ffff */
        .weak           $__internal_3_$__cuda_sm20_div_u64
        .type           $__internal_3_$__cuda_sm20_div_u64,@function
        .size           $__internal_3_$__cuda_sm20_div_u64,(.L_x_60 - $__internal_3_$__cuda_sm20_div_u64)
$__internal_3_$__cuda_sm20_div_u64:
[----:B------:R-:W-:Y:S01]  /*11d00*/  MOV R30, R14 ;  /* 0x0000000e001e7202 */ /* 0x000fe20000000f00 */
[----:B------:R-:W-:-:S04]  /*11d10*/  IMAD.MOV.U32 R31, RZ, RZ, R3 ;  /* 0x000000ffff1f7224 */ /* 0x000fc800078e0003 */
[----:B------:R-:W1:Y:S08]  /*11d20*/  I2F.U64.RP R23, R30 ;  /* 0x0000001e00177312 */ /* 0x000e700000309000 */
[----:B-1----:R-:W1:Y:S02]  /*11d30*/  MUFU.RCP R24, R23 ;  /* 0x0000001700187308 */ /* 0x002e640000001000 */
[----:B-1----:R-:W-:-:S06]  /*11d40*/  IADD3 R24, PT, PT, R24, 0x1ffffffe, RZ ;  /* 0x1ffffffe18187810 */ /* 0x002fcc0007ffe0ff */
[----:B------:R-:W1:Y:S02]  /*11d50*/  F2I.U64.TRUNC R24, R24 ;  /* 0x0000001800187311 */ /* 0x000e64000020d800 */
[----:B-1----:R-:W-:Y:S01]  /*11d60*/  IMAD.WIDE.U32 R26, R24, R14, RZ ;  /* 0x0000000e181a7225 */ /* 0x002fe200078e00ff */
[----:B------:R-:W-:-:S03]  /*11d70*/  MOV R29, R24 ;  /* 0x00000018001d7202 */ /* 0x000fc60000000f00 */
[----:B------:R-:W-:Y:S01]  /*11d80*/  IMAD R21, R24, R3, R27 ;  /* 0x0000000318157224 */ /* 0x000fe200078e021b */
[----:B------:R-:W-:-:S03]  /*11d90*/  IADD3 R27, P0, PT, RZ, -R26, RZ ;  /* 0x8000001aff1b7210 */ /* 0x000fc60007f1e0ff */
[----:B------:R-:W-:Y:S02]  /*11da0*/  IMAD R21, R25, R14, R21 ;  /* 0x0000000e19157224 */ /* 0x000fe400078e0215 */
[----:B------:R-:W-:-:S04]  /*11db0*/  IMAD.HI.U32 R28, R24, R27, RZ ;  /* 0x0000001b181c7227 */ /* 0x000fc800078e00ff */
[----:B------:R-:W-:-:S04]  /*11dc0*/  IMAD.X R21, RZ, RZ, ~R21, P0 ;  /* 0x000000ffff157224 */ /* 0x000fc800000e0e15 */
[----:B------:R-:W-:-:S04]  /*11dd0*/  IMAD.WIDE.U32 R28, P3, R24, R21, R28 ;  /* 0x00000015181c7225 */ /* 0x000fc8000786001c */
[C---:B------:R-:W-:Y:S02]  /*11de0*/  IMAD R26, R25.reuse, R21, RZ ;  /* 0x00000015191a7224 */ /* 0x040fe400078e02ff */
[----:B------:R-:W-:-:S04]  /*11df0*/  IMAD.HI.U32 R27, P1, R25, R27, R28 ;  /* 0x0000001b191b7227 */ /* 0x000fc8000782001c */
[----:B------:R-:W-:Y:S01]  /*11e00*/  IMAD.HI.U32 R21, R25, R21, RZ ;  /* 0x0000001519157227 */ /* 0x000fe200078e00ff */
[----:B------:R-:W-:-:S03]  /*11e10*/  IADD3 R27, P0, PT, R26, R27, RZ ;  /* 0x0000001b1a1b7210 */ /* 0x000fc60007f1e0ff */
[----:B------:R-:W-:Y:S02]  /*11e20*/  IMAD.X R24, R21, 0x1, R25, P3 ;  /* 0x0000000115187824 */ /* 0x000fe400018e0619 */
[----:B------:R-:W-:-:S03]  /*11e30*/  IMAD.WIDE.U32 R28, R27, R14, RZ ;  /* 0x0000000e1b1c7225 */ /* 0x000fc600078e00ff */
[----:B------:R-:W-:Y:S01]  /*11e40*/  IADD3.X R24, PT, PT, RZ, RZ, R24, P0, P1 ;  /* 0x000000ffff187210 */ /* 0x000fe200007e2418 */
[----:B------:R-:W-:Y:S01]  /*11e50*/  IMAD R21, R27, R3, R29 ;  /* 0x000000031b157224 */ /* 0x000fe200078e021d */
[----:B------:R-:W-:-:S03]  /*11e60*/  IADD3 R23, P0, PT, RZ, -R28, RZ ;  /* 0x8000001cff177210 */ /* 0x000fc60007f1e0ff */
[----:B------:R-:W-:Y:S02]  /*11e70*/  IMAD R21, R24, R14, R21 ;  /* 0x0000000e18157224 */ /* 0x000fe400078e0215 */
[----:B------:R-:W-:-:S03]  /*11e80*/  IMAD.HI.U32 R26, R27, R23, RZ ;  /* 0x000000171b1a7227 */ /* 0x000fc600078e00ff */
[----:B------:R-:W-:-:S05]  /*11e90*/  IADD3.X R21, PT, PT, RZ, ~R21, RZ, P0, !PT ;  /* 0x80000015ff157210 */ /* 0x000fca00007fe4ff */
[----:B------:R-:W-:-:S04]  /*11ea0*/  IMAD.WIDE.U32 R26, P3, R27, R21, R26 ;  /* 0x000000151b1a7225 */ /* 0x000fc8000786001a */
[C---:B------:R-:W-:Y:S02]  /*11eb0*/  IMAD R25, R24.reuse, R21, RZ ;  /* 0x0000001518197224 */ /* 0x040fe400078e02ff */
[----:B------:R-:W-:-:S04]  /*11ec0*/  IMAD.HI.U32 R26, P1, R24, R23, R26 ;  /* 0x00000017181a7227 */ /* 0x000fc8000782001a */
[----:B------:R-:W-:Y:S01]  /*11ed0*/  IMAD.HI.U32 R21, R24, R21, RZ ;  /* 0x0000001518157227 */ /* 0x000fe200078e00ff */
[----:B------:R-:W-:-:S03]  /*11ee0*/  IADD3 R25, P0, PT, R25, R26, RZ ;  /* 0x0000001a19197210 */ /* 0x000fc60007f1e0ff */
[----:B------:R-:W-:Y:S01]  /*11ef0*/  IMAD.MOV.U32 R27, RZ, RZ, RZ ;  /* 0x000000ffff1b7224 */ /* 0x000fe200078e00ff */
[----:B------:R-:W-:Y:S01]  /*11f00*/  IADD3.X R21, PT, PT, R21, R24, RZ, P3, !PT ;  /* 0x0000001815157210 */ /* 0x000fe20001ffe4ff */
[----:B------:R-:W-:-:S03]  /*11f10*/  IMAD.HI.U32 R26, R25, R15, RZ ;  /* 0x0000000f191a7227 */ /* 0x000fc600078e00ff */
[----:B------:R-:W-:Y:S01]  /*11f20*/  IADD3.X R21, PT, PT, RZ, RZ, R21, P0, P1 ;  /* 0x000000ffff157210 */ /* 0x000fe200007e2415 */
[----:B------:R-:W-:-:S04]  /*11f30*/  IMAD.WIDE.U32 R24, R25, R22, R26 ;  /* 0x0000001619187225 */ /* 0x000fc800078e001a */
[C---:B------:R-:W-:Y:S02]  /*11f40*/  IMAD R26, R21.reuse, R22, RZ ;  /* 0x00000016151a7224 */ /* 0x040fe400078e02ff */
[----:B------:R-:W-:-:S04]  /*11f50*/  IMAD.HI.U32 R23, P1, R21, R15, R24 ;  /* 0x0000000f15177227 */ /* 0x000fc80007820018 */
[----:B------:R-:W-:Y:S01]  /*11f60*/  IMAD.HI.U32 R21, R21, R22, RZ ;  /* 0x0000001615157227 */ /* 0x000fe200078e00ff */
[----:B------:R-:W-:-:S04]  /*11f70*/  IADD3 R26, P0, PT, R26, R23, RZ ;  /* 0x000000171a1a7210 */ /* 0x000fc80007f1e0ff */
[----:B------:R-:W-:Y:S01]  /*11f80*/  IADD3.X R21, PT, PT, R21, RZ, RZ, P1, !PT ;  /* 0x000000ff15157210 */ /* 0x000fe20000ffe4ff */
[C---:B------:R-:W-:Y:S01]  /*11f90*/  IMAD.WIDE.U32 R28, R26.reuse, R14, RZ ;  /* 0x0000000e1a1c7225 */ /* 0x040fe200078e00ff */
[C---:B------:R-:W-:Y:S02]  /*11fa0*/  IADD3 R25, PT, PT, R26.reuse, 0x1, RZ ;  /* 0x000000011a197810 */ /* 0x040fe40007ffe0ff */
[----:B------:R-:W-:Y:S01]  /*11fb0*/  IADD3.X R24, PT, PT, RZ, R21, RZ, P0, !PT ;  /* 0x00000015ff187210 */ /* 0x000fe200007fe4ff */
[----:B------:R-:W-:Y:S01]  /*11fc0*/  IMAD R23, R26, R3, R29 ;  /* 0x000000031a177224 */ /* 0x000fe200078e021d */
[----:B------:R-:W-:-:S03]  /*11fd0*/  IADD3 R21, P0, PT, -R28, R15, RZ ;  /* 0x0000000f1c157210 */ /* 0x000fc60007f1e1ff */
[-C--:B------:R-:W-:Y:S01]  /*11fe0*/  IMAD R23, R24, R14.reuse, R23 ;  /* 0x0000000e18177224 */ /* 0x080fe200078e0217 */
[----:B------:R-:W-:Y:S02]  /*11ff0*/  ISETP.GE.U32.AND P3, PT, R21, R14, PT ;  /* 0x0000000e1500720c */ /* 0x000fe40003f66070 */
[----:B------:R-:W-:Y:S01]  /*12000*/  IADD3 R24, P1, PT, -R14, R21, RZ ;  /* 0x000000150e187210 */ /* 0x000fe20007f3e1ff */
[----:B------:R-:W-:-:S05]  /*12010*/  IMAD.X R22, R22, 0x1, ~R23, P0 ;  /* 0x0000000116167824 */ /* 0x000fca00000e0e17 */
[----:B------:R-:W-:Y:S02]  /*12020*/  ISETP.GE.U32.AND.EX P0, PT, R22, R3, PT, P3 ;  /* 0x000000031600720c */ /* 0x000fe40003f06130 */
[----:B------:R-:W-:Y:S02]  /*12030*/  IADD3.X R23, PT, PT, ~R3, R22, RZ, P1, !PT ;  /* 0x0000001603177210 */ /* 0x000fe40000ffe5ff */
[----:B------:R-:W-:Y:S02]  /*12040*/  SEL R21, R24, R21, P0 ;  /* 0x0000001518157207 */ /* 0x000fe40000000000 */
[----:B------:R-:W-:Y:S02]  /*12050*/  SEL R25, R25, R26, P0 ;  /* 0x0000001a19197207 */ /* 0x000fe40000000000 */
[----:B------:R-:W-:Y:S01]  /*12060*/  SEL R22, R23, R22, P0 ;  /* 0x0000001617167207 */ /* 0x000fe20000000000 */
[----:B------:R-:W-:Y:S01]  /*12070*/  HFMA2 R23, -RZ, RZ, 0, 0 ;  /* 0x00000000ff177431 */ /* 0x000fe200000001ff */
[----:B------:R-:W-:Y:S01]  /*12080*/  ISETP.GE.U32.AND P1, PT, R21, R14, PT ;  /* 0x0000000e1500720c */ /* 0x000fe20003f26070 */
[----:B------:R-:W-:Y:S01]  /*12090*/  VIADD R24, R25, 0x1 ;  /* 0x0000000119187836 */ /* 0x000fe20000000000 */
[----:B------:R-:W-:-:S02]  /*120a0*/  ISETP.NE.U32.AND P0, PT, R14, RZ, PT ;  /* 0x000000ff0e00720c */ /* 0x000fc40003f05070 */
[----:B------:R-:W-:Y:S02]  /*120b0*/  ISETP.GE.U32.AND.EX P1, PT, R22, R3, PT, P1 ;  /* 0x000000031600720c */ /* 0x000fe40003f26110 */
[----:B------:R-:W-:Y:S02]  /*120c0*/  MOV R22, R2 ;  /* 0x0000000200167202 */ /* 0x000fe40000000f00 */
[----:B------:R-:W-:Y:S02]  /*120d0*/  ISETP.NE.AND.EX P0, PT, R3, RZ, PT, P0 ;  /* 0x000000ff0300720c */ /* 0x000fe40003f05300 */
[----:B------:R-:W-:-:S04]  /*120e0*/  SEL R3, R24, R25, P1 ;  /* 0x0000001918037207 */ /* 0x000fc80000800000 */
[----:B------:R-:W-:Y:S01]  /*120f0*/  SEL R3, R3, 0xffffffff, P0 ;  /* 0xffffffff03037807 */ /* 0x000fe20000000000 */
[----:B------:R-:W-:Y:S06]  /*12100*/  RET.REL.NODEC R22 `(_ZN7cutlass13device_kernelINS_4gemm6kernel13GemmUniversalINS1_17GroupProblemShapeIN4cute5tupleIJiiiEEEEENS1_10collective13CollectiveMmaINS1_40MainloopSm100ArrayTmaUmmaWarpSpecializedILi2ELi8ELi4ENS6_IJNS5_1CILi1EEESD_SD_EEEEENS6_IJNSC_ILi128EEESG_SG_EEENS_6half_tEPNS6_IJlSD_NSC_ILi0EEEEEESI_SL_NS5_8TiledMMAINS5_8MMA_AtomIJNS5_20SM100_MMA_F16BF16_SSISI_SI_fLi128ELi128ELNS5_4UMMA5MajorE0ELSQ_0ELNSP_7ScaleInE0ELSR_0EEEEEENS5_6LayoutISE_NS6_IJSJ_SJ_SJ_EEEEENS6_IJNS5_10UnderscoreESX_SX_EEEEENS5_13SM90_TMA_LOADENS5_14ComposedLayoutINS5_7SwizzleILi3ELi4ELi3EEENS5_18smem_ptr_flag_bitsILi16EEENSU_INS6_IJNSC_ILi8EEENSC_ILi64EEEEEENS6_IJS17_SD_EEEEEEEvNS5_8identityES10_S1B_vS1C_EENS_8epilogue10collective18CollectiveEpilogueINS1E_31Sm100PtrArrayTmaWarpSpecializedILi4ELi2ELi32ELb1ELb0EEEJSH_NS6_IJNSU_ISG_SD_EENSU_INSC_ILi32EEESD_EEEEESI_PNS6_IJSD_lSJ_EEESI_S1O_NS1E_6fusion15FusionCallbacksIS1I_NS1P_17LinearCombinationISI_fSI_fLNS_15FloatRoundStyleE2EEESH_S1M_JEEENS5_5SM1004TMEM4LOAD26SM100_TMEM_LOAD_16dp256b4xES10_NS11_IS13_S15_NSU_INS6_IJS17_S16_EEENS6_IJSD_S17_EEEEEEENS5_17SM75_U16x8_LDSM_TENS5_14SM90_TMA_STOREES22_NS5_17SM90_U16x8_STSM_TENS5_39AutoVectorizingCopyWithAssumedAlignmentILi128EEEEEEvvEEEEvNT_6ParamsE) ;  /* 0xfffffedc16bc7950 */ /* 0x000fec0003c3ffff */
.L_x_60:
        /* <DEDUP_REMOVED lines=29> */
[----:B------:R-:W-:Y:S02]  /*122e0*/  HFMA2 R29, -RZ, RZ, 0, 0 ;  /* 0x00000000ff1d7431 */ /* 0x000fe400000001ff */
[----:B------:R-:W-:Y:S01]  /*122f0*/  IMAD.HI.U32 R28, R25, R23, RZ ;  /* 0x00000017191c7227 */ /* 0x000fe200078e00ff */
[----:B------:R-:W-:-:S03]  /*12300*/  IADD3 R27, P0, PT, R27, R24, RZ ;  /* 0x000000181b1b7210 */ /* 0x000fc60007f1e0ff */
[----:B------:R-:W-:Y:S02]  /*12310*/  IMAD.X R24, R28, 0x1, R25, P2 ;  /* 0x000000011c187824 */ /* 0x000fe400010e0619 */
        /* <DEDUP_REMOVED lines=8> */
[----:B------:R-:W-:-:S04]  /*123a0*/  IMAD.WIDE.U32 R28, R23, R20, RZ ;  /* 0x00000014171c7225 */ /* 0x000fc800078e00ff */
[----:B------:R-:W-:Y:S01]  /*123b0*/  IMAD.X R24, RZ, RZ, R24, P0 ;  /* 0x000000ffff187224 */ /* 0x000fe200000e0618 */
[----:B------:R-:W-:Y:S01]  /*123c0*/  IADD3 R25, P0, PT, -R28, R22, RZ ;  /* 0x000000161c197210 */ /* 0x000fe20007f1e1ff */
[C---:B------:R-:W-:Y:S02]  /*123d0*/  IMAD R27, R23.reuse, R3, R29 ;  /* 0x00000003171b7224 */ /* 0x040fe400078e021d */
[----:B------:R-:W-:Y:S01]  /*123e0*/  VIADD R30, R23, 0x1 ;  /* 0x00000001171e7836 */ /* 0x000fe20000000000 */
[-C--:B------:R-:W-:Y:S01]  /*123f0*/  ISETP.GE.U32.AND P2, PT, R25, R20.reuse, PT ;  /* 0x000000141900720c */ /* 0x080fe20003f46070 */
[----:B------:R-:W-:Y:S01]  /*12400*/  IMAD R24, R24, R20, R27 ;  /* 0x0000001418187224 */ /* 0x000fe200078e021b */
[----:B------:R-:W-:-:S04]  /*12410*/  IADD3 R28, P1, PT, -R20, R25, RZ ;  /* 0x00000019141c7210 */ /* 0x000fc80007f3e1ff */
[----:B------:R-:W-:-:S04]  /*12420*/  IADD3.X R24, PT, PT, ~R24, R21, RZ, P0, !PT ;  /* 0x0000001518187210 */ /* 0x000fc800007fe5ff */
[----:B------:R-:W-:Y:S02]  /*12430*/  ISETP.GE.U32.AND.EX P0, PT, R24, R3, PT, P2 ;  /* 0x000000031800720c */ /* 0x000fe40003f06120 */
[-C--:B------:R-:W-:Y:S02]  /*12440*/  IADD3.X R21, PT, PT, ~R3, R24.reuse, RZ, P1, !PT ;  /* 0x0000001803157210 */ /* 0x080fe40000ffe5ff */
[----:B------:R-:W-:Y:S02]  /*12450*/  SEL R25, R28, R25, P0 ;  /* 0x000000191c197207 */ /* 0x000fe40000000000 */
[----:B------:R-:W-:Y:S02]  /*12460*/  SEL R24, R21, R24, P0 ;  /* 0x0000001815187207 */ /* 0x000fe40000000000 */
[----:B------:R-:W-:Y:S02]  /*12470*/  SEL R30, R30, R23, P0 ;  /* 0x000000171e1e7207 */ /* 0x000fe40000000000 */
[----:B------:R-:W-:-:S02]  /*12480*/  ISETP.GE.U32.AND P1, PT, R25, R20, PT ;  /* 0x000000141900720c */ /* 0x000fc40003f26070 */
[----:B------:R-:W-:Y:S02]  /*12490*/  ISETP.NE.U32.AND P0, PT, R20, RZ, PT ;  /* 0x000000ff1400720c */ /* 0x000fe40003f05070 */
[----:B------:R-:W-:Y:S02]  /*124a0*/  IADD3 R21, PT, PT, R30, 0x1, RZ ;  /* 0x000000011e157810 */ /* 0x000fe40007ffe0ff */
[----:B------:R-:W-:Y:S02]  /*124b0*/  ISETP.GE.U32.AND.EX P1, PT, R24, R3, PT, P1 ;  /* 0x000000031800720c */ /* 0x000fe40003f26110 */
[----:B------:R-:W-:Y:S02]  /*124c0*/  ISETP.NE.AND.EX P0, PT, R3, RZ, PT, P0 ;  /* 0x000000ff0300720c */ /* 0x000fe40003f05300 */
[----:B------:R-:W-:Y:S02]  /*124d0*/  MOV R3, 0x0 ;  /* 0x0000000000037802 */ /* 0x000fe40000000f00 */
[----:B------:R-:W-:-:S04]  /*124e0*/  SEL R21, R21, R30, P1 ;  /* 0x0000001e15157207 */ /* 0x000fc80000800000 */
[----:B------:R-:W-:Y:S01]  /*124f0*/  SEL R21, R21, 0xffffffff, P0 ;  /* 0xffffffff15157807 */ /* 0x000fe20000000000 */
[----:B------:R-:W-:Y:S06]  /*12500*/  RET.REL.NODEC R2 `(_ZN7cutlass13device_kernelINS_4gemm6kernel13GemmUniversalINS1_17GroupProblemShapeIN4cute5tupleIJiiiEEEEENS1_10collective13CollectiveMmaINS1_40MainloopSm100ArrayTmaUmmaWarpSpecializedILi2ELi8ELi4ENS6_IJNS5_1CILi1EEESD_SD_EEEEENS6_IJNSC_ILi128EEESG_SG_EEENS_6half_tEPNS6_IJlSD_NSC_ILi0EEEEEESI_SL_NS5_8TiledMMAINS5_8MMA_AtomIJNS5_20SM100_MMA_F16BF16_SSISI_SI_fLi128ELi128ELNS5_4UMMA5MajorE0ELSQ_0ELNSP_7ScaleInE0ELSR_0EEEEEENS5_6LayoutISE_NS6_IJSJ_SJ_SJ_EEEEENS6_IJNS5_10UnderscoreESX_SX_EEEEENS5_13SM90_TMA_LOADENS5_14ComposedLayoutINS5_7SwizzleILi3ELi4ELi3EEENS5_18smem_ptr_flag_bitsILi16EEENSU_INS6_IJNSC_ILi8EEENSC_ILi64EEEEEENS6_IJS17_SD_EEEEEEEvNS5_8identityES10_S1B_vS1C_EENS_8epilogue10collective18CollectiveEpilogueINS1E_31Sm100PtrArrayTmaWarpSpecializedILi4ELi2ELi32ELb1ELb0EEEJSH_NS6_IJNSU_ISG_SD_EENSU_INSC_ILi32EEESD_EEEEESI_PNS6_IJSD_lSJ_EEESI_S1O_NS1E_6fusion15FusionCallbacksIS1I_NS1P_17LinearCombinationISI_fSI_fLNS_15FloatRoundStyleE2EEESH_S1M_JEEENS5_5SM1004TMEM4LOAD26SM100_TMEM_LOAD_16dp256b4xES10_NS11_IS13_S15_NSU_INS6_IJS17_S16_EEENS6_IJSD_S17_EEEEEEENS5_17SM75_U16x8_LDSM_TENS5_14SM90_TMA_STOREES22_NS5_17SM90_U16x8_STSM_TENS5_39AutoVectorizingCopyWithAssumedAlignmentILi128EEEEEEvvEEEEvNT_6ParamsE) ;  /* 0xfffffed802bc7950 */ /* 0x000fec0003c3ffff */
.L_x_271:
[----:B------:R-:W-:-:S00]  /*12510*/  BRA `(.L_x_271) ;  /* 0xfffffffc00fc7947 */ /* 0x000fc0000383ffff */
[----:B------:R-:W-:-:S00]  /*12520*/  NOP ;  /* 0x0000000000007918 */ /* 0x000fc00000000000 */
        /* <DEDUP_REMOVED lines=13> */
.L_x_283:


//--------------------- .nv.global.init           --------------------------
	.section	.nv.global.init,"aw",@progbits
.nv.global.init:
	.type		$str$26,@object
	.size		$str$26,($str$27 - $str$26)
$str$26:
        /*0000*/ 	.byte	0x28, 0x61, 0x64, 0x64, 0x72, 0x65, 0x73, 0x73, 0x20, 0x26, 0x20, 0x6d, 0x61, 0x73, 0x6b, 0x29
        /*0010*/ 	.byte	0x20, 0x3d, 0x3d, 0x20, 0x30, 0x00
	.type		$str$27,@object
	.size		$str$27,($str$25 - $str$27)
$str$27:
        /*0016*/ 	.byte	0x2f, 0x74, 0x6d, 0x70, 0x2f, 0x63, 0x75, 0x74, 0x6c, 0x61, 0x73, 0x73, 0x5f, 0x73, 0x77, 0x65
        /*0026*/ 	.byte	0x65, 0x70, 0x5f, 0x73, 0x72, 0x63, 0x2f, 0x69, 0x6e, 0x63, 0x6c, 0x75, 0x64, 0x65, 0x2f, 0x63
        /*0036*/ 	.byte	0x75, 0x74, 0x65, 0x2f, 0x70, 0x6f, 0x69, 0x6e, 0x74, 0x65, 0x72, 0x5f, 0x66, 0x6c, 0x61, 0x67
        /*0046*/ 	.byte	0x67, 0x65, 0x64, 0x2e, 0x68, 0x70, 0x70, 0x00
	.type		$str$25,@object
	.size		$str$25,($str$24 - $str$25)
$str$25:
        /*004e*/ 	.byte	0x2f, 0x74, 0x6d, 0x70, 0x2f, 0x63, 0x75, 0x74, 0x6c, 0x61, 0x73, 0x73, 0x5f, 0x73, 0x77, 0x65
        /*005e*/ 	.byte	0x65, 0x70, 0x5f, 0x73, 0x72, 0x63, 0x2f, 0x69, 0x6e, 0x63, 0x6c, 0x75, 0x64, 0x65, 0x2f, 0x63
        /*006e*/ 	.byte	0x75, 0x74, 0x65, 0x2f, 0x61, 0x74, 0x6f, 0x6d, 0x2f, 0x63, 0x6f, 0x70, 0x79, 0x5f, 0x74, 0x72
        /*007e*/ 	.byte	0x61, 0x69, 0x74, 0x73, 0x5f, 0x73, 0x6d, 0x31, 0x30, 0x30, 0x2e, 0x68, 0x70, 0x70, 0x00
	.type		$str$24,@object
	.size		$str$24,(__unnamed_1 - $str$24)
$str$24:
        /*008d*/ 	.byte	0x28, 0x28, 0x75, 0x69, 0x6e, 0x74, 0x33, 0x32, 0x5f, 0x74, 0x28, 0x74, 0x68, 0x72, 0x65, 0x61
        /*009d*/ 	.byte	0x64, 0x49, 0x64, 0x78, 0x2e, 0x78, 0x29, 0x20, 0x2f, 0x20, 0x33, 0x32, 0x29, 0x20, 0x25, 0x20
        /*00ad*/ 	.byte	0x34, 0x29, 0x20, 0x3d, 0x3d, 0x20, 0x28, 0x28, 0x28, 0x74, 0x6d, 0x65, 0x6d, 0x5f, 0x61, 0x64
        /*00bd*/ 	.byte	0x64, 0x72, 0x20, 0x3e, 0x3e, 0x20, 0x31, 0x36, 0x29, 0x20, 0x2f, 0x20, 0x33, 0x32, 0x29, 0x20
        /*00cd*/ 	.byte	0x25, 0x20, 0x34, 0x29, 0x00
	.type		__unnamed_1,@object
	.size		__unnamed_1,(__unnamed_2 - __unnamed_1)
__unnamed_1:
        /*00d2*/ 	.byte	0x61, 0x75, 0x74, 0x6f, 0x20, 0x63, 0x75, 0x74, 0x65, 0x3a, 0x3a, 0x61, 0x73, 0x5f, 0x70, 0x6f
        /* <DEDUP_REMOVED lines=24> */
        /*0262*/ 	.byte	0x39, 0x36, 0x3e, 0x3e, 0x3e, 0x3e, 0x5d, 0x00
	.type		__unnamed_2,@object
	.size		__unnamed_2,(.L_2 - __unnamed_2)
__unnamed_2:
        /* <DEDUP_REMOVED lines=42> */
        /*050a*/ 	.byte	0x3e, 0x5d, 0x00
.L_2:


//--------------------- .nv.shared._ZN7cutlass13device_kernelINS_4gemm6kernel13GemmUniversalINS1_17GroupProblemShapeIN4cute5tupleIJiiiEEEEENS1_10collective13CollectiveMmaINS1_40MainloopSm100ArrayTmaUmmaWarpSpecializedILi2ELi8ELi4ENS6_IJNS5_1CILi1EEESD_SD_EEEEENS6_IJNSC_ILi128EEESG_SG_EEENS_6half_tEPNS6_IJlSD_NSC_ILi0EEEEEESI_SL_NS5_8TiledMMAINS5_8MMA_AtomIJNS5_20SM100_MMA_F16BF16_SSISI_SI_fLi128ELi128ELNS5_4UMMA5MajorE0ELSQ_0ELNSP_7ScaleInE0ELSR_0EEEEEENS5_6LayoutISE_NS6_IJSJ_SJ_SJ_EEEEENS6_IJNS5_10UnderscoreESX_SX_EEEEENS5_13SM90_TMA_LOADENS5_14ComposedLayoutINS5_7SwizzleILi3ELi4ELi3EEENS5_18smem_ptr_flag_bitsILi16EEENSU_INS6_IJNSC_ILi8EEENSC_ILi64EEEEEENS6_IJS17_SD_EEEEEEEvNS5_8identityES10_S1B_vS1C_EENS_8epilogue10collective18CollectiveEpilogueINS1E_31Sm100PtrArrayTmaWarpSpecializedILi4ELi2ELi32ELb1ELb0EEEJSH_NS6_IJNSU_ISG_SD_EENSU_INSC_ILi32EEESD_EEEEESI_PNS6_IJSD_lSJ_EEESI_S1O_NS1E_6fusion15FusionCallbacksIS1I_NS1P_17LinearCombinationISI_fSI_fLNS_15FloatRoundStyleE2EEESH_S1M_JEEENS5_5SM1004TMEM4LOAD26SM100_TMEM_LOAD_16dp256b4xES10_NS11_IS13_S15_NSU_INS6_IJS17_S16_EEENS6_IJSD_S17_EEEEEEENS5_17SM75_U16x8_LDSM_TENS5_14SM90_TMA_STOREES22_NS5_17SM90_U16x8_STSM_TENS5_39AutoVectorizingCopyWithAssumedAlignmentILi128EEEEEEvvEEEEvNT_6ParamsE --------------------------
	.section	.nv.shared._ZN7cutlass13device_kernelINS_4gemm6kernel13GemmUniversalINS1_17GroupProblemShapeIN4cute5tupleIJiiiEEEEENS1_10collective13CollectiveMmaINS1_40MainloopSm100ArrayTmaUmmaWarpSpecializedILi2ELi8ELi4ENS6_IJNS5_1CILi1EEESD_SD_EEEEENS6_IJNSC_ILi128EEESG_SG_EEENS_6half_tEPNS6_IJlSD_NSC_ILi0EEEEEESI_SL_NS5_8TiledMMAINS5_8MMA_AtomIJNS5_20SM100_MMA_F16BF16_SSISI_SI_fLi128ELi128ELNS5_4UMMA5MajorE0ELSQ_0ELNSP_7ScaleInE0ELSR_0EEEEEENS5_6LayoutISE_NS6_IJSJ_SJ_SJ_EEEEENS6_IJNS5_10UnderscoreESX_SX_EEEEENS5_13SM90_TMA_LOADENS5_14ComposedLayoutINS5_7SwizzleILi3ELi4ELi3EEENS5_18smem_ptr_flag_bitsILi16EEENSU_INS6_IJNSC_ILi8EEENSC_ILi64EEEEEENS6_IJS17_SD_EEEEEEEvNS5_8identityES10_S1B_vS1C_EENS_8epilogue10collective18CollectiveEpilogueINS1E_31Sm100PtrArrayTmaWarpSpecializedILi4ELi2ELi32ELb1ELb0EEEJSH_NS6_IJNSU_ISG_SD_EENSU_INSC_ILi32EEESD_EEEEESI_PNS6_IJSD_lSJ_EEESI_S1O_NS1E_6fusion15FusionCallbacksIS1I_NS1P_17LinearCombinationISI_fSI_fLNS_15FloatRoundStyleE2EEESH_S1M_JEEENS5_5SM1004TMEM4LOAD26SM100_TMEM_LOAD_16dp256b4xES10_NS11_IS13_S15_NSU_INS6_IJS17_S16_EEENS6_IJSD_S17_EEEEEEENS5_17SM75_U16x8_LDSM_TENS5_14SM90_TMA_STOREES22_NS5_17SM90_U16x8_STSM_TENS5_39AutoVectorizingCopyWithAssumedAlignmentILi128EEEEEEvvEEEEvNT_6ParamsE,"aw",@nobits
	.sectionflags	@""
	.align	16
	.zero		1024


//--------------------- .nv.shared.reserved.0     --------------------------
	.section	.nv.shared.reserved.0,"aw",@nobits
	.weak		__nv_reservedSMEM_offset_0_alias
	.size		__nv_reservedSMEM_offset_0_alias, 0, 64
	.other		__nv_reservedSMEM_offset_0_alias,@"STO_CUDA_RESERVED_SHARED STV_DEFAULT"
__nv_reservedSMEM_offset_0_alias:
	.zero		0
.nv.shared.reserved.0:
	.zero		64
	.weak		__nv_reservedSMEM_tcgen05_partition
	.type		__nv_reservedSMEM_tcgen05_partition,@object
	.size		__nv_reservedSMEM_tcgen05_partition,(.L_0 - __nv_reservedSMEM_tcgen05_partition)
__nv_reservedSMEM_tcgen05_partition:
	.zero		32
.L_0:


//--------------------- .nv.global                --------------------------
	.section	.nv.global,"aw",@nobits
.nv.global:
	.type		_ZN39_INTERNAL_a77ac914_4_k_cu_4e92fe3e_26074cute1_E,@object
	.size		_ZN39_INTERNAL_a77ac914_4_k_cu_4e92fe3e_26074cute1_E,(_ZN39_INTERNAL_a77ac914_4_k_cu_4e92fe3e_26074cuda3std3__45__cpo6cbeginE - _ZN39_INTERNAL_a77ac914_4_k_cu_4e92fe3e_26074cute1_E)
_ZN39_INTERNAL_a77ac914_4_k_cu_4e92fe3e_26074cute1_E:
	.zero		1
	.type		_ZN39_INTERNAL_a77ac914_4_k_cu_4e92fe3e_26074cuda3std3__45__cpo6cbeginE,@object
	.size		_ZN39_INTERNAL_a77ac914_4_k_cu_4e92fe3e_26074cuda3std3__45__cpo6cbeginE,(_ZN39_INTERNAL_a77ac914_4_k_cu_4e92fe3e_26074cuda3std3__48in_placeE - _ZN39_INTERNAL_a77ac914_4_k_cu_4e92fe3e_26074cuda3std3__45__cpo6cbeginE)
_ZN39_INTERNAL_a77ac914_4_k_cu_4e92fe3e_26074cuda3std3__45__cpo6cbeginE:
	.zero		1
	.type		_ZN39_INTERNAL_a77ac914_4_k_cu_4e92fe3e_26074cuda3std3__48in_placeE,@object
	.size		_ZN39_INTERNAL_a77ac914_4_k_cu_4e92fe3e_26074cuda3std3__48in_placeE,(_ZN39_INTERNAL_a77ac914_4_k_cu_4e92fe3e_26074cuda3std6ranges3__45__cpo9iter_moveE - _ZN39_INTERNAL_a77ac914_4_k_cu_4e92fe3e_26074cuda3std3__48in_placeE)
_ZN39_INTERNAL_a77ac914_4_k_cu_4e92fe3e_26074cuda3std3__48in_placeE:
	.zero		1
	.type		_ZN39_INTERNAL_a77ac914_4_k_cu_4e92fe3e_26074cuda3std6ranges3__45__cpo9iter_moveE,@object
	.size		_ZN39_INTERNAL_a77ac914_4_k_cu_4e92fe3e_26074cuda3std6ranges3__45__cpo9iter_moveE,(_ZN39_INTERNAL_a77ac914_4_k_cu_4e92fe3e_26074cuda3std3__45__cpo5beginE - _ZN39_INTERNAL_a77ac914_4_k_cu_4e92fe3e_26074cuda3std6ranges3__45__cpo9iter_moveE)
_ZN39_INTERNAL_a77ac914_4_k_cu_4e92fe3e_26074cuda3std6ranges3__45__cpo9iter_moveE:
	.zero		1
	.type		_ZN39_INTERNAL_a77ac914_4_k_cu_4e92fe3e_26074cuda3std3__45__cpo5beginE,@object
	.size		_ZN39_INTERNAL_a77ac914_4_k_cu_4e92fe3e_26074cuda3std3__45__cpo5beginE,(_ZN39_INTERNAL_a77ac914_4_k_cu_4e92fe3e_26074cuda3std3__441_GLOBAL__N__a77ac914_4_k_cu_4e92fe3e_26076ignoreE - _ZN39_INTERNAL_a77ac914_4_k_cu_4e92fe3e_26074cuda3std3__45__cpo5beginE)
_ZN39_INTERNAL_a77ac914_4_k_cu_4e92fe3e_26074cuda3std3__45__cpo5beginE:
	.zero		1
	.type		_ZN39_INTERNAL_a77ac914_4_k_cu_4e92fe3e_26074cuda3std3__441_GLOBAL__N__a77ac914_4_k_cu_4e92fe3e_26076ignoreE,@object
	.size		_ZN39_INTERNAL_a77ac914_4_k_cu_4e92fe3e_26074cuda3std3__441_GLOBAL__N__a77ac914_4_k_cu_4e92fe3e_26076ignoreE,(_ZN39_INTERNAL_a77ac914_4_k_cu_4e92fe3e_26074cute7productE - _ZN39_INTERNAL_a77ac914_4_k_cu_4e92fe3e_26074cuda3std3__441_GLOBAL__N__a77ac914_4_k_cu_4e92fe3e_26076ignoreE)
_ZN39_INTERNAL_a77ac914_4_k_cu_4e92fe3e_26074cuda3std3__441_GLOBAL__N__a77ac914_4_k_cu_4e92fe3e_26076ignoreE:
	.zero		1
	.type		_ZN39_INTERNAL_a77ac914_4_k_cu_4e92fe3e_26074cute7productE,@object
	.size		_ZN39_INTERNAL_a77ac914_4_k_cu_4e92fe3e_26074cute7productE,(_ZN39_INTERNAL_a77ac914_4_k_cu_4e92fe3e_26074cuda3std3__45__cpo3endE - _ZN39_INTERNAL_a77ac914_4_k_cu_4e92fe3e_26074cute7productE)
_ZN39_INTERNAL_a77ac914_4_k_cu_4e92fe3e_26074cute7productE:
	.zero		1
	.type		_ZN39_INTERNAL_a77ac914_4_k_cu_4e92fe3e_26074cuda3std3__45__cpo3endE,@object
	.size		_ZN39_INTERNAL_a77ac914_4_k_cu_4e92fe3e_26074cuda3std3__45__cpo3endE,(_ZN39_INTERNAL_a77ac914_4_k_cu_4e92fe3e_26074cuda3std3__419piecewise_constructE - _ZN39_INTERNAL_a77ac914_4_k_cu_4e92fe3e_26074cuda3std3__45__cpo3endE)
_ZN39_INTERNAL_a77ac914_4_k_cu_4e92fe3e_26074cuda3std3__45__cpo3endE:
	.zero		1
	.type		_ZN39_INTERNAL_a77ac914_4_k_cu_4e92fe3e_26074cuda3std3__419piecewise_constructE,@object
	.size		_ZN39_INTERNAL_a77ac914_4_k_cu_4e92fe3e_26074cuda3std3__419piecewise_constructE,(_ZN39_INTERNAL_a77ac914_4_k_cu_4e92fe3e_26074cuda3std3__45__cpo4cendE - _ZN39_INTERNAL_a77ac914_4_k_cu_4e92fe3e_26074cuda3std3__419piecewise_constructE)
_ZN39_INTERNAL_a77ac914_4_k_cu_4e92fe3e_26074cuda3std3__419piecewise_constructE:
	.zero		1
	.type		_ZN39_INTERNAL_a77ac914_4_k_cu_4e92fe3e_26074cuda3std3__45__cpo4cendE,@object
	.size		_ZN39_INTERNAL_a77ac914_4_k_cu_4e92fe3e_26074cuda3std3__45__cpo4cendE,(_ZN39_INTERNAL_a77ac914_4_k_cu_4e92fe3e_26074cuda3std6ranges3__45__cpo4swapE - _ZN39_INTERNAL_a77ac914_4_k_cu_4e92fe3e_26074cuda3std3__45__cpo4cendE)
_ZN39_INTERNAL_a77ac914_4_k_cu_4e92fe3e_26074cuda3std3__45__cpo4cendE:
	.zero		1
	.type		_ZN39_INTERNAL_a77ac914_4_k_cu_4e92fe3e_26074cuda3std6ranges3__45__cpo4swapE,@object
	.size		_ZN39_INTERNAL_a77ac914_4_k_cu_4e92fe3e_26074cuda3std6ranges3__45__cpo4swapE,(.L_10 - _ZN39_INTERNAL_a77ac914_4_k_cu_4e92fe3e_26074cuda3std6ranges3__45__cpo4swapE)
_ZN39_INTERNAL_a77ac914_4_k_cu_4e92fe3e_26074cuda3std6ranges3__45__cpo4swapE:
	.zero		1
.L_10:


//--------------------- .nv.constant0._ZN7cutlass13device_kernelINS_4gemm6kernel13GemmUniversalINS1_17GroupProblemShapeIN4cute5tupleIJiiiEEEEENS1_10collective13CollectiveMmaINS1_40MainloopSm100ArrayTmaUmmaWarpSpecializedILi2ELi8ELi4ENS6_IJNS5_1CILi1EEESD_SD_EEEEENS6_IJNSC_ILi128EEESG_SG_EEENS_6half_tEPNS6_IJlSD_NSC_ILi0EEEEEESI_SL_NS5_8TiledMMAINS5_8MMA_AtomIJNS5_20SM100_MMA_F16BF16_SSISI_SI_fLi128ELi128ELNS5_4UMMA5MajorE0ELSQ_0ELNSP_7ScaleInE0ELSR_0EEEEEENS5_6LayoutISE_NS6_IJSJ_SJ_SJ_EEEEENS6_IJNS5_10UnderscoreESX_SX_EEEEENS5_13SM90_TMA_LOADENS5_14ComposedLayoutINS5_7SwizzleILi3ELi4ELi3EEENS5_18smem_ptr_flag_bitsILi16EEENSU_INS6_IJNSC_ILi8EEENSC_ILi64EEEEEENS6_IJS17_SD_EEEEEEEvNS5_8identityES10_S1B_vS1C_EENS_8epilogue10collective18CollectiveEpilogueINS1E_31Sm100PtrArrayTmaWarpSpecializedILi4ELi2ELi32ELb1ELb0EEEJSH_NS6_IJNSU_ISG_SD_EENSU_INSC_ILi32EEESD_EEEEESI_PNS6_IJSD_lSJ_EEESI_S1O_NS1E_6fusion15FusionCallbacksIS1I_NS1P_17LinearCombinationISI_fSI_fLNS_15FloatRoundStyleE2EEESH_S1M_JEEENS5_5SM1004TMEM4LOAD26SM100_TMEM_LOAD_16dp256b4xES10_NS11_IS13_S15_NSU_INS6_IJS17_S16_EEENS6_IJSD_S17_EEEEEEENS5_17SM75_U16x8_LDSM_TENS5_14SM90_TMA_STOREES22_NS5_17SM90_U16x8_STSM_TENS5_39AutoVectorizingCopyWithAssumedAlignmentILi128EEEEEEvvEEEEvNT_6ParamsE --------------------------
	.section	.nv.constant0._ZN7cutlass13device_kernelINS_4gemm6kernel13GemmUniversalINS1_17GroupProblemShapeIN4cute5tupleIJiiiEEEEENS1_10collective13CollectiveMmaINS1_40MainloopSm100ArrayTmaUmmaWarpSpecializedILi2ELi8ELi4ENS6_IJNS5_1CILi1EEESD_SD_EEEEENS6_IJNSC_ILi128EEESG_SG_EEENS_6half_tEPNS6_IJlSD_NSC_ILi0EEEEEESI_SL_NS5_8TiledMMAINS5_8MMA_AtomIJNS5_20SM100_MMA_F16BF16_SSISI_SI_fLi128ELi128ELNS5_4UMMA5MajorE0ELSQ_0ELNSP_7ScaleInE0ELSR_0EEEEEENS5_6LayoutISE_NS6_IJSJ_SJ_SJ_EEEEENS6_IJNS5_10UnderscoreESX_SX_EEEEENS5_13SM90_TMA_LOADENS5_14ComposedLayoutINS5_7SwizzleILi3ELi4ELi3EEENS5_18smem_ptr_flag_bitsILi16EEENSU_INS6_IJNSC_ILi8EEENSC_ILi64EEEEEENS6_IJS17_SD_EEEEEEEvNS5_8identityES10_S1B_vS1C_EENS_8epilogue10collective18CollectiveEpilogueINS1E_31Sm100PtrArrayTmaWarpSpecializedILi4ELi2ELi32ELb1ELb0EEEJSH_NS6_IJNSU_ISG_SD_EENSU_INSC_ILi32EEESD_EEEEESI_PNS6_IJSD_lSJ_EEESI_S1O_NS1E_6fusion15FusionCallbacksIS1I_NS1P_17LinearCombinationISI_fSI_fLNS_15FloatRoundStyleE2EEESH_S1M_JEEENS5_5SM1004TMEM4LOAD26SM100_TMEM_LOAD_16dp256b4xES10_NS11_IS13_S15_NSU_INS6_IJS17_S16_EEENS6_IJSD_S17_EEEEEEENS5_17SM75_U16x8_LDSM_TENS5_14SM90_TMA_STOREES22_NS5_17SM90_U16x8_STSM_TENS5_39AutoVectorizingCopyWithAssumedAlignmentILi128EEEEEEvvEEEEvNT_6ParamsE,"a",@progbits
	.sectionflags	@""
	.align	4
.nv.constant0._ZN7cutlass13device_kernelINS_4gemm6kernel13GemmUniversalINS1_17GroupProblemShapeIN4cute5tupleIJiiiEEEEENS1_10collective13CollectiveMmaINS1_40MainloopSm100ArrayTmaUmmaWarpSpecializedILi2ELi8ELi4ENS6_IJNS5_1CILi1EEESD_SD_EEEEENS6_IJNSC_ILi128EEESG_SG_EEENS_6half_tEPNS6_IJlSD_NSC_ILi0EEEEEESI_SL_NS5_8TiledMMAINS5_8MMA_AtomIJNS5_20SM100_MMA_F16BF16_SSISI_SI_fLi128ELi128ELNS5_4UMMA5MajorE0ELSQ_0ELNSP_7ScaleInE0ELSR_0EEEEEENS5_6LayoutISE_NS6_IJSJ_SJ_SJ_EEEEENS6_IJNS5_10UnderscoreESX_SX_EEEEENS5_13SM90_TMA_LOADENS5_14ComposedLayoutINS5_7SwizzleILi3ELi4ELi3EEENS5_18smem_ptr_flag_bitsILi16EEENSU_INS6_IJNSC_ILi8EEENSC_ILi64EEEEEENS6_IJS17_SD_EEEEEEEvNS5_8identityES10_S1B_vS1C_EENS_8epilogue10collective18CollectiveEpilogueINS1E_31Sm100PtrArrayTmaWarpSpecializedILi4ELi2ELi32ELb1ELb0EEEJSH_NS6_IJNSU_ISG_SD_EENSU_INSC_ILi32EEESD_EEEEESI_PNS6_IJSD_lSJ_EEESI_S1O_NS1E_6fusion15FusionCallbacksIS1I_NS1P_17LinearCombinationISI_fSI_fLNS_15FloatRoundStyleE2EEESH_S1M_JEEENS5_5SM1004TMEM4LOAD26SM100_TMEM_LOAD_16dp256b4xES10_NS11_IS13_S15_NSU_INS6_IJS17_S16_EEENS6_IJSD_S17_EEEEEEENS5_17SM75_U16x8_LDSM_TENS5_14SM90_TMA_STOREES22_NS5_17SM90_U16x8_STSM_TENS5_39AutoVectorizingCopyWithAssumedAlignmentILi128EEEEEEvvEEEEvNT_6ParamsE:
	.zero		3200


//--------------------- SYMBOLS --------------------------

	.type		.nv.reservedSmem.offset0,@object
	.size		.nv.reservedSmem.offset0,0x4
	.type		.nv.reservedSmem.cap,@object
	.size		.nv.reservedSmem.cap,0x4
	.type		__assertfail,@function
